//
// Generated by NVIDIA NVVM Compiler
//
// Compiler Build ID: CL-36424714
// Cuda compilation tools, release 13.0, V13.0.88
// Based on NVVM 20.0.0
//

.version 9.0
.target sm_100
.address_size 64

	// .globl	_Z25Lap_MV_orth_copy_x_kerneliiiiPKdiPd
.const .align 8 .b8 cu_Lap_x_orth[56];
.const .align 8 .b8 cu_Lap_y_orth[56];
.const .align 8 .b8 cu_Lap_z_orth[56];
// _ZZ18Lap_orth_r6_kerneliiiddPKdS0_PdE8xy_plane has been demoted
.const .align 8 .b8 cu_Lap_wt_nonorth[280];
.const .align 8 .b8 cu_Grad_wt_nonorth[448];
// _ZZ12DY_r6_kerneliiiiiiiiiiiiiidPKdPdE8xy_plane has been demoted
// _ZZ15DX_DY_r6_kerneliiiiiiiiiiiiiiiiPKdPdE11x0_xy_plane has been demoted
// _ZZ15DX_DZ_r6_kerneliiiiiiiiiiiiiiiiPKdPdE11x0_xy_plane has been demoted
// _ZZ15DY_DZ_r6_kerneliiiiiiiiiiiiiiiiPKdPdE11x0_xy_plane has been demoted
// _ZZ24Lap_nonorth_DX_r6_kerneliiiPKdS0_iiiiiiiiiiiiiiiiddS0_PdE11x0_xy_plane has been demoted
// _ZZ24Lap_nonorth_DX_r6_kerneliiiPKdS0_iiiiiiiiiiiiiiiiddS0_PdE11Dx_xy_plane has been demoted
// _ZZ24Lap_nonorth_DY_r6_kerneliiiPKdS0_iiiiiiiiiiiiiiiiddS0_PdE11x0_xy_plane has been demoted
// _ZZ24Lap_nonorth_DY_r6_kerneliiiPKdS0_iiiiiiiiiiiiiiiiddS0_PdE11Dx_xy_plane has been demoted
// _ZZ24Lap_nonorth_DZ_r6_kerneliiiPKdS0_iiiiiiiiiiiiiiiiddS0_PdE11x0_xy_plane has been demoted
// _ZZ27Lap_nonorth_DX_DY_r6_kerneliiiPKdS0_S0_ddS0_PdE11x0_xy_plane has been demoted
// _ZZ27Lap_nonorth_DX_DY_r6_kerneliiiPKdS0_S0_ddS0_PdE12Dx1_xy_plane has been demoted
// _ZZ27Lap_nonorth_DX_DY_r6_kerneliiiPKdS0_S0_ddS0_PdE12Dx2_xy_plane has been demoted

.visible .entry _Z25Lap_MV_orth_copy_x_kerneliiiiPKdiPd(
	.param .u32 _Z25Lap_MV_orth_copy_x_kerneliiiiPKdiPd_param_0,
	.param .u32 _Z25Lap_MV_orth_copy_x_kerneliiiiPKdiPd_param_1,
	.param .u32 _Z25Lap_MV_orth_copy_x_kerneliiiiPKdiPd_param_2,
	.param .u32 _Z25Lap_MV_orth_copy_x_kerneliiiiPKdiPd_param_3,
	.param .u64 .ptr .align 1 _Z25Lap_MV_orth_copy_x_kerneliiiiPKdiPd_param_4,
	.param .u32 _Z25Lap_MV_orth_copy_x_kerneliiiiPKdiPd_param_5,
	.param .u64 .ptr .align 1 _Z25Lap_MV_orth_copy_x_kerneliiiiPKdiPd_param_6
)
{
	.reg .pred 	%p<16>;
	.reg .b32 	%r<137>;
	.reg .b64 	%rd<25>;
	.reg .b64 	%fd<6>;

	ld.param.u32 	%r51, [_Z25Lap_MV_orth_copy_x_kerneliiiiPKdiPd_param_0];
	ld.param.u32 	%r56, [_Z25Lap_MV_orth_copy_x_kerneliiiiPKdiPd_param_1];
	ld.param.u32 	%r57, [_Z25Lap_MV_orth_copy_x_kerneliiiiPKdiPd_param_2];
	ld.param.u32 	%r54, [_Z25Lap_MV_orth_copy_x_kerneliiiiPKdiPd_param_3];
	ld.param.u64 	%rd3, [_Z25Lap_MV_orth_copy_x_kerneliiiiPKdiPd_param_4];
	ld.param.u32 	%r55, [_Z25Lap_MV_orth_copy_x_kerneliiiiPKdiPd_param_5];
	ld.param.u64 	%rd4, [_Z25Lap_MV_orth_copy_x_kerneliiiiPKdiPd_param_6];
	cvta.to.global.u64 	%rd1, %rd4;
	cvta.to.global.u64 	%rd2, %rd3;
	shl.b32 	%r1, %r54, 1;
	mov.u32 	%r58, %ctaid.x;
	mov.u32 	%r59, %ntid.x;
	mul.lo.s32 	%r2, %r58, %r59;
	mov.u32 	%r3, %tid.x;
	add.s32 	%r4, %r2, %r3;
	mov.u32 	%r60, %ctaid.y;
	mov.u32 	%r61, %ntid.y;
	mul.lo.s32 	%r5, %r60, %r61;
	mov.u32 	%r6, %tid.y;
	add.s32 	%r62, %r5, %r6;
	mov.u32 	%r64, %ctaid.z;
	mov.u32 	%r65, %ntid.z;
	mul.lo.s32 	%r7, %r64, %r65;
	mov.u32 	%r8, %tid.z;
	add.s32 	%r66, %r7, %r8;
	setp.lt.s32 	%p2, %r4, %r51;
	setp.lt.s32 	%p3, %r62, %r56;
	and.pred  	%p4, %p2, %p3;
	setp.lt.s32 	%p5, %r66, %r57;
	and.pred  	%p1, %p4, %p5;
	setp.lt.s32 	%p6, %r55, 1;
	@%p6 bra 	$L__BB0_17;
	ld.param.u32 	%r120, [_Z25Lap_MV_orth_copy_x_kerneliiiiPKdiPd_param_5];
	setp.lt.u32 	%p7, %r120, 4;
	mov.b32 	%r133, 0;
	@%p7 bra 	$L__BB0_12;
	ld.param.u32 	%r121, [_Z25Lap_MV_orth_copy_x_kerneliiiiPKdiPd_param_5];
	and.b32  	%r69, %r121, 2147483644;
	neg.s32 	%r132, %r69;
	add.s32 	%r70, %r8, %r57;
	add.s32 	%r71, %r70, %r7;
	mad.lo.s32 	%r73, %r56, %r71, %r62;
	mad.lo.s32 	%r131, %r51, %r73, %r4;
	shl.b32 	%r74, %r57, 1;
	add.s32 	%r75, %r7, %r8;
	add.s32 	%r76, %r75, %r74;
	mad.lo.s32 	%r77, %r56, %r76, %r62;
	mad.lo.s32 	%r130, %r51, %r77, %r4;
	mad.lo.s32 	%r78, %r57, 3, %r75;
	mad.lo.s32 	%r79, %r56, %r78, %r62;
	mad.lo.s32 	%r129, %r51, %r79, %r4;
	mad.lo.s32 	%r80, %r56, %r75, %r62;
	mad.lo.s32 	%r128, %r51, %r80, %r4;
	add.s32 	%r81, %r3, %r54;
	add.s32 	%r82, %r81, %r2;
	add.s32 	%r83, %r6, %r54;
	add.s32 	%r84, %r83, %r5;
	mad.lo.s32 	%r85, %r54, 3, %r71;
	add.s32 	%r86, %r1, %r56;
	mad.lo.s32 	%r87, %r85, %r86, %r84;
	add.s32 	%r88, %r1, %r51;
	mad.lo.s32 	%r127, %r87, %r88, %r82;
	shl.b32 	%r89, %r54, 3;
	shl.b32 	%r90, %r57, 2;
	add.s32 	%r91, %r89, %r90;
	mul.lo.s32 	%r92, %r91, %r86;
	mul.lo.s32 	%r15, %r92, %r88;
	mad.lo.s32 	%r93, %r54, 5, %r76;
	mad.lo.s32 	%r94, %r93, %r86, %r84;
	mad.lo.s32 	%r126, %r94, %r88, %r82;
	mad.lo.s32 	%r95, %r54, 7, %r78;
	mad.lo.s32 	%r96, %r95, %r86, %r84;
	mad.lo.s32 	%r125, %r96, %r88, %r82;
	add.s32 	%r97, %r8, %r54;
	add.s32 	%r98, %r97, %r7;
	mad.lo.s32 	%r99, %r98, %r86, %r84;
	mad.lo.s32 	%r124, %r99, %r88, %r82;
	not.pred 	%p8, %p1;
$L__BB0_3:
	@%p8 bra 	$L__BB0_5;
	mul.wide.s32 	%rd5, %r128, 8;
	add.s64 	%rd6, %rd2, %rd5;
	ld.global.f64 	%fd1, [%rd6];
	mul.wide.s32 	%rd7, %r124, 8;
	add.s64 	%rd8, %rd1, %rd7;
	st.global.f64 	[%rd8], %fd1;
$L__BB0_5:
	bar.sync 	0;
	@%p8 bra 	$L__BB0_7;
	mul.wide.s32 	%rd9, %r131, 8;
	add.s64 	%rd10, %rd2, %rd9;
	ld.global.f64 	%fd2, [%rd10];
	mul.wide.s32 	%rd11, %r127, 8;
	add.s64 	%rd12, %rd1, %rd11;
	st.global.f64 	[%rd12], %fd2;
$L__BB0_7:
	bar.sync 	0;
	@%p8 bra 	$L__BB0_9;
	mul.wide.s32 	%rd13, %r130, 8;
	add.s64 	%rd14, %rd2, %rd13;
	ld.global.f64 	%fd3, [%rd14];
	mul.wide.s32 	%rd15, %r126, 8;
	add.s64 	%rd16, %rd1, %rd15;
	st.global.f64 	[%rd16], %fd3;
$L__BB0_9:
	bar.sync 	0;
	@%p8 bra 	$L__BB0_11;
	mul.wide.s32 	%rd17, %r129, 8;
	add.s64 	%rd18, %rd2, %rd17;
	ld.global.f64 	%fd4, [%rd18];
	mul.wide.s32 	%rd19, %r125, 8;
	add.s64 	%rd20, %rd1, %rd19;
	st.global.f64 	[%rd20], %fd4;
$L__BB0_11:
	ld.param.u32 	%r122, [_Z25Lap_MV_orth_copy_x_kerneliiiiPKdiPd_param_5];
	and.b32  	%r133, %r122, 2147483644;
	bar.sync 	0;
	add.s32 	%r132, %r132, 4;
	mul.lo.s32 	%r100, %r57, %r56;
	mul.lo.s32 	%r101, %r100, %r51;
	shl.b32 	%r102, %r101, 2;
	add.s32 	%r131, %r131, %r102;
	add.s32 	%r130, %r130, %r102;
	add.s32 	%r129, %r129, %r102;
	add.s32 	%r128, %r128, %r102;
	add.s32 	%r127, %r127, %r15;
	add.s32 	%r126, %r126, %r15;
	add.s32 	%r125, %r125, %r15;
	add.s32 	%r124, %r124, %r15;
	setp.ne.s32 	%p12, %r132, 0;
	@%p12 bra 	$L__BB0_3;
$L__BB0_12:
	ld.param.u32 	%r123, [_Z25Lap_MV_orth_copy_x_kerneliiiiPKdiPd_param_5];
	and.b32  	%r39, %r123, 3;
	setp.eq.s32 	%p13, %r39, 0;
	@%p13 bra 	$L__BB0_17;
	add.s32 	%r103, %r1, %r57;
	add.s32 	%r104, %r3, %r54;
	add.s32 	%r105, %r104, %r2;
	add.s32 	%r106, %r6, %r54;
	add.s32 	%r107, %r106, %r5;
	add.s32 	%r108, %r8, %r54;
	add.s32 	%r109, %r108, %r7;
	mad.lo.s32 	%r110, %r133, %r103, %r109;
	add.s32 	%r111, %r1, %r56;
	mad.lo.s32 	%r112, %r110, %r111, %r107;
	add.s32 	%r113, %r1, %r51;
	mad.lo.s32 	%r136, %r112, %r113, %r105;
	mul.lo.s32 	%r114, %r103, %r111;
	mul.lo.s32 	%r41, %r114, %r113;
	add.s32 	%r115, %r7, %r8;
	mad.lo.s32 	%r116, %r133, %r57, %r115;
	add.s32 	%r117, %r5, %r6;
	mad.lo.s32 	%r118, %r56, %r116, %r117;
	mad.lo.s32 	%r135, %r51, %r118, %r4;
	mul.lo.s32 	%r119, %r57, %r56;
	mul.lo.s32 	%r43, %r119, %r51;
	neg.s32 	%r134, %r39;
	not.pred 	%p14, %p1;
$L__BB0_14:
	.pragma "nounroll";
	@%p14 bra 	$L__BB0_16;
	mul.wide.s32 	%rd21, %r135, 8;
	add.s64 	%rd22, %rd2, %rd21;
	ld.global.f64 	%fd5, [%rd22];
	mul.wide.s32 	%rd23, %r136, 8;
	add.s64 	%rd24, %rd1, %rd23;
	st.global.f64 	[%rd24], %fd5;
$L__BB0_16:
	bar.sync 	0;
	add.s32 	%r136, %r136, %r41;
	add.s32 	%r135, %r135, %r43;
	add.s32 	%r134, %r134, 1;
	setp.ne.s32 	%p15, %r134, 0;
	@%p15 bra 	$L__BB0_14;
$L__BB0_17:
	ret;

}
	// .globl	_Z28Lap_MV_orth_period_BC_kerneliiiiiiiiiiiiiPKdiPd
.visible .entry _Z28Lap_MV_orth_period_BC_kerneliiiiiiiiiiiiiPKdiPd(
	.param .u32 _Z28Lap_MV_orth_period_BC_kerneliiiiiiiiiiiiiPKdiPd_param_0,
	.param .u32 _Z28Lap_MV_orth_period_BC_kerneliiiiiiiiiiiiiPKdiPd_param_1,
	.param .u32 _Z28Lap_MV_orth_period_BC_kerneliiiiiiiiiiiiiPKdiPd_param_2,
	.param .u32 _Z28Lap_MV_orth_period_BC_kerneliiiiiiiiiiiiiPKdiPd_param_3,
	.param .u32 _Z28Lap_MV_orth_period_BC_kerneliiiiiiiiiiiiiPKdiPd_param_4,
	.param .u32 _Z28Lap_MV_orth_period_BC_kerneliiiiiiiiiiiiiPKdiPd_param_5,
	.param .u32 _Z28Lap_MV_orth_period_BC_kerneliiiiiiiiiiiiiPKdiPd_param_6,
	.param .u32 _Z28Lap_MV_orth_period_BC_kerneliiiiiiiiiiiiiPKdiPd_param_7,
	.param .u32 _Z28Lap_MV_orth_period_BC_kerneliiiiiiiiiiiiiPKdiPd_param_8,
	.param .u32 _Z28Lap_MV_orth_period_BC_kerneliiiiiiiiiiiiiPKdiPd_param_9,
	.param .u32 _Z28Lap_MV_orth_period_BC_kerneliiiiiiiiiiiiiPKdiPd_param_10,
	.param .u32 _Z28Lap_MV_orth_period_BC_kerneliiiiiiiiiiiiiPKdiPd_param_11,
	.param .u32 _Z28Lap_MV_orth_period_BC_kerneliiiiiiiiiiiiiPKdiPd_param_12,
	.param .u64 .ptr .align 1 _Z28Lap_MV_orth_period_BC_kerneliiiiiiiiiiiiiPKdiPd_param_13,
	.param .u32 _Z28Lap_MV_orth_period_BC_kerneliiiiiiiiiiiiiPKdiPd_param_14,
	.param .u64 .ptr .align 1 _Z28Lap_MV_orth_period_BC_kerneliiiiiiiiiiiiiPKdiPd_param_15
)
{
	.reg .pred 	%p<16>;
	.reg .b32 	%r<170>;
	.reg .b64 	%rd<25>;
	.reg .b64 	%fd<6>;

	ld.param.u32 	%r53, [_Z28Lap_MV_orth_period_BC_kerneliiiiiiiiiiiiiPKdiPd_param_0];
	ld.param.u32 	%r54, [_Z28Lap_MV_orth_period_BC_kerneliiiiiiiiiiiiiPKdiPd_param_1];
	ld.param.u32 	%r56, [_Z28Lap_MV_orth_period_BC_kerneliiiiiiiiiiiiiPKdiPd_param_3];
	ld.param.u32 	%r64, [_Z28Lap_MV_orth_period_BC_kerneliiiiiiiiiiiiiPKdiPd_param_5];
	ld.param.u32 	%r65, [_Z28Lap_MV_orth_period_BC_kerneliiiiiiiiiiiiiPKdiPd_param_8];
	ld.param.u32 	%r67, [_Z28Lap_MV_orth_period_BC_kerneliiiiiiiiiiiiiPKdiPd_param_11];
	ld.param.u64 	%rd3, [_Z28Lap_MV_orth_period_BC_kerneliiiiiiiiiiiiiPKdiPd_param_13];
	ld.param.u32 	%r63, [_Z28Lap_MV_orth_period_BC_kerneliiiiiiiiiiiiiPKdiPd_param_14];
	ld.param.u64 	%rd4, [_Z28Lap_MV_orth_period_BC_kerneliiiiiiiiiiiiiPKdiPd_param_15];
	cvta.to.global.u64 	%rd1, %rd4;
	cvta.to.global.u64 	%rd2, %rd3;
	shl.b32 	%r1, %r56, 1;
	add.s32 	%r2, %r1, %r53;
	add.s32 	%r3, %r1, %r54;
	mov.u32 	%r69, %ctaid.x;
	mov.u32 	%r70, %ntid.x;
	mul.lo.s32 	%r4, %r69, %r70;
	mov.u32 	%r5, %tid.x;
	add.s32 	%r71, %r4, %r5;
	mov.u32 	%r72, %ctaid.y;
	mov.u32 	%r73, %ntid.y;
	mul.lo.s32 	%r6, %r72, %r73;
	mov.u32 	%r7, %tid.y;
	add.s32 	%r74, %r6, %r7;
	mov.u32 	%r76, %ctaid.z;
	mov.u32 	%r77, %ntid.z;
	mul.lo.s32 	%r8, %r76, %r77;
	mov.u32 	%r9, %tid.z;
	add.s32 	%r78, %r8, %r9;
	setp.lt.s32 	%p2, %r71, %r64;
	setp.lt.s32 	%p3, %r74, %r65;
	and.pred  	%p4, %p2, %p3;
	setp.lt.s32 	%p5, %r78, %r67;
	and.pred  	%p1, %p4, %p5;
	setp.lt.s32 	%p6, %r63, 1;
	@%p6 bra 	$L__BB1_17;
	ld.param.u32 	%r153, [_Z28Lap_MV_orth_period_BC_kerneliiiiiiiiiiiiiPKdiPd_param_14];
	setp.lt.u32 	%p7, %r153, 4;
	mov.b32 	%r166, 0;
	@%p7 bra 	$L__BB1_12;
	ld.param.u32 	%r154, [_Z28Lap_MV_orth_period_BC_kerneliiiiiiiiiiiiiPKdiPd_param_14];
	ld.param.u32 	%r151, [_Z28Lap_MV_orth_period_BC_kerneliiiiiiiiiiiiiPKdiPd_param_12];
	ld.param.u32 	%r149, [_Z28Lap_MV_orth_period_BC_kerneliiiiiiiiiiiiiPKdiPd_param_10];
	ld.param.u32 	%r147, [_Z28Lap_MV_orth_period_BC_kerneliiiiiiiiiiiiiPKdiPd_param_9];
	ld.param.u32 	%r145, [_Z28Lap_MV_orth_period_BC_kerneliiiiiiiiiiiiiPKdiPd_param_7];
	ld.param.u32 	%r143, [_Z28Lap_MV_orth_period_BC_kerneliiiiiiiiiiiiiPKdiPd_param_6];
	ld.param.u32 	%r141, [_Z28Lap_MV_orth_period_BC_kerneliiiiiiiiiiiiiPKdiPd_param_4];
	ld.param.u32 	%r139, [_Z28Lap_MV_orth_period_BC_kerneliiiiiiiiiiiiiPKdiPd_param_2];
	and.b32  	%r81, %r154, 2147483644;
	neg.s32 	%r165, %r81;
	add.s32 	%r82, %r5, %r141;
	add.s32 	%r83, %r82, %r4;
	add.s32 	%r84, %r7, %r145;
	add.s32 	%r85, %r84, %r6;
	add.s32 	%r86, %r9, %r149;
	add.s32 	%r87, %r86, %r8;
	add.s32 	%r88, %r87, %r139;
	mad.lo.s32 	%r89, %r54, %r88, %r85;
	mad.lo.s32 	%r164, %r53, %r89, %r83;
	mul.lo.s32 	%r90, %r139, %r54;
	mul.lo.s32 	%r91, %r90, %r53;
	shl.b32 	%r12, %r91, 2;
	shl.b32 	%r92, %r139, 1;
	add.s32 	%r93, %r87, %r92;
	mad.lo.s32 	%r94, %r54, %r93, %r85;
	mad.lo.s32 	%r163, %r53, %r94, %r83;
	mul.lo.s32 	%r95, %r139, 3;
	add.s32 	%r96, %r87, %r95;
	mad.lo.s32 	%r97, %r54, %r96, %r85;
	mad.lo.s32 	%r162, %r53, %r97, %r83;
	mad.lo.s32 	%r98, %r54, %r87, %r85;
	mad.lo.s32 	%r161, %r53, %r98, %r83;
	add.s32 	%r99, %r5, %r143;
	add.s32 	%r100, %r99, %r4;
	add.s32 	%r101, %r7, %r147;
	add.s32 	%r102, %r101, %r6;
	add.s32 	%r103, %r9, %r151;
	add.s32 	%r104, %r103, %r8;
	add.s32 	%r105, %r104, %r139;
	add.s32 	%r106, %r105, %r1;
	mad.lo.s32 	%r107, %r106, %r3, %r102;
	mad.lo.s32 	%r160, %r107, %r2, %r100;
	shl.b32 	%r108, %r56, 3;
	shl.b32 	%r109, %r139, 2;
	add.s32 	%r110, %r108, %r109;
	mul.lo.s32 	%r111, %r110, %r3;
	mul.lo.s32 	%r17, %r111, %r2;
	shl.b32 	%r112, %r56, 2;
	add.s32 	%r113, %r104, %r112;
	add.s32 	%r114, %r113, %r92;
	mad.lo.s32 	%r115, %r114, %r3, %r102;
	mad.lo.s32 	%r159, %r115, %r2, %r100;
	mad.lo.s32 	%r116, %r56, 6, %r104;
	add.s32 	%r117, %r116, %r95;
	mad.lo.s32 	%r118, %r117, %r3, %r102;
	mad.lo.s32 	%r158, %r118, %r2, %r100;
	mad.lo.s32 	%r119, %r104, %r3, %r102;
	mad.lo.s32 	%r157, %r119, %r2, %r100;
	not.pred 	%p8, %p1;
$L__BB1_3:
	@%p8 bra 	$L__BB1_5;
	mul.wide.s32 	%rd5, %r161, 8;
	add.s64 	%rd6, %rd2, %rd5;
	ld.global.f64 	%fd1, [%rd6];
	mul.wide.s32 	%rd7, %r157, 8;
	add.s64 	%rd8, %rd1, %rd7;
	st.global.f64 	[%rd8], %fd1;
$L__BB1_5:
	bar.sync 	0;
	@%p8 bra 	$L__BB1_7;
	mul.wide.s32 	%rd9, %r164, 8;
	add.s64 	%rd10, %rd2, %rd9;
	ld.global.f64 	%fd2, [%rd10];
	mul.wide.s32 	%rd11, %r160, 8;
	add.s64 	%rd12, %rd1, %rd11;
	st.global.f64 	[%rd12], %fd2;
$L__BB1_7:
	bar.sync 	0;
	@%p8 bra 	$L__BB1_9;
	mul.wide.s32 	%rd13, %r163, 8;
	add.s64 	%rd14, %rd2, %rd13;
	ld.global.f64 	%fd3, [%rd14];
	mul.wide.s32 	%rd15, %r159, 8;
	add.s64 	%rd16, %rd1, %rd15;
	st.global.f64 	[%rd16], %fd3;
$L__BB1_9:
	bar.sync 	0;
	@%p8 bra 	$L__BB1_11;
	mul.wide.s32 	%rd17, %r162, 8;
	add.s64 	%rd18, %rd2, %rd17;
	ld.global.f64 	%fd4, [%rd18];
	mul.wide.s32 	%rd19, %r158, 8;
	add.s64 	%rd20, %rd1, %rd19;
	st.global.f64 	[%rd20], %fd4;
$L__BB1_11:
	ld.param.u32 	%r155, [_Z28Lap_MV_orth_period_BC_kerneliiiiiiiiiiiiiPKdiPd_param_14];
	and.b32  	%r166, %r155, 2147483644;
	bar.sync 	0;
	add.s32 	%r165, %r165, 4;
	add.s32 	%r164, %r164, %r12;
	add.s32 	%r163, %r163, %r12;
	add.s32 	%r162, %r162, %r12;
	add.s32 	%r161, %r161, %r12;
	add.s32 	%r160, %r160, %r17;
	add.s32 	%r159, %r159, %r17;
	add.s32 	%r158, %r158, %r17;
	add.s32 	%r157, %r157, %r17;
	setp.ne.s32 	%p12, %r165, 0;
	@%p12 bra 	$L__BB1_3;
$L__BB1_12:
	ld.param.u32 	%r156, [_Z28Lap_MV_orth_period_BC_kerneliiiiiiiiiiiiiPKdiPd_param_14];
	and.b32  	%r41, %r156, 3;
	setp.eq.s32 	%p13, %r41, 0;
	@%p13 bra 	$L__BB1_17;
	ld.param.u32 	%r152, [_Z28Lap_MV_orth_period_BC_kerneliiiiiiiiiiiiiPKdiPd_param_12];
	ld.param.u32 	%r150, [_Z28Lap_MV_orth_period_BC_kerneliiiiiiiiiiiiiPKdiPd_param_10];
	ld.param.u32 	%r148, [_Z28Lap_MV_orth_period_BC_kerneliiiiiiiiiiiiiPKdiPd_param_9];
	ld.param.u32 	%r146, [_Z28Lap_MV_orth_period_BC_kerneliiiiiiiiiiiiiPKdiPd_param_7];
	ld.param.u32 	%r144, [_Z28Lap_MV_orth_period_BC_kerneliiiiiiiiiiiiiPKdiPd_param_6];
	ld.param.u32 	%r142, [_Z28Lap_MV_orth_period_BC_kerneliiiiiiiiiiiiiPKdiPd_param_4];
	ld.param.u32 	%r140, [_Z28Lap_MV_orth_period_BC_kerneliiiiiiiiiiiiiPKdiPd_param_2];
	add.s32 	%r120, %r1, %r140;
	add.s32 	%r121, %r5, %r144;
	add.s32 	%r122, %r121, %r4;
	add.s32 	%r123, %r7, %r148;
	add.s32 	%r124, %r123, %r6;
	add.s32 	%r125, %r9, %r152;
	add.s32 	%r126, %r125, %r8;
	mad.lo.s32 	%r127, %r166, %r120, %r126;
	mad.lo.s32 	%r128, %r127, %r3, %r124;
	mad.lo.s32 	%r169, %r128, %r2, %r122;
	mul.lo.s32 	%r129, %r120, %r3;
	mul.lo.s32 	%r43, %r129, %r2;
	add.s32 	%r130, %r5, %r142;
	add.s32 	%r131, %r130, %r4;
	add.s32 	%r132, %r7, %r146;
	add.s32 	%r133, %r132, %r6;
	add.s32 	%r134, %r9, %r150;
	add.s32 	%r135, %r134, %r8;
	mad.lo.s32 	%r136, %r166, %r140, %r135;
	mad.lo.s32 	%r137, %r54, %r136, %r133;
	mad.lo.s32 	%r168, %r53, %r137, %r131;
	mul.lo.s32 	%r138, %r140, %r54;
	mul.lo.s32 	%r45, %r138, %r53;
	neg.s32 	%r167, %r41;
	not.pred 	%p14, %p1;
$L__BB1_14:
	.pragma "nounroll";
	@%p14 bra 	$L__BB1_16;
	mul.wide.s32 	%rd21, %r168, 8;
	add.s64 	%rd22, %rd2, %rd21;
	ld.global.f64 	%fd5, [%rd22];
	mul.wide.s32 	%rd23, %r169, 8;
	add.s64 	%rd24, %rd1, %rd23;
	st.global.f64 	[%rd24], %fd5;
$L__BB1_16:
	bar.sync 	0;
	add.s32 	%r169, %r169, %r43;
	add.s32 	%r168, %r168, %r45;
	add.s32 	%r167, %r167, 1;
	setp.ne.s32 	%p15, %r167, 0;
	@%p15 bra 	$L__BB1_14;
$L__BB1_17:
	ret;

}
	// .globl	_Z26Lap_MV_orth_zero_BC_kerneliiiiiiiiiiPKdiPd
.visible .entry _Z26Lap_MV_orth_zero_BC_kerneliiiiiiiiiiPKdiPd(
	.param .u32 _Z26Lap_MV_orth_zero_BC_kerneliiiiiiiiiiPKdiPd_param_0,
	.param .u32 _Z26Lap_MV_orth_zero_BC_kerneliiiiiiiiiiPKdiPd_param_1,
	.param .u32 _Z26Lap_MV_orth_zero_BC_kerneliiiiiiiiiiPKdiPd_param_2,
	.param .u32 _Z26Lap_MV_orth_zero_BC_kerneliiiiiiiiiiPKdiPd_param_3,
	.param .u32 _Z26Lap_MV_orth_zero_BC_kerneliiiiiiiiiiPKdiPd_param_4,
	.param .u32 _Z26Lap_MV_orth_zero_BC_kerneliiiiiiiiiiPKdiPd_param_5,
	.param .u32 _Z26Lap_MV_orth_zero_BC_kerneliiiiiiiiiiPKdiPd_param_6,
	.param .u32 _Z26Lap_MV_orth_zero_BC_kerneliiiiiiiiiiPKdiPd_param_7,
	.param .u32 _Z26Lap_MV_orth_zero_BC_kerneliiiiiiiiiiPKdiPd_param_8,
	.param .u32 _Z26Lap_MV_orth_zero_BC_kerneliiiiiiiiiiPKdiPd_param_9,
	.param .u64 .ptr .align 1 _Z26Lap_MV_orth_zero_BC_kerneliiiiiiiiiiPKdiPd_param_10,
	.param .u32 _Z26Lap_MV_orth_zero_BC_kerneliiiiiiiiiiPKdiPd_param_11,
	.param .u64 .ptr .align 1 _Z26Lap_MV_orth_zero_BC_kerneliiiiiiiiiiPKdiPd_param_12
)
{
	.reg .pred 	%p<16>;
	.reg .b32 	%r<101>;
	.reg .b64 	%rd<18>;

	ld.param.u32 	%r42, [_Z26Lap_MV_orth_zero_BC_kerneliiiiiiiiiiPKdiPd_param_0];
	ld.param.u32 	%r43, [_Z26Lap_MV_orth_zero_BC_kerneliiiiiiiiiiPKdiPd_param_1];
	ld.param.u32 	%r36, [_Z26Lap_MV_orth_zero_BC_kerneliiiiiiiiiiPKdiPd_param_2];
	ld.param.u32 	%r37, [_Z26Lap_MV_orth_zero_BC_kerneliiiiiiiiiiPKdiPd_param_3];
	ld.param.u32 	%r44, [_Z26Lap_MV_orth_zero_BC_kerneliiiiiiiiiiPKdiPd_param_4];
	ld.param.u32 	%r38, [_Z26Lap_MV_orth_zero_BC_kerneliiiiiiiiiiPKdiPd_param_5];
	ld.param.u32 	%r45, [_Z26Lap_MV_orth_zero_BC_kerneliiiiiiiiiiPKdiPd_param_6];
	ld.param.u32 	%r39, [_Z26Lap_MV_orth_zero_BC_kerneliiiiiiiiiiPKdiPd_param_7];
	ld.param.u32 	%r47, [_Z26Lap_MV_orth_zero_BC_kerneliiiiiiiiiiPKdiPd_param_8];
	ld.param.u32 	%r40, [_Z26Lap_MV_orth_zero_BC_kerneliiiiiiiiiiPKdiPd_param_9];
	ld.param.u32 	%r41, [_Z26Lap_MV_orth_zero_BC_kerneliiiiiiiiiiPKdiPd_param_11];
	ld.param.u64 	%rd2, [_Z26Lap_MV_orth_zero_BC_kerneliiiiiiiiiiPKdiPd_param_12];
	cvta.to.global.u64 	%rd1, %rd2;
	shl.b32 	%r1, %r37, 1;
	add.s32 	%r2, %r1, %r42;
	add.s32 	%r3, %r1, %r43;
	mov.u32 	%r49, %ctaid.x;
	mov.u32 	%r50, %ntid.x;
	mul.lo.s32 	%r4, %r49, %r50;
	mov.u32 	%r5, %tid.x;
	add.s32 	%r51, %r4, %r5;
	mov.u32 	%r52, %ctaid.y;
	mov.u32 	%r53, %ntid.y;
	mul.lo.s32 	%r6, %r52, %r53;
	mov.u32 	%r7, %tid.y;
	add.s32 	%r54, %r6, %r7;
	mov.u32 	%r56, %ctaid.z;
	mov.u32 	%r57, %ntid.z;
	mul.lo.s32 	%r8, %r56, %r57;
	mov.u32 	%r9, %tid.z;
	add.s32 	%r58, %r8, %r9;
	setp.lt.s32 	%p2, %r51, %r44;
	setp.lt.s32 	%p3, %r54, %r45;
	and.pred  	%p4, %p2, %p3;
	setp.lt.s32 	%p5, %r58, %r47;
	and.pred  	%p1, %p4, %p5;
	setp.lt.s32 	%p6, %r41, 1;
	@%p6 bra 	$L__BB2_17;
	and.b32  	%r10, %r41, 3;
	setp.lt.u32 	%p7, %r41, 4;
	mov.b32 	%r98, 0;
	@%p7 bra 	$L__BB2_12;
	and.b32  	%r98, %r41, 2147483644;
	neg.s32 	%r97, %r98;
	add.s32 	%r61, %r5, %r38;
	add.s32 	%r62, %r61, %r4;
	add.s32 	%r63, %r7, %r39;
	add.s32 	%r64, %r63, %r6;
	add.s32 	%r65, %r9, %r40;
	add.s32 	%r66, %r65, %r8;
	add.s32 	%r67, %r66, %r36;
	add.s32 	%r68, %r67, %r1;
	mad.lo.s32 	%r69, %r68, %r3, %r64;
	mad.lo.s32 	%r96, %r69, %r2, %r62;
	shl.b32 	%r70, %r37, 3;
	shl.b32 	%r71, %r36, 2;
	add.s32 	%r72, %r70, %r71;
	mul.lo.s32 	%r73, %r72, %r3;
	mul.lo.s32 	%r14, %r73, %r2;
	shl.b32 	%r74, %r37, 2;
	add.s32 	%r75, %r66, %r74;
	shl.b32 	%r76, %r36, 1;
	add.s32 	%r77, %r75, %r76;
	mad.lo.s32 	%r78, %r77, %r3, %r64;
	mad.lo.s32 	%r95, %r78, %r2, %r62;
	mad.lo.s32 	%r79, %r37, 6, %r66;
	mad.lo.s32 	%r80, %r36, 3, %r79;
	mad.lo.s32 	%r81, %r80, %r3, %r64;
	mad.lo.s32 	%r94, %r81, %r2, %r62;
	mad.lo.s32 	%r82, %r66, %r3, %r64;
	mad.lo.s32 	%r93, %r82, %r2, %r62;
	not.pred 	%p8, %p1;
$L__BB2_3:
	@%p8 bra 	$L__BB2_5;
	mul.wide.s32 	%rd3, %r93, 8;
	add.s64 	%rd4, %rd1, %rd3;
	mov.b64 	%rd5, 0;
	st.global.u64 	[%rd4], %rd5;
$L__BB2_5:
	bar.sync 	0;
	@%p8 bra 	$L__BB2_7;
	mul.wide.s32 	%rd6, %r96, 8;
	add.s64 	%rd7, %rd1, %rd6;
	mov.b64 	%rd8, 0;
	st.global.u64 	[%rd7], %rd8;
$L__BB2_7:
	bar.sync 	0;
	@%p8 bra 	$L__BB2_9;
	mul.wide.s32 	%rd9, %r95, 8;
	add.s64 	%rd10, %rd1, %rd9;
	mov.b64 	%rd11, 0;
	st.global.u64 	[%rd10], %rd11;
$L__BB2_9:
	bar.sync 	0;
	@%p8 bra 	$L__BB2_11;
	mul.wide.s32 	%rd12, %r94, 8;
	add.s64 	%rd13, %rd1, %rd12;
	mov.b64 	%rd14, 0;
	st.global.u64 	[%rd13], %rd14;
$L__BB2_11:
	bar.sync 	0;
	add.s32 	%r97, %r97, 4;
	add.s32 	%r96, %r96, %r14;
	add.s32 	%r95, %r95, %r14;
	add.s32 	%r94, %r94, %r14;
	add.s32 	%r93, %r93, %r14;
	setp.ne.s32 	%p12, %r97, 0;
	@%p12 bra 	$L__BB2_3;
$L__BB2_12:
	setp.eq.s32 	%p13, %r10, 0;
	@%p13 bra 	$L__BB2_17;
	add.s32 	%r83, %r1, %r36;
	add.s32 	%r84, %r5, %r38;
	add.s32 	%r85, %r84, %r4;
	add.s32 	%r86, %r7, %r39;
	add.s32 	%r87, %r86, %r6;
	add.s32 	%r88, %r9, %r40;
	add.s32 	%r89, %r88, %r8;
	mad.lo.s32 	%r90, %r98, %r83, %r89;
	mad.lo.s32 	%r91, %r90, %r3, %r87;
	mad.lo.s32 	%r100, %r91, %r2, %r85;
	mul.lo.s32 	%r92, %r83, %r3;
	mul.lo.s32 	%r30, %r92, %r2;
	neg.s32 	%r99, %r10;
	not.pred 	%p14, %p1;
$L__BB2_14:
	.pragma "nounroll";
	@%p14 bra 	$L__BB2_16;
	mul.wide.s32 	%rd15, %r100, 8;
	add.s64 	%rd16, %rd1, %rd15;
	mov.b64 	%rd17, 0;
	st.global.u64 	[%rd16], %rd17;
$L__BB2_16:
	bar.sync 	0;
	add.s32 	%r100, %r100, %r30;
	add.s32 	%r99, %r99, 1;
	setp.ne.s32 	%p15, %r99, 0;
	@%p15 bra 	$L__BB2_14;
$L__BB2_17:
	ret;

}
	// .globl	_Z18Lap_orth_r6_kerneliiiddPKdS0_Pd
.visible .entry _Z18Lap_orth_r6_kerneliiiddPKdS0_Pd(
	.param .u32 _Z18Lap_orth_r6_kerneliiiddPKdS0_Pd_param_0,
	.param .u32 _Z18Lap_orth_r6_kerneliiiddPKdS0_Pd_param_1,
	.param .u32 _Z18Lap_orth_r6_kerneliiiddPKdS0_Pd_param_2,
	.param .f64 _Z18Lap_orth_r6_kerneliiiddPKdS0_Pd_param_3,
	.param .f64 _Z18Lap_orth_r6_kerneliiiddPKdS0_Pd_param_4,
	.param .u64 .ptr .align 1 _Z18Lap_orth_r6_kerneliiiddPKdS0_Pd_param_5,
	.param .u64 .ptr .align 1 _Z18Lap_orth_r6_kerneliiiddPKdS0_Pd_param_6,
	.param .u64 .ptr .align 1 _Z18Lap_orth_r6_kerneliiiddPKdS0_Pd_param_7
)
{
	.reg .pred 	%p<10>;
	.reg .b32 	%r<68>;
	.reg .b64 	%rd<41>;
	.reg .b64 	%fd<131>;
	// demoted variable
	.shared .align 8 .b8 _ZZ18Lap_orth_r6_kerneliiiddPKdS0_PdE8xy_plane[9856];
	ld.param.u32 	%r27, [_Z18Lap_orth_r6_kerneliiiddPKdS0_Pd_param_0];
	ld.param.u32 	%r28, [_Z18Lap_orth_r6_kerneliiiddPKdS0_Pd_param_1];
	ld.param.u32 	%r29, [_Z18Lap_orth_r6_kerneliiiddPKdS0_Pd_param_2];
	mov.u32 	%r1, %tid.x;
	mov.u32 	%r2, %tid.y;
	mov.u32 	%r30, %ctaid.x;
	mov.u32 	%r31, %ntid.x;
	mad.lo.s32 	%r3, %r30, %r31, %r1;
	mov.u32 	%r32, %ctaid.y;
	mov.u32 	%r33, %ntid.y;
	mad.lo.s32 	%r4, %r32, %r33, %r2;
	add.s32 	%r5, %r27, 12;
	add.s32 	%r34, %r28, 12;
	mul.lo.s32 	%r6, %r34, %r5;
	setp.lt.s32 	%p2, %r3, %r27;
	setp.lt.s32 	%p3, %r4, %r28;
	and.pred  	%p1, %p2, %p3;
	setp.lt.s32 	%p4, %r29, 1;
	@%p4 bra 	$L__BB3_11;
	ld.param.u64 	%rd40, [_Z18Lap_orth_r6_kerneliiiddPKdS0_Pd_param_7];
	ld.param.u64 	%rd39, [_Z18Lap_orth_r6_kerneliiiddPKdS0_Pd_param_6];
	ld.param.u64 	%rd38, [_Z18Lap_orth_r6_kerneliiiddPKdS0_Pd_param_5];
	ld.param.u32 	%r61, [_Z18Lap_orth_r6_kerneliiiddPKdS0_Pd_param_1];
	cvta.to.global.u64 	%rd9, %rd38;
	mov.u32 	%r35, %ctaid.z;
	add.s32 	%r36, %r29, 12;
	mul.lo.s32 	%r37, %r36, %r35;
	mul.lo.s32 	%r38, %r37, %r6;
	add.s32 	%r39, %r3, 6;
	add.s32 	%r40, %r4, 6;
	mad.lo.s32 	%r41, %r40, %r5, %r39;
	mad.lo.s32 	%r67, %r6, 6, %r41;
	mad.lo.s32 	%r42, %r6, -6, %r67;
	mul.wide.s32 	%rd10, %r42, 8;
	mul.wide.s32 	%rd11, %r38, 8;
	add.s64 	%rd1, %rd9, %rd11;
	add.s64 	%rd12, %rd1, %rd10;
	mul.wide.s32 	%rd13, %r6, 8;
	add.s64 	%rd14, %rd12, %rd13;
	add.s64 	%rd15, %rd14, %rd13;
	add.s64 	%rd16, %rd15, %rd13;
	add.s64 	%rd17, %rd16, %rd13;
	add.s64 	%rd18, %rd17, %rd13;
	add.s64 	%rd19, %rd18, %rd13;
	add.s64 	%rd20, %rd19, %rd13;
	add.s64 	%rd21, %rd20, %rd13;
	add.s64 	%rd22, %rd21, %rd13;
	add.s64 	%rd23, %rd22, %rd13;
	add.s64 	%rd24, %rd23, %rd13;
	ld.global.f64 	%fd118, [%rd24];
	ld.global.f64 	%fd119, [%rd23];
	ld.global.f64 	%fd120, [%rd22];
	ld.global.f64 	%fd121, [%rd21];
	ld.global.f64 	%fd122, [%rd20];
	ld.global.f64 	%fd123, [%rd19];
	ld.global.f64 	%fd124, [%rd18];
	ld.global.f64 	%fd125, [%rd17];
	ld.global.f64 	%fd126, [%rd16];
	ld.global.f64 	%fd127, [%rd15];
	ld.global.f64 	%fd128, [%rd14];
	ld.global.f64 	%fd129, [%rd12];
	mov.u32 	%r43, _ZZ18Lap_orth_r6_kerneliiiddPKdS0_PdE8xy_plane;
	mad.lo.s32 	%r44, %r2, 352, %r43;
	shl.b32 	%r45, %r1, 3;
	add.s32 	%r8, %r44, %r45;
	ld.const.f64 	%fd13, [cu_Lap_z_orth+8];
	ld.const.f64 	%fd14, [cu_Lap_y_orth+8];
	ld.const.f64 	%fd15, [cu_Lap_z_orth+16];
	ld.const.f64 	%fd16, [cu_Lap_z_orth+40];
	ld.const.f64 	%fd17, [cu_Lap_y_orth+40];
	ld.const.f64 	%fd18, [cu_Lap_x_orth+40];
	ld.const.f64 	%fd19, [cu_Lap_y_orth+48];
	ld.const.f64 	%fd20, [cu_Lap_x_orth+48];
	neg.s32 	%r65, %r29;
	mad.lo.s32 	%r46, %r61, 12, %r4;
	add.s32 	%r47, %r46, 150;
	mad.lo.s32 	%r64, %r47, %r5, %r39;
	mad.lo.s32 	%r48, %r61, 6, %r4;
	add.s32 	%r49, %r48, 78;
	mad.lo.s32 	%r50, %r49, %r5, %r3;
	mul.lo.s32 	%r51, %r27, 6;
	sub.s32 	%r52, %r50, %r51;
	add.s32 	%r63, %r52, -66;
	shl.b32 	%r53, %r27, 4;
	add.s32 	%r54, %r50, %r53;
	add.s32 	%r62, %r54, 198;
	mad.lo.s32 	%r66, %r4, %r27, %r3;
	mad.lo.s32 	%r55, %r35, -12, %r37;
	mul.lo.s32 	%r14, %r61, %r27;
	mul.lo.s32 	%r56, %r55, %r14;
	cvt.s64.s32 	%rd2, %r56;
	cvta.to.global.u64 	%rd3, %rd39;
	cvta.to.global.u64 	%rd4, %rd40;
	not.pred 	%p5, %p1;
	ld.const.f64 	%fd53, [cu_Lap_x_orth+8];
	ld.const.f64 	%fd60, [cu_Lap_y_orth+16];
	ld.const.f64 	%fd65, [cu_Lap_x_orth+16];
	ld.const.f64 	%fd68, [cu_Lap_z_orth+24];
	ld.const.f64 	%fd73, [cu_Lap_y_orth+24];
	ld.const.f64 	%fd78, [cu_Lap_x_orth+24];
	ld.const.f64 	%fd81, [cu_Lap_z_orth+32];
	ld.const.f64 	%fd86, [cu_Lap_y_orth+32];
	ld.const.f64 	%fd91, [cu_Lap_x_orth+32];
	ld.const.f64 	%fd104, [cu_Lap_z_orth+48];
$L__BB3_2:
	mov.f64 	%fd30, %fd128;
	mov.f64 	%fd128, %fd127;
	mov.f64 	%fd127, %fd126;
	mov.f64 	%fd126, %fd125;
	mov.f64 	%fd125, %fd124;
	mov.f64 	%fd124, %fd123;
	mov.f64 	%fd123, %fd122;
	mov.f64 	%fd122, %fd121;
	mov.f64 	%fd121, %fd120;
	mov.f64 	%fd120, %fd119;
	mov.f64 	%fd119, %fd118;
	@%p5 bra 	$L__BB3_4;
	mul.wide.s32 	%rd25, %r64, 8;
	add.s64 	%rd26, %rd1, %rd25;
	ld.global.f64 	%fd118, [%rd26];
$L__BB3_4:
	setp.gt.u32 	%p6, %r2, 5;
	@%p6 bra 	$L__BB3_6;
	mul.wide.s32 	%rd27, %r63, 8;
	add.s64 	%rd28, %rd1, %rd27;
	ld.global.f64 	%fd39, [%rd28];
	st.shared.f64 	[%r8+48], %fd39;
	mul.wide.s32 	%rd29, %r62, 8;
	add.s64 	%rd30, %rd1, %rd29;
	ld.global.f64 	%fd40, [%rd30];
	st.shared.f64 	[%r8+7792], %fd40;
$L__BB3_6:
	mul.wide.s32 	%rd31, %r67, 8;
	add.s64 	%rd5, %rd1, %rd31;
	setp.gt.u32 	%p7, %r1, 5;
	@%p7 bra 	$L__BB3_8;
	ld.global.f64 	%fd41, [%rd5+-48];
	st.shared.f64 	[%r8+2112], %fd41;
	ld.global.f64 	%fd42, [%rd5+256];
	st.shared.f64 	[%r8+2416], %fd42;
$L__BB3_8:
	ld.param.f64 	%fd116, [_Z18Lap_orth_r6_kerneliiiddPKdS0_Pd_param_3];
	ld.global.f64 	%fd35, [%rd5];
	st.shared.f64 	[%r8+2160], %fd35;
	bar.sync 	0;
	add.f64 	%fd43, %fd123, %fd125;
	mul.f64 	%fd44, %fd13, %fd43;
	fma.rn.f64 	%fd45, %fd116, %fd35, %fd44;
	shl.b32 	%r57, %r1, 3;
	mov.u32 	%r58, _ZZ18Lap_orth_r6_kerneliiiddPKdS0_PdE8xy_plane;
	add.s32 	%r59, %r58, %r57;
	mad.lo.s32 	%r60, %r2, 352, %r59;
	ld.shared.f64 	%fd46, [%r60+2512];
	ld.shared.f64 	%fd47, [%r60+1808];
	add.f64 	%fd48, %fd46, %fd47;
	fma.rn.f64 	%fd49, %fd14, %fd48, %fd45;
	ld.shared.f64 	%fd50, [%r8+2168];
	ld.shared.f64 	%fd51, [%r8+2152];
	add.f64 	%fd52, %fd50, %fd51;
	fma.rn.f64 	%fd54, %fd53, %fd52, %fd49;
	add.f64 	%fd55, %fd122, %fd126;
	fma.rn.f64 	%fd56, %fd15, %fd55, %fd54;
	ld.shared.f64 	%fd57, [%r60+2864];
	ld.shared.f64 	%fd58, [%r60+1456];
	add.f64 	%fd59, %fd57, %fd58;
	fma.rn.f64 	%fd61, %fd60, %fd59, %fd56;
	ld.shared.f64 	%fd62, [%r8+2176];
	ld.shared.f64 	%fd63, [%r8+2144];
	add.f64 	%fd64, %fd62, %fd63;
	fma.rn.f64 	%fd66, %fd65, %fd64, %fd61;
	add.f64 	%fd67, %fd121, %fd127;
	fma.rn.f64 	%fd69, %fd68, %fd67, %fd66;
	ld.shared.f64 	%fd70, [%r60+3216];
	ld.shared.f64 	%fd71, [%r60+1104];
	add.f64 	%fd72, %fd70, %fd71;
	fma.rn.f64 	%fd74, %fd73, %fd72, %fd69;
	ld.shared.f64 	%fd75, [%r8+2184];
	ld.shared.f64 	%fd76, [%r8+2136];
	add.f64 	%fd77, %fd75, %fd76;
	fma.rn.f64 	%fd79, %fd78, %fd77, %fd74;
	add.f64 	%fd80, %fd120, %fd128;
	fma.rn.f64 	%fd82, %fd81, %fd80, %fd79;
	ld.shared.f64 	%fd83, [%r60+3568];
	ld.shared.f64 	%fd84, [%r60+752];
	add.f64 	%fd85, %fd83, %fd84;
	fma.rn.f64 	%fd87, %fd86, %fd85, %fd82;
	ld.shared.f64 	%fd88, [%r8+2192];
	ld.shared.f64 	%fd89, [%r8+2128];
	add.f64 	%fd90, %fd88, %fd89;
	fma.rn.f64 	%fd92, %fd91, %fd90, %fd87;
	add.f64 	%fd93, %fd119, %fd30;
	fma.rn.f64 	%fd94, %fd16, %fd93, %fd92;
	ld.shared.f64 	%fd95, [%r60+3920];
	ld.shared.f64 	%fd96, [%r60+400];
	add.f64 	%fd97, %fd95, %fd96;
	fma.rn.f64 	%fd98, %fd17, %fd97, %fd94;
	ld.shared.f64 	%fd99, [%r8+2200];
	ld.shared.f64 	%fd100, [%r8+2120];
	add.f64 	%fd101, %fd99, %fd100;
	fma.rn.f64 	%fd102, %fd18, %fd101, %fd98;
	add.f64 	%fd103, %fd118, %fd129;
	fma.rn.f64 	%fd105, %fd104, %fd103, %fd102;
	ld.shared.f64 	%fd106, [%r60+4272];
	ld.shared.f64 	%fd107, [%r60+48];
	add.f64 	%fd108, %fd106, %fd107;
	fma.rn.f64 	%fd109, %fd19, %fd108, %fd105;
	ld.shared.f64 	%fd110, [%r8+2208];
	ld.shared.f64 	%fd111, [%r8+2112];
	add.f64 	%fd112, %fd110, %fd111;
	fma.rn.f64 	%fd36, %fd20, %fd112, %fd109;
	@%p5 bra 	$L__BB3_10;
	ld.param.f64 	%fd117, [_Z18Lap_orth_r6_kerneliiiddPKdS0_Pd_param_4];
	cvt.s64.s32 	%rd32, %r66;
	mul.wide.s32 	%rd33, %r66, 8;
	add.s64 	%rd34, %rd3, %rd33;
	ld.global.f64 	%fd113, [%rd34];
	mul.f64 	%fd114, %fd35, %fd113;
	fma.rn.f64 	%fd115, %fd117, %fd114, %fd36;
	add.s64 	%rd35, %rd2, %rd32;
	shl.b64 	%rd36, %rd35, 3;
	add.s64 	%rd37, %rd4, %rd36;
	st.global.f64 	[%rd37], %fd115;
$L__BB3_10:
	add.s32 	%r66, %r66, %r14;
	add.s32 	%r67, %r67, %r6;
	bar.sync 	0;
	add.s32 	%r65, %r65, 1;
	setp.ne.s32 	%p9, %r65, 0;
	add.s32 	%r64, %r64, %r6;
	add.s32 	%r63, %r63, %r6;
	add.s32 	%r62, %r62, %r6;
	mov.f64 	%fd129, %fd30;
	@%p9 bra 	$L__BB3_2;
$L__BB3_11:
	ret;

}
	// .globl	_Z12DY_r6_kerneliiiiiiiiiiiiiidPKdPd
.visible .entry _Z12DY_r6_kerneliiiiiiiiiiiiiidPKdPd(
	.param .u32 _Z12DY_r6_kerneliiiiiiiiiiiiiidPKdPd_param_0,
	.param .u32 _Z12DY_r6_kerneliiiiiiiiiiiiiidPKdPd_param_1,
	.param .u32 _Z12DY_r6_kerneliiiiiiiiiiiiiidPKdPd_param_2,
	.param .u32 _Z12DY_r6_kerneliiiiiiiiiiiiiidPKdPd_param_3,
	.param .u32 _Z12DY_r6_kerneliiiiiiiiiiiiiidPKdPd_param_4,
	.param .u32 _Z12DY_r6_kerneliiiiiiiiiiiiiidPKdPd_param_5,
	.param .u32 _Z12DY_r6_kerneliiiiiiiiiiiiiidPKdPd_param_6,
	.param .u32 _Z12DY_r6_kerneliiiiiiiiiiiiiidPKdPd_param_7,
	.param .u32 _Z12DY_r6_kerneliiiiiiiiiiiiiidPKdPd_param_8,
	.param .u32 _Z12DY_r6_kerneliiiiiiiiiiiiiidPKdPd_param_9,
	.param .u32 _Z12DY_r6_kerneliiiiiiiiiiiiiidPKdPd_param_10,
	.param .u32 _Z12DY_r6_kerneliiiiiiiiiiiiiidPKdPd_param_11,
	.param .u32 _Z12DY_r6_kerneliiiiiiiiiiiiiidPKdPd_param_12,
	.param .u32 _Z12DY_r6_kerneliiiiiiiiiiiiiidPKdPd_param_13,
	.param .f64 _Z12DY_r6_kerneliiiiiiiiiiiiiidPKdPd_param_14,
	.param .u64 .ptr .align 1 _Z12DY_r6_kerneliiiiiiiiiiiiiidPKdPd_param_15,
	.param .u64 .ptr .align 1 _Z12DY_r6_kerneliiiiiiiiiiiiiidPKdPd_param_16
)
{
	.reg .pred 	%p<11>;
	.reg .b32 	%r<64>;
	.reg .b64 	%rd<22>;
	.reg .b64 	%fd<40>;
	// demoted variable
	.shared .align 8 .b8 _ZZ12DY_r6_kerneliiiiiiiiiiiiiidPKdPdE8xy_plane[7168];
	ld.param.u32 	%r19, [_Z12DY_r6_kerneliiiiiiiiiiiiiidPKdPd_param_0];
	ld.param.u32 	%r20, [_Z12DY_r6_kerneliiiiiiiiiiiiiidPKdPd_param_1];
	ld.param.u32 	%r21, [_Z12DY_r6_kerneliiiiiiiiiiiiiidPKdPd_param_2];
	ld.param.u32 	%r22, [_Z12DY_r6_kerneliiiiiiiiiiiiiidPKdPd_param_4];
	ld.param.u32 	%r23, [_Z12DY_r6_kerneliiiiiiiiiiiiiidPKdPd_param_5];
	ld.param.u32 	%r24, [_Z12DY_r6_kerneliiiiiiiiiiiiiidPKdPd_param_6];
	ld.param.u32 	%r25, [_Z12DY_r6_kerneliiiiiiiiiiiiiidPKdPd_param_7];
	ld.param.u32 	%r26, [_Z12DY_r6_kerneliiiiiiiiiiiiiidPKdPd_param_8];
	ld.param.u32 	%r27, [_Z12DY_r6_kerneliiiiiiiiiiiiiidPKdPd_param_9];
	ld.param.u32 	%r28, [_Z12DY_r6_kerneliiiiiiiiiiiiiidPKdPd_param_10];
	ld.param.u32 	%r29, [_Z12DY_r6_kerneliiiiiiiiiiiiiidPKdPd_param_11];
	ld.param.u32 	%r30, [_Z12DY_r6_kerneliiiiiiiiiiiiiidPKdPd_param_12];
	ld.param.u32 	%r31, [_Z12DY_r6_kerneliiiiiiiiiiiiiidPKdPd_param_13];
	ld.param.f64 	%fd4, [_Z12DY_r6_kerneliiiiiiiiiiiiiidPKdPd_param_14];
	ld.param.u64 	%rd7, [_Z12DY_r6_kerneliiiiiiiiiiiiiidPKdPd_param_15];
	cvta.to.global.u64 	%rd1, %rd7;
	mov.u32 	%r1, %tid.y;
	setp.lt.s32 	%p3, %r21, 1;
	@%p3 bra 	$L__BB4_9;
	ld.param.u64 	%rd21, [_Z12DY_r6_kerneliiiiiiiiiiiiiidPKdPd_param_16];
	mov.u32 	%r32, %tid.x;
	mov.u32 	%r33, %ntid.x;
	mov.u32 	%r34, %ctaid.x;
	mul.lo.s32 	%r35, %r34, %r33;
	add.s32 	%r36, %r35, %r32;
	mov.u32 	%r37, %ntid.y;
	mov.u32 	%r38, %ctaid.y;
	mul.lo.s32 	%r39, %r38, %r37;
	add.s32 	%r40, %r39, %r1;
	mov.u32 	%r42, %ctaid.z;
	mul.lo.s32 	%r43, %r30, %r42;
	mul.wide.s32 	%rd8, %r43, 8;
	add.s64 	%rd2, %rd1, %rd8;
	setp.lt.s32 	%p4, %r36, %r19;
	shl.b32 	%r44, %r1, 8;
	mov.u32 	%r45, _ZZ12DY_r6_kerneliiiiiiiiiiiiiidPKdPdE8xy_plane;
	add.s32 	%r46, %r45, %r44;
	shl.b32 	%r47, %r32, 3;
	add.s32 	%r2, %r46, %r47;
	add.s32 	%r48, %r45, %r47;
	mul.wide.s32 	%rd9, %r31, 8;
	mov.u64 	%rd10, cu_Grad_wt_nonorth;
	add.s64 	%rd3, %rd10, %rd9;
	add.s32 	%r3, %r48, %r44;
	neg.s32 	%r63, %r21;
	mad.lo.s32 	%r62, %r23, %r40, %r36;
	add.s32 	%r49, %r32, %r26;
	add.s32 	%r50, %r49, %r35;
	mad.lo.s32 	%r51, %r28, %r24, %r50;
	add.s32 	%r52, %r1, %r27;
	add.s32 	%r53, %r52, %r39;
	add.s32 	%r54, %r53, 16;
	mad.lo.s32 	%r61, %r22, %r54, %r51;
	add.s32 	%r55, %r53, -6;
	mad.lo.s32 	%r60, %r22, %r55, %r51;
	add.s32 	%r56, %r27, %r40;
	mad.lo.s32 	%r59, %r56, %r22, %r51;
	add.s32 	%r57, %r20, 6;
	setp.lt.s32 	%p5, %r40, %r57;
	and.pred  	%p1, %p4, %p5;
	setp.lt.s32 	%p6, %r40, %r20;
	and.pred  	%p2, %p4, %p6;
	mul.lo.s32 	%r58, %r29, %r42;
	cvt.s64.s32 	%rd4, %r58;
	cvta.to.global.u64 	%rd5, %rd21;
	not.pred 	%p7, %p1;
	not.pred 	%p9, %p2;
$L__BB4_2:
	mov.f64 	%fd39, 0d0000000000000000;
	@%p7 bra 	$L__BB4_4;
	mul.wide.s32 	%rd11, %r59, 8;
	add.s64 	%rd12, %rd2, %rd11;
	ld.global.f64 	%fd39, [%rd12];
$L__BB4_4:
	setp.gt.u32 	%p8, %r1, 5;
	st.shared.f64 	[%r2+1536], %fd39;
	@%p8 bra 	$L__BB4_6;
	mul.wide.s32 	%rd13, %r60, 8;
	add.s64 	%rd14, %rd2, %rd13;
	ld.global.f64 	%fd6, [%rd14];
	st.shared.f64 	[%r2], %fd6;
	mul.wide.s32 	%rd15, %r61, 8;
	add.s64 	%rd16, %rd2, %rd15;
	ld.global.f64 	%fd7, [%rd16];
	st.shared.f64 	[%r2+5632], %fd7;
$L__BB4_6:
	bar.sync 	0;
	ld.shared.f64 	%fd8, [%r2+1536];
	ld.const.f64 	%fd9, [%rd3+8];
	ld.shared.f64 	%fd10, [%r3+1792];
	ld.shared.f64 	%fd11, [%r3+1280];
	sub.f64 	%fd12, %fd10, %fd11;
	mul.f64 	%fd13, %fd9, %fd12;
	fma.rn.f64 	%fd14, %fd4, %fd8, %fd13;
	ld.const.f64 	%fd15, [%rd3+16];
	ld.shared.f64 	%fd16, [%r3+2048];
	ld.shared.f64 	%fd17, [%r3+1024];
	sub.f64 	%fd18, %fd16, %fd17;
	fma.rn.f64 	%fd19, %fd15, %fd18, %fd14;
	ld.const.f64 	%fd20, [%rd3+24];
	ld.shared.f64 	%fd21, [%r3+2304];
	ld.shared.f64 	%fd22, [%r3+768];
	sub.f64 	%fd23, %fd21, %fd22;
	fma.rn.f64 	%fd24, %fd20, %fd23, %fd19;
	ld.const.f64 	%fd25, [%rd3+32];
	ld.shared.f64 	%fd26, [%r3+2560];
	ld.shared.f64 	%fd27, [%r3+512];
	sub.f64 	%fd28, %fd26, %fd27;
	fma.rn.f64 	%fd29, %fd25, %fd28, %fd24;
	ld.const.f64 	%fd30, [%rd3+40];
	ld.shared.f64 	%fd31, [%r3+2816];
	ld.shared.f64 	%fd32, [%r3+256];
	sub.f64 	%fd33, %fd31, %fd32;
	fma.rn.f64 	%fd34, %fd30, %fd33, %fd29;
	ld.const.f64 	%fd35, [%rd3+48];
	ld.shared.f64 	%fd36, [%r3+3072];
	ld.shared.f64 	%fd37, [%r3];
	sub.f64 	%fd38, %fd36, %fd37;
	fma.rn.f64 	%fd3, %fd35, %fd38, %fd34;
	@%p9 bra 	$L__BB4_8;
	cvt.s64.s32 	%rd17, %r62;
	add.s64 	%rd18, %rd17, %rd4;
	shl.b64 	%rd19, %rd18, 3;
	add.s64 	%rd20, %rd5, %rd19;
	st.global.f64 	[%rd20], %fd3;
$L__BB4_8:
	bar.sync 	0;
	add.s32 	%r63, %r63, 1;
	setp.ne.s32 	%p10, %r63, 0;
	add.s32 	%r62, %r62, %r25;
	add.s32 	%r61, %r61, %r24;
	add.s32 	%r60, %r60, %r24;
	add.s32 	%r59, %r59, %r24;
	@%p10 bra 	$L__BB4_2;
$L__BB4_9:
	ret;

}
	// .globl	_Z12DZ_r6_kerneliiiiiiiiiiiiiidPKdPd
.visible .entry _Z12DZ_r6_kerneliiiiiiiiiiiiiidPKdPd(
	.param .u32 _Z12DZ_r6_kerneliiiiiiiiiiiiiidPKdPd_param_0,
	.param .u32 _Z12DZ_r6_kerneliiiiiiiiiiiiiidPKdPd_param_1,
	.param .u32 _Z12DZ_r6_kerneliiiiiiiiiiiiiidPKdPd_param_2,
	.param .u32 _Z12DZ_r6_kerneliiiiiiiiiiiiiidPKdPd_param_3,
	.param .u32 _Z12DZ_r6_kerneliiiiiiiiiiiiiidPKdPd_param_4,
	.param .u32 _Z12DZ_r6_kerneliiiiiiiiiiiiiidPKdPd_param_5,
	.param .u32 _Z12DZ_r6_kerneliiiiiiiiiiiiiidPKdPd_param_6,
	.param .u32 _Z12DZ_r6_kerneliiiiiiiiiiiiiidPKdPd_param_7,
	.param .u32 _Z12DZ_r6_kerneliiiiiiiiiiiiiidPKdPd_param_8,
	.param .u32 _Z12DZ_r6_kerneliiiiiiiiiiiiiidPKdPd_param_9,
	.param .u32 _Z12DZ_r6_kerneliiiiiiiiiiiiiidPKdPd_param_10,
	.param .u32 _Z12DZ_r6_kerneliiiiiiiiiiiiiidPKdPd_param_11,
	.param .u32 _Z12DZ_r6_kerneliiiiiiiiiiiiiidPKdPd_param_12,
	.param .u32 _Z12DZ_r6_kerneliiiiiiiiiiiiiidPKdPd_param_13,
	.param .f64 _Z12DZ_r6_kerneliiiiiiiiiiiiiidPKdPd_param_14,
	.param .u64 .ptr .align 1 _Z12DZ_r6_kerneliiiiiiiiiiiiiidPKdPd_param_15,
	.param .u64 .ptr .align 1 _Z12DZ_r6_kerneliiiiiiiiiiiiiidPKdPd_param_16
)
{
	.reg .pred 	%p<9>;
	.reg .b32 	%r<62>;
	.reg .b64 	%rd<35>;
	.reg .b64 	%fd<86>;

	ld.param.u32 	%r23, [_Z12DZ_r6_kerneliiiiiiiiiiiiiidPKdPd_param_0];
	ld.param.u32 	%r24, [_Z12DZ_r6_kerneliiiiiiiiiiiiiidPKdPd_param_1];
	ld.param.u32 	%r26, [_Z12DZ_r6_kerneliiiiiiiiiiiiiidPKdPd_param_4];
	ld.param.u32 	%r17, [_Z12DZ_r6_kerneliiiiiiiiiiiiiidPKdPd_param_6];
	ld.param.u32 	%r27, [_Z12DZ_r6_kerneliiiiiiiiiiiiiidPKdPd_param_9];
	ld.param.u32 	%r28, [_Z12DZ_r6_kerneliiiiiiiiiiiiiidPKdPd_param_12];
	ld.param.u64 	%rd3, [_Z12DZ_r6_kerneliiiiiiiiiiiiiidPKdPd_param_15];
	cvta.to.global.u64 	%rd4, %rd3;
	mov.u32 	%r29, %ctaid.x;
	mov.u32 	%r30, %ntid.x;
	mul.lo.s32 	%r1, %r29, %r30;
	mov.u32 	%r2, %tid.x;
	add.s32 	%r3, %r1, %r2;
	mov.u32 	%r31, %ctaid.y;
	mov.u32 	%r32, %ntid.y;
	mov.u32 	%r33, %tid.y;
	mad.lo.s32 	%r34, %r31, %r32, %r33;
	add.s32 	%r35, %r27, %r34;
	mul.lo.s32 	%r5, %r35, %r26;
	mov.u32 	%r36, %ctaid.z;
	mul.lo.s32 	%r37, %r28, %r36;
	mul.wide.s32 	%rd5, %r37, 8;
	add.s64 	%rd1, %rd4, %rd5;
	setp.lt.s32 	%p2, %r3, %r23;
	setp.lt.s32 	%p3, %r34, %r24;
	and.pred  	%p1, %p2, %p3;
	mov.f64 	%fd73, 0d0000000000000000;
	not.pred 	%p4, %p1;
	mov.f64 	%fd74, %fd73;
	mov.f64 	%fd75, %fd73;
	mov.f64 	%fd76, %fd73;
	mov.f64 	%fd77, %fd73;
	mov.f64 	%fd78, %fd73;
	mov.f64 	%fd79, %fd73;
	mov.f64 	%fd80, %fd73;
	mov.f64 	%fd81, %fd73;
	mov.f64 	%fd82, %fd73;
	mov.f64 	%fd83, %fd73;
	mov.f64 	%fd84, %fd73;
	@%p4 bra 	$L__BB5_2;
	ld.param.u32 	%r54, [_Z12DZ_r6_kerneliiiiiiiiiiiiiidPKdPd_param_10];
	ld.param.u32 	%r52, [_Z12DZ_r6_kerneliiiiiiiiiiiiiidPKdPd_param_8];
	add.s32 	%r38, %r54, -6;
	add.s32 	%r39, %r52, %r3;
	add.s32 	%r40, %r39, %r5;
	mad.lo.s32 	%r41, %r38, %r17, %r40;
	mul.wide.s32 	%rd6, %r41, 8;
	add.s64 	%rd7, %rd1, %rd6;
	ld.global.f64 	%fd84, [%rd7];
	mul.wide.s32 	%rd8, %r17, 8;
	add.s64 	%rd9, %rd7, %rd8;
	ld.global.f64 	%fd83, [%rd9];
	add.s64 	%rd10, %rd9, %rd8;
	ld.global.f64 	%fd82, [%rd10];
	add.s64 	%rd11, %rd10, %rd8;
	ld.global.f64 	%fd81, [%rd11];
	add.s64 	%rd12, %rd11, %rd8;
	ld.global.f64 	%fd80, [%rd12];
	add.s64 	%rd13, %rd12, %rd8;
	ld.global.f64 	%fd79, [%rd13];
	add.s64 	%rd14, %rd13, %rd8;
	ld.global.f64 	%fd78, [%rd14];
	add.s64 	%rd15, %rd14, %rd8;
	ld.global.f64 	%fd77, [%rd15];
	add.s64 	%rd16, %rd15, %rd8;
	ld.global.f64 	%fd76, [%rd16];
	add.s64 	%rd17, %rd16, %rd8;
	ld.global.f64 	%fd75, [%rd17];
	add.s64 	%rd18, %rd17, %rd8;
	ld.global.f64 	%fd74, [%rd18];
	add.s64 	%rd19, %rd18, %rd8;
	ld.global.f64 	%fd73, [%rd19];
$L__BB5_2:
	ld.param.u32 	%r48, [_Z12DZ_r6_kerneliiiiiiiiiiiiiidPKdPd_param_2];
	setp.lt.s32 	%p5, %r48, 1;
	@%p5 bra 	$L__BB5_9;
	ld.param.u32 	%r57, [_Z12DZ_r6_kerneliiiiiiiiiiiiiidPKdPd_param_13];
	ld.param.u32 	%r55, [_Z12DZ_r6_kerneliiiiiiiiiiiiiidPKdPd_param_10];
	ld.param.u32 	%r53, [_Z12DZ_r6_kerneliiiiiiiiiiiiiidPKdPd_param_8];
	ld.param.u32 	%r50, [_Z12DZ_r6_kerneliiiiiiiiiiiiiidPKdPd_param_5];
	ld.param.u32 	%r49, [_Z12DZ_r6_kerneliiiiiiiiiiiiiidPKdPd_param_2];
	mul.wide.s32 	%rd20, %r57, 8;
	mov.u64 	%rd21, cu_Grad_wt_nonorth;
	add.s64 	%rd22, %rd21, %rd20;
	ld.const.f64 	%fd25, [%rd22+8];
	ld.const.f64 	%fd26, [%rd22+16];
	ld.const.f64 	%fd27, [%rd22+24];
	ld.const.f64 	%fd28, [%rd22+32];
	ld.const.f64 	%fd29, [%rd22+48];
	neg.s32 	%r61, %r49;
	mad.lo.s32 	%r60, %r50, %r34, %r3;
	add.s32 	%r42, %r2, %r53;
	add.s32 	%r43, %r42, %r1;
	add.s32 	%r44, %r43, %r5;
	add.s32 	%r45, %r55, 6;
	mad.lo.s32 	%r59, %r17, %r45, %r44;
$L__BB5_4:
	mov.f64 	%fd40, %fd83;
	mov.f64 	%fd83, %fd82;
	mov.f64 	%fd82, %fd81;
	mov.f64 	%fd81, %fd80;
	mov.f64 	%fd80, %fd79;
	mov.f64 	%fd79, %fd78;
	mov.f64 	%fd78, %fd77;
	mov.f64 	%fd77, %fd76;
	mov.f64 	%fd76, %fd75;
	mov.f64 	%fd75, %fd74;
	mov.f64 	%fd74, %fd73;
	@%p4 bra 	$L__BB5_6;
	mul.wide.s32 	%rd23, %r59, 8;
	add.s64 	%rd24, %rd1, %rd23;
	ld.global.f64 	%fd73, [%rd24];
$L__BB5_6:
	ld.param.f64 	%fd60, [_Z12DZ_r6_kerneliiiiiiiiiiiiiidPKdPd_param_14];
	ld.param.u32 	%r58, [_Z12DZ_r6_kerneliiiiiiiiiiiiiidPKdPd_param_13];
	sub.f64 	%fd47, %fd78, %fd80;
	mul.f64 	%fd48, %fd25, %fd47;
	fma.rn.f64 	%fd49, %fd60, %fd79, %fd48;
	sub.f64 	%fd50, %fd77, %fd81;
	fma.rn.f64 	%fd51, %fd26, %fd50, %fd49;
	sub.f64 	%fd52, %fd76, %fd82;
	fma.rn.f64 	%fd53, %fd27, %fd52, %fd51;
	sub.f64 	%fd54, %fd75, %fd83;
	fma.rn.f64 	%fd55, %fd28, %fd54, %fd53;
	sub.f64 	%fd56, %fd74, %fd40;
	mul.wide.s32 	%rd25, %r58, 8;
	add.s64 	%rd27, %rd21, %rd25;
	ld.const.f64 	%fd57, [%rd27+40];
	fma.rn.f64 	%fd58, %fd57, %fd56, %fd55;
	sub.f64 	%fd59, %fd73, %fd84;
	fma.rn.f64 	%fd44, %fd29, %fd59, %fd58;
	@%p4 bra 	$L__BB5_8;
	ld.param.u64 	%rd34, [_Z12DZ_r6_kerneliiiiiiiiiiiiiidPKdPd_param_16];
	ld.param.u32 	%r56, [_Z12DZ_r6_kerneliiiiiiiiiiiiiidPKdPd_param_11];
	cvt.s64.s32 	%rd28, %r60;
	mov.u32 	%r46, %ctaid.z;
	mul.lo.s32 	%r47, %r56, %r46;
	cvt.s64.s32 	%rd29, %r47;
	add.s64 	%rd30, %rd28, %rd29;
	cvta.to.global.u64 	%rd31, %rd34;
	shl.b64 	%rd32, %rd30, 3;
	add.s64 	%rd33, %rd31, %rd32;
	st.global.f64 	[%rd33], %fd44;
$L__BB5_8:
	ld.param.u32 	%r51, [_Z12DZ_r6_kerneliiiiiiiiiiiiiidPKdPd_param_7];
	add.s32 	%r61, %r61, 1;
	setp.ne.s32 	%p8, %r61, 0;
	add.s32 	%r60, %r60, %r51;
	add.s32 	%r59, %r59, %r17;
	mov.f64 	%fd84, %fd40;
	@%p8 bra 	$L__BB5_4;
$L__BB5_9:
	ret;

}
	// .globl	_Z15DX_DY_r6_kerneliiiiiiiiiiiiiiiiPKdPd
.visible .entry _Z15DX_DY_r6_kerneliiiiiiiiiiiiiiiiPKdPd(
	.param .u32 _Z15DX_DY_r6_kerneliiiiiiiiiiiiiiiiPKdPd_param_0,
	.param .u32 _Z15DX_DY_r6_kerneliiiiiiiiiiiiiiiiPKdPd_param_1,
	.param .u32 _Z15DX_DY_r6_kerneliiiiiiiiiiiiiiiiPKdPd_param_2,
	.param .u32 _Z15DX_DY_r6_kerneliiiiiiiiiiiiiiiiPKdPd_param_3,
	.param .u32 _Z15DX_DY_r6_kerneliiiiiiiiiiiiiiiiPKdPd_param_4,
	.param .u32 _Z15DX_DY_r6_kerneliiiiiiiiiiiiiiiiPKdPd_param_5,
	.param .u32 _Z15DX_DY_r6_kerneliiiiiiiiiiiiiiiiPKdPd_param_6,
	.param .u32 _Z15DX_DY_r6_kerneliiiiiiiiiiiiiiiiPKdPd_param_7,
	.param .u32 _Z15DX_DY_r6_kerneliiiiiiiiiiiiiiiiPKdPd_param_8,
	.param .u32 _Z15DX_DY_r6_kerneliiiiiiiiiiiiiiiiPKdPd_param_9,
	.param .u32 _Z15DX_DY_r6_kerneliiiiiiiiiiiiiiiiPKdPd_param_10,
	.param .u32 _Z15DX_DY_r6_kerneliiiiiiiiiiiiiiiiPKdPd_param_11,
	.param .u32 _Z15DX_DY_r6_kerneliiiiiiiiiiiiiiiiPKdPd_param_12,
	.param .u32 _Z15DX_DY_r6_kerneliiiiiiiiiiiiiiiiPKdPd_param_13,
	.param .u32 _Z15DX_DY_r6_kerneliiiiiiiiiiiiiiiiPKdPd_param_14,
	.param .u32 _Z15DX_DY_r6_kerneliiiiiiiiiiiiiiiiPKdPd_param_15,
	.param .u64 .ptr .align 1 _Z15DX_DY_r6_kerneliiiiiiiiiiiiiiiiPKdPd_param_16,
	.param .u64 .ptr .align 1 _Z15DX_DY_r6_kerneliiiiiiiiiiiiiiiiPKdPd_param_17
)
{
	.reg .pred 	%p<13>;
	.reg .b32 	%r<80>;
	.reg .b64 	%rd<24>;
	.reg .b64 	%fd<70>;
	// demoted variable
	.shared .align 8 .b8 _ZZ15DX_DY_r6_kerneliiiiiiiiiiiiiiiiPKdPdE11x0_xy_plane[9856];
	ld.param.u32 	%r21, [_Z15DX_DY_r6_kerneliiiiiiiiiiiiiiiiPKdPd_param_2];
	ld.param.u32 	%r24, [_Z15DX_DY_r6_kerneliiiiiiiiiiiiiiiiPKdPd_param_7];
	ld.param.u64 	%rd8, [_Z15DX_DY_r6_kerneliiiiiiiiiiiiiiiiPKdPd_param_16];
	cvta.to.global.u64 	%rd1, %rd8;
	mov.u32 	%r1, %tid.x;
	mov.u32 	%r2, %tid.y;
	setp.lt.s32 	%p3, %r21, 1;
	@%p3 bra 	$L__BB6_11;
	ld.param.u32 	%r74, [_Z15DX_DY_r6_kerneliiiiiiiiiiiiiiiiPKdPd_param_15];
	ld.param.u32 	%r73, [_Z15DX_DY_r6_kerneliiiiiiiiiiiiiiiiPKdPd_param_14];
	ld.param.u32 	%r72, [_Z15DX_DY_r6_kerneliiiiiiiiiiiiiiiiPKdPd_param_13];
	ld.param.u32 	%r71, [_Z15DX_DY_r6_kerneliiiiiiiiiiiiiiiiPKdPd_param_12];
	ld.param.u32 	%r70, [_Z15DX_DY_r6_kerneliiiiiiiiiiiiiiiiPKdPd_param_11];
	ld.param.u32 	%r69, [_Z15DX_DY_r6_kerneliiiiiiiiiiiiiiiiPKdPd_param_10];
	ld.param.u32 	%r68, [_Z15DX_DY_r6_kerneliiiiiiiiiiiiiiiiPKdPd_param_9];
	ld.param.u32 	%r66, [_Z15DX_DY_r6_kerneliiiiiiiiiiiiiiiiPKdPd_param_6];
	ld.param.u32 	%r65, [_Z15DX_DY_r6_kerneliiiiiiiiiiiiiiiiPKdPd_param_5];
	ld.param.u32 	%r64, [_Z15DX_DY_r6_kerneliiiiiiiiiiiiiiiiPKdPd_param_1];
	ld.param.u32 	%r63, [_Z15DX_DY_r6_kerneliiiiiiiiiiiiiiiiPKdPd_param_0];
	mov.u32 	%r33, %ntid.x;
	mov.u32 	%r34, %ctaid.x;
	mul.lo.s32 	%r35, %r34, %r33;
	add.s32 	%r36, %r35, %r1;
	mov.u32 	%r37, %ntid.y;
	mov.u32 	%r38, %ctaid.y;
	mul.lo.s32 	%r39, %r38, %r37;
	add.s32 	%r40, %r39, %r2;
	mov.u32 	%r42, %ctaid.z;
	mul.lo.s32 	%r43, %r72, %r42;
	mul.wide.s32 	%rd9, %r43, 8;
	add.s64 	%rd2, %rd1, %rd9;
	mov.u32 	%r44, _ZZ15DX_DY_r6_kerneliiiiiiiiiiiiiiiiPKdPdE11x0_xy_plane;
	mad.lo.s32 	%r45, %r2, 352, %r44;
	shl.b32 	%r46, %r1, 3;
	add.s32 	%r47, %r45, %r46;
	add.s32 	%r3, %r47, 2112;
	mul.wide.s32 	%rd10, %r73, 8;
	mov.u64 	%rd11, cu_Grad_wt_nonorth;
	add.s64 	%rd3, %rd11, %rd10;
	mul.wide.s32 	%rd12, %r74, 8;
	add.s64 	%rd4, %rd11, %rd12;
	neg.s32 	%r79, %r21;
	mad.lo.s32 	%r78, %r66, %r40, %r36;
	add.s32 	%r48, %r1, %r68;
	add.s32 	%r49, %r48, %r35;
	mad.lo.s32 	%r50, %r70, %r24, %r49;
	add.s32 	%r51, %r2, %r69;
	add.s32 	%r52, %r51, %r39;
	add.s32 	%r53, %r52, 16;
	mad.lo.s32 	%r77, %r65, %r53, %r50;
	add.s32 	%r54, %r52, -6;
	mad.lo.s32 	%r76, %r65, %r54, %r50;
	add.s32 	%r55, %r69, %r40;
	mad.lo.s32 	%r75, %r55, %r65, %r50;
	add.s32 	%r56, %r64, 6;
	setp.lt.s32 	%p4, %r40, %r56;
	add.s32 	%r57, %r63, 6;
	setp.lt.s32 	%p5, %r36, %r57;
	and.pred  	%p1, %p5, %p4;
	setp.lt.s32 	%p6, %r40, %r64;
	setp.lt.s32 	%p7, %r36, %r63;
	and.pred  	%p2, %p7, %p6;
	mul.lo.s32 	%r58, %r71, %r42;
	cvt.s64.s32 	%rd5, %r58;
	not.pred 	%p8, %p1;
	not.pred 	%p11, %p2;
$L__BB6_2:
	mul.wide.s32 	%rd13, %r75, 8;
	add.s64 	%rd6, %rd2, %rd13;
	mov.f64 	%fd69, 0d0000000000000000;
	@%p8 bra 	$L__BB6_4;
	ld.global.f64 	%fd69, [%rd6];
$L__BB6_4:
	setp.gt.u32 	%p9, %r2, 5;
	st.shared.f64 	[%r3+48], %fd69;
	@%p9 bra 	$L__BB6_6;
	mul.wide.s32 	%rd14, %r76, 8;
	add.s64 	%rd15, %rd2, %rd14;
	ld.global.f64 	%fd6, [%rd15];
	st.shared.f64 	[%r3+-2064], %fd6;
	mul.wide.s32 	%rd16, %r77, 8;
	add.s64 	%rd17, %rd2, %rd16;
	ld.global.f64 	%fd7, [%rd17];
	st.shared.f64 	[%r3+5680], %fd7;
$L__BB6_6:
	setp.gt.u32 	%p10, %r1, 5;
	@%p10 bra 	$L__BB6_8;
	ld.global.f64 	%fd8, [%rd6+-48];
	st.shared.f64 	[%r3], %fd8;
	ld.global.f64 	%fd9, [%rd6+256];
	st.shared.f64 	[%r3+304], %fd9;
$L__BB6_8:
	bar.sync 	0;
	ld.const.f64 	%fd10, [%rd3+8];
	ld.const.f64 	%fd11, [%rd4+8];
	ld.shared.f64 	%fd12, [%r3+56];
	ld.shared.f64 	%fd13, [%r3+40];
	sub.f64 	%fd14, %fd12, %fd13;
	fma.rn.f64 	%fd15, %fd10, %fd14, 0d0000000000000000;
	shl.b32 	%r59, %r1, 3;
	mov.u32 	%r60, _ZZ15DX_DY_r6_kerneliiiiiiiiiiiiiiiiPKdPdE11x0_xy_plane;
	add.s32 	%r61, %r60, %r59;
	mad.lo.s32 	%r62, %r2, 352, %r61;
	ld.shared.f64 	%fd16, [%r62+2512];
	ld.shared.f64 	%fd17, [%r62+1808];
	sub.f64 	%fd18, %fd16, %fd17;
	fma.rn.f64 	%fd19, %fd11, %fd18, 0d0000000000000000;
	ld.const.f64 	%fd20, [%rd3+16];
	ld.const.f64 	%fd21, [%rd4+16];
	ld.shared.f64 	%fd22, [%r3+64];
	ld.shared.f64 	%fd23, [%r3+32];
	sub.f64 	%fd24, %fd22, %fd23;
	fma.rn.f64 	%fd25, %fd20, %fd24, %fd15;
	ld.shared.f64 	%fd26, [%r62+2864];
	ld.shared.f64 	%fd27, [%r62+1456];
	sub.f64 	%fd28, %fd26, %fd27;
	fma.rn.f64 	%fd29, %fd21, %fd28, %fd19;
	ld.const.f64 	%fd30, [%rd3+24];
	ld.const.f64 	%fd31, [%rd4+24];
	ld.shared.f64 	%fd32, [%r3+72];
	ld.shared.f64 	%fd33, [%r3+24];
	sub.f64 	%fd34, %fd32, %fd33;
	fma.rn.f64 	%fd35, %fd30, %fd34, %fd25;
	ld.shared.f64 	%fd36, [%r62+3216];
	ld.shared.f64 	%fd37, [%r62+1104];
	sub.f64 	%fd38, %fd36, %fd37;
	fma.rn.f64 	%fd39, %fd31, %fd38, %fd29;
	ld.const.f64 	%fd40, [%rd3+32];
	ld.const.f64 	%fd41, [%rd4+32];
	ld.shared.f64 	%fd42, [%r3+80];
	ld.shared.f64 	%fd43, [%r3+16];
	sub.f64 	%fd44, %fd42, %fd43;
	fma.rn.f64 	%fd45, %fd40, %fd44, %fd35;
	ld.shared.f64 	%fd46, [%r62+3568];
	ld.shared.f64 	%fd47, [%r62+752];
	sub.f64 	%fd48, %fd46, %fd47;
	fma.rn.f64 	%fd49, %fd41, %fd48, %fd39;
	ld.const.f64 	%fd50, [%rd3+40];
	ld.const.f64 	%fd51, [%rd4+40];
	ld.shared.f64 	%fd52, [%r3+88];
	ld.shared.f64 	%fd53, [%r3+8];
	sub.f64 	%fd54, %fd52, %fd53;
	fma.rn.f64 	%fd55, %fd50, %fd54, %fd45;
	ld.shared.f64 	%fd56, [%r62+3920];
	ld.shared.f64 	%fd57, [%r62+400];
	sub.f64 	%fd58, %fd56, %fd57;
	fma.rn.f64 	%fd59, %fd51, %fd58, %fd49;
	ld.const.f64 	%fd60, [%rd3+48];
	ld.const.f64 	%fd61, [%rd4+48];
	ld.shared.f64 	%fd62, [%r3+96];
	ld.shared.f64 	%fd63, [%r3];
	sub.f64 	%fd64, %fd62, %fd63;
	fma.rn.f64 	%fd3, %fd60, %fd64, %fd55;
	ld.shared.f64 	%fd65, [%r62+4272];
	ld.shared.f64 	%fd66, [%r62+48];
	sub.f64 	%fd67, %fd65, %fd66;
	fma.rn.f64 	%fd4, %fd61, %fd67, %fd59;
	@%p11 bra 	$L__BB6_10;
	ld.param.u64 	%rd23, [_Z15DX_DY_r6_kerneliiiiiiiiiiiiiiiiPKdPd_param_17];
	add.f64 	%fd68, %fd3, %fd4;
	cvt.s64.s32 	%rd18, %r78;
	add.s64 	%rd19, %rd18, %rd5;
	cvta.to.global.u64 	%rd20, %rd23;
	shl.b64 	%rd21, %rd19, 3;
	add.s64 	%rd22, %rd20, %rd21;
	st.global.f64 	[%rd22], %fd68;
$L__BB6_10:
	ld.param.u32 	%r67, [_Z15DX_DY_r6_kerneliiiiiiiiiiiiiiiiPKdPd_param_8];
	bar.sync 	0;
	add.s32 	%r79, %r79, 1;
	setp.ne.s32 	%p12, %r79, 0;
	add.s32 	%r78, %r78, %r67;
	add.s32 	%r77, %r77, %r24;
	add.s32 	%r76, %r76, %r24;
	add.s32 	%r75, %r75, %r24;
	@%p12 bra 	$L__BB6_2;
$L__BB6_11:
	ret;

}
	// .globl	_Z15DX_DZ_r6_kerneliiiiiiiiiiiiiiiiPKdPd
.visible .entry _Z15DX_DZ_r6_kerneliiiiiiiiiiiiiiiiPKdPd(
	.param .u32 _Z15DX_DZ_r6_kerneliiiiiiiiiiiiiiiiPKdPd_param_0,
	.param .u32 _Z15DX_DZ_r6_kerneliiiiiiiiiiiiiiiiPKdPd_param_1,
	.param .u32 _Z15DX_DZ_r6_kerneliiiiiiiiiiiiiiiiPKdPd_param_2,
	.param .u32 _Z15DX_DZ_r6_kerneliiiiiiiiiiiiiiiiPKdPd_param_3,
	.param .u32 _Z15DX_DZ_r6_kerneliiiiiiiiiiiiiiiiPKdPd_param_4,
	.param .u32 _Z15DX_DZ_r6_kerneliiiiiiiiiiiiiiiiPKdPd_param_5,
	.param .u32 _Z15DX_DZ_r6_kerneliiiiiiiiiiiiiiiiPKdPd_param_6,
	.param .u32 _Z15DX_DZ_r6_kerneliiiiiiiiiiiiiiiiPKdPd_param_7,
	.param .u32 _Z15DX_DZ_r6_kerneliiiiiiiiiiiiiiiiPKdPd_param_8,
	.param .u32 _Z15DX_DZ_r6_kerneliiiiiiiiiiiiiiiiPKdPd_param_9,
	.param .u32 _Z15DX_DZ_r6_kerneliiiiiiiiiiiiiiiiPKdPd_param_10,
	.param .u32 _Z15DX_DZ_r6_kerneliiiiiiiiiiiiiiiiPKdPd_param_11,
	.param .u32 _Z15DX_DZ_r6_kerneliiiiiiiiiiiiiiiiPKdPd_param_12,
	.param .u32 _Z15DX_DZ_r6_kerneliiiiiiiiiiiiiiiiPKdPd_param_13,
	.param .u32 _Z15DX_DZ_r6_kerneliiiiiiiiiiiiiiiiPKdPd_param_14,
	.param .u32 _Z15DX_DZ_r6_kerneliiiiiiiiiiiiiiiiPKdPd_param_15,
	.param .u64 .ptr .align 1 _Z15DX_DZ_r6_kerneliiiiiiiiiiiiiiiiPKdPd_param_16,
	.param .u64 .ptr .align 1 _Z15DX_DZ_r6_kerneliiiiiiiiiiiiiiiiPKdPd_param_17
)
{
	.reg .pred 	%p<11>;
	.reg .b32 	%r<79>;
	.reg .b64 	%rd<38>;
	.reg .b64 	%fd<120>;
	// demoted variable
	.shared .align 8 .b8 _ZZ15DX_DZ_r6_kerneliiiiiiiiiiiiiiiiPKdPdE11x0_xy_plane[5632];
	ld.param.u32 	%r19, [_Z15DX_DZ_r6_kerneliiiiiiiiiiiiiiiiPKdPd_param_0];
	ld.param.u32 	%r29, [_Z15DX_DZ_r6_kerneliiiiiiiiiiiiiiiiPKdPd_param_1];
	ld.param.u32 	%r31, [_Z15DX_DZ_r6_kerneliiiiiiiiiiiiiiiiPKdPd_param_5];
	ld.param.u32 	%r32, [_Z15DX_DZ_r6_kerneliiiiiiiiiiiiiiiiPKdPd_param_10];
	ld.param.u32 	%r33, [_Z15DX_DZ_r6_kerneliiiiiiiiiiiiiiiiPKdPd_param_13];
	ld.param.u64 	%rd3, [_Z15DX_DZ_r6_kerneliiiiiiiiiiiiiiiiPKdPd_param_16];
	cvta.to.global.u64 	%rd4, %rd3;
	mov.u32 	%r1, %tid.x;
	mov.u32 	%r34, %tid.y;
	mov.u32 	%r35, %ctaid.x;
	mov.u32 	%r36, %ntid.x;
	mul.lo.s32 	%r2, %r35, %r36;
	add.s32 	%r3, %r2, %r1;
	mov.u32 	%r37, %ctaid.y;
	mov.u32 	%r38, %ntid.y;
	mad.lo.s32 	%r39, %r37, %r38, %r34;
	add.s32 	%r40, %r32, %r39;
	mul.lo.s32 	%r5, %r40, %r31;
	mov.u32 	%r41, %ctaid.z;
	mul.lo.s32 	%r42, %r33, %r41;
	mul.wide.s32 	%rd5, %r42, 8;
	add.s64 	%rd1, %rd4, %rd5;
	setp.lt.s32 	%p2, %r3, %r19;
	setp.lt.s32 	%p3, %r39, %r29;
	and.pred  	%p1, %p2, %p3;
	mov.f64 	%fd106, 0d0000000000000000;
	not.pred 	%p4, %p1;
	mov.f64 	%fd107, %fd106;
	mov.f64 	%fd108, %fd106;
	mov.f64 	%fd109, %fd106;
	mov.f64 	%fd110, %fd106;
	mov.f64 	%fd111, %fd106;
	mov.f64 	%fd112, %fd106;
	mov.f64 	%fd113, %fd106;
	mov.f64 	%fd114, %fd106;
	mov.f64 	%fd115, %fd106;
	mov.f64 	%fd116, %fd106;
	mov.f64 	%fd117, %fd106;
	@%p4 bra 	$L__BB7_2;
	ld.param.u32 	%r69, [_Z15DX_DZ_r6_kerneliiiiiiiiiiiiiiiiPKdPd_param_9];
	ld.param.u32 	%r65, [_Z15DX_DZ_r6_kerneliiiiiiiiiiiiiiiiPKdPd_param_7];
	add.s32 	%r43, %r69, %r3;
	add.s32 	%r44, %r43, %r5;
	mul.wide.s32 	%rd6, %r44, 8;
	add.s64 	%rd7, %rd1, %rd6;
	ld.global.f64 	%fd117, [%rd7];
	mul.wide.s32 	%rd8, %r65, 8;
	add.s64 	%rd9, %rd7, %rd8;
	ld.global.f64 	%fd116, [%rd9];
	add.s64 	%rd10, %rd9, %rd8;
	ld.global.f64 	%fd115, [%rd10];
	add.s64 	%rd11, %rd10, %rd8;
	ld.global.f64 	%fd114, [%rd11];
	add.s64 	%rd12, %rd11, %rd8;
	ld.global.f64 	%fd113, [%rd12];
	add.s64 	%rd13, %rd12, %rd8;
	ld.global.f64 	%fd112, [%rd13];
	add.s64 	%rd14, %rd13, %rd8;
	ld.global.f64 	%fd111, [%rd14];
	add.s64 	%rd15, %rd14, %rd8;
	ld.global.f64 	%fd110, [%rd15];
	add.s64 	%rd16, %rd15, %rd8;
	ld.global.f64 	%fd109, [%rd16];
	add.s64 	%rd17, %rd16, %rd8;
	ld.global.f64 	%fd108, [%rd17];
	add.s64 	%rd18, %rd17, %rd8;
	ld.global.f64 	%fd107, [%rd18];
	add.s64 	%rd19, %rd18, %rd8;
	ld.global.f64 	%fd106, [%rd19];
$L__BB7_2:
	ld.param.u32 	%r62, [_Z15DX_DZ_r6_kerneliiiiiiiiiiiiiiiiPKdPd_param_2];
	setp.lt.s32 	%p5, %r62, 1;
	@%p5 bra 	$L__BB7_13;
	ld.param.u32 	%r71, [_Z15DX_DZ_r6_kerneliiiiiiiiiiiiiiiiPKdPd_param_11];
	ld.param.u32 	%r70, [_Z15DX_DZ_r6_kerneliiiiiiiiiiiiiiiiPKdPd_param_9];
	ld.param.u32 	%r66, [_Z15DX_DZ_r6_kerneliiiiiiiiiiiiiiiiPKdPd_param_7];
	ld.param.u32 	%r64, [_Z15DX_DZ_r6_kerneliiiiiiiiiiiiiiiiPKdPd_param_6];
	ld.param.u32 	%r63, [_Z15DX_DZ_r6_kerneliiiiiiiiiiiiiiiiPKdPd_param_2];
	neg.s32 	%r78, %r63;
	mad.lo.s32 	%r77, %r64, %r39, %r3;
	add.s32 	%r45, %r1, %r70;
	add.s32 	%r46, %r45, %r2;
	add.s32 	%r47, %r46, %r5;
	mad.lo.s32 	%r76, %r71, %r66, %r47;
	add.s32 	%r48, %r71, 6;
	mad.lo.s32 	%r75, %r66, %r48, %r47;
	mov.u64 	%rd27, cu_Grad_wt_nonorth;
$L__BB7_4:
	mov.f64 	%fd35, %fd116;
	mov.f64 	%fd116, %fd115;
	mov.f64 	%fd115, %fd114;
	mov.f64 	%fd114, %fd113;
	mov.f64 	%fd113, %fd112;
	mov.f64 	%fd112, %fd111;
	mov.f64 	%fd111, %fd110;
	mov.f64 	%fd110, %fd109;
	mov.f64 	%fd109, %fd108;
	mov.f64 	%fd108, %fd107;
	mov.f64 	%fd107, %fd106;
	@%p4 bra 	$L__BB7_6;
	mul.wide.s32 	%rd20, %r75, 8;
	add.s64 	%rd21, %rd1, %rd20;
	ld.global.f64 	%fd106, [%rd21];
$L__BB7_6:
	ld.param.u32 	%r61, [_Z15DX_DZ_r6_kerneliiiiiiiiiiiiiiiiPKdPd_param_0];
	add.s32 	%r49, %r61, 6;
	setp.ge.s32 	%p7, %r3, %r49;
	mov.f64 	%fd119, 0d0000000000000000;
	@%p7 bra 	$L__BB7_8;
	mul.wide.s32 	%rd22, %r76, 8;
	add.s64 	%rd23, %rd1, %rd22;
	ld.global.f64 	%fd119, [%rd23];
$L__BB7_8:
	setp.gt.u32 	%p8, %r1, 5;
	mov.u32 	%r50, %tid.y;
	mov.u32 	%r51, _ZZ15DX_DZ_r6_kerneliiiiiiiiiiiiiiiiPKdPdE11x0_xy_plane;
	mad.lo.s32 	%r52, %r50, 352, %r51;
	shl.b32 	%r53, %r1, 3;
	add.s32 	%r14, %r52, %r53;
	st.shared.f64 	[%r14+48], %fd119;
	@%p8 bra 	$L__BB7_10;
	mul.wide.s32 	%rd24, %r76, 8;
	add.s64 	%rd25, %rd1, %rd24;
	ld.global.f64 	%fd45, [%rd25+-48];
	st.shared.f64 	[%r14], %fd45;
	ld.global.f64 	%fd46, [%rd25+256];
	st.shared.f64 	[%r14+304], %fd46;
$L__BB7_10:
	ld.param.u32 	%r74, [_Z15DX_DZ_r6_kerneliiiiiiiiiiiiiiiiPKdPd_param_15];
	ld.param.u32 	%r73, [_Z15DX_DZ_r6_kerneliiiiiiiiiiiiiiiiPKdPd_param_14];
	bar.sync 	0;
	mul.wide.s32 	%rd26, %r73, 8;
	add.s64 	%rd28, %rd27, %rd26;
	ld.const.f64 	%fd47, [%rd28+8];
	mul.wide.s32 	%rd29, %r74, 8;
	add.s64 	%rd30, %rd27, %rd29;
	ld.const.f64 	%fd48, [%rd30+8];
	mov.u32 	%r54, %tid.y;
	mov.u32 	%r55, _ZZ15DX_DZ_r6_kerneliiiiiiiiiiiiiiiiPKdPdE11x0_xy_plane;
	mad.lo.s32 	%r56, %r54, 352, %r55;
	shl.b32 	%r57, %r1, 3;
	add.s32 	%r58, %r56, %r57;
	ld.shared.f64 	%fd49, [%r58+56];
	ld.shared.f64 	%fd50, [%r58+40];
	sub.f64 	%fd51, %fd49, %fd50;
	fma.rn.f64 	%fd52, %fd47, %fd51, 0d0000000000000000;
	sub.f64 	%fd53, %fd111, %fd113;
	fma.rn.f64 	%fd54, %fd48, %fd53, 0d0000000000000000;
	ld.const.f64 	%fd55, [%rd28+16];
	ld.const.f64 	%fd56, [%rd30+16];
	ld.shared.f64 	%fd57, [%r58+64];
	ld.shared.f64 	%fd58, [%r58+32];
	sub.f64 	%fd59, %fd57, %fd58;
	fma.rn.f64 	%fd60, %fd55, %fd59, %fd52;
	sub.f64 	%fd61, %fd110, %fd114;
	fma.rn.f64 	%fd62, %fd56, %fd61, %fd54;
	ld.const.f64 	%fd63, [%rd28+24];
	ld.const.f64 	%fd64, [%rd30+24];
	ld.shared.f64 	%fd65, [%r58+72];
	ld.shared.f64 	%fd66, [%r58+24];
	sub.f64 	%fd67, %fd65, %fd66;
	fma.rn.f64 	%fd68, %fd63, %fd67, %fd60;
	sub.f64 	%fd69, %fd109, %fd115;
	fma.rn.f64 	%fd70, %fd64, %fd69, %fd62;
	ld.const.f64 	%fd71, [%rd28+32];
	ld.const.f64 	%fd72, [%rd30+32];
	ld.shared.f64 	%fd73, [%r58+80];
	ld.shared.f64 	%fd74, [%r58+16];
	sub.f64 	%fd75, %fd73, %fd74;
	fma.rn.f64 	%fd76, %fd71, %fd75, %fd68;
	sub.f64 	%fd77, %fd108, %fd116;
	fma.rn.f64 	%fd78, %fd72, %fd77, %fd70;
	ld.const.f64 	%fd79, [%rd28+40];
	ld.const.f64 	%fd80, [%rd30+40];
	ld.shared.f64 	%fd81, [%r58+88];
	ld.shared.f64 	%fd82, [%r58+8];
	sub.f64 	%fd83, %fd81, %fd82;
	fma.rn.f64 	%fd84, %fd79, %fd83, %fd76;
	sub.f64 	%fd85, %fd107, %fd35;
	fma.rn.f64 	%fd86, %fd80, %fd85, %fd78;
	ld.const.f64 	%fd87, [%rd28+48];
	ld.const.f64 	%fd88, [%rd30+48];
	ld.shared.f64 	%fd89, [%r58+96];
	ld.shared.f64 	%fd90, [%r58];
	sub.f64 	%fd91, %fd89, %fd90;
	fma.rn.f64 	%fd41, %fd87, %fd91, %fd84;
	sub.f64 	%fd92, %fd106, %fd117;
	fma.rn.f64 	%fd42, %fd88, %fd92, %fd86;
	@%p4 bra 	$L__BB7_12;
	ld.param.u64 	%rd37, [_Z15DX_DZ_r6_kerneliiiiiiiiiiiiiiiiPKdPd_param_17];
	ld.param.u32 	%r72, [_Z15DX_DZ_r6_kerneliiiiiiiiiiiiiiiiPKdPd_param_12];
	add.f64 	%fd93, %fd41, %fd42;
	cvt.s64.s32 	%rd31, %r77;
	mov.u32 	%r59, %ctaid.z;
	mul.lo.s32 	%r60, %r72, %r59;
	cvt.s64.s32 	%rd32, %r60;
	add.s64 	%rd33, %rd31, %rd32;
	cvta.to.global.u64 	%rd34, %rd37;
	shl.b64 	%rd35, %rd33, 3;
	add.s64 	%rd36, %rd34, %rd35;
	st.global.f64 	[%rd36], %fd93;
$L__BB7_12:
	ld.param.u32 	%r68, [_Z15DX_DZ_r6_kerneliiiiiiiiiiiiiiiiPKdPd_param_8];
	ld.param.u32 	%r67, [_Z15DX_DZ_r6_kerneliiiiiiiiiiiiiiiiPKdPd_param_7];
	bar.sync 	0;
	add.s32 	%r78, %r78, 1;
	setp.ne.s32 	%p10, %r78, 0;
	add.s32 	%r77, %r77, %r68;
	add.s32 	%r76, %r76, %r67;
	add.s32 	%r75, %r75, %r67;
	mov.f64 	%fd117, %fd35;
	@%p10 bra 	$L__BB7_4;
$L__BB7_13:
	ret;

}
	// .globl	_Z15DY_DZ_r6_kerneliiiiiiiiiiiiiiiiPKdPd
.visible .entry _Z15DY_DZ_r6_kerneliiiiiiiiiiiiiiiiPKdPd(
	.param .u32 _Z15DY_DZ_r6_kerneliiiiiiiiiiiiiiiiPKdPd_param_0,
	.param .u32 _Z15DY_DZ_r6_kerneliiiiiiiiiiiiiiiiPKdPd_param_1,
	.param .u32 _Z15DY_DZ_r6_kerneliiiiiiiiiiiiiiiiPKdPd_param_2,
	.param .u32 _Z15DY_DZ_r6_kerneliiiiiiiiiiiiiiiiPKdPd_param_3,
	.param .u32 _Z15DY_DZ_r6_kerneliiiiiiiiiiiiiiiiPKdPd_param_4,
	.param .u32 _Z15DY_DZ_r6_kerneliiiiiiiiiiiiiiiiPKdPd_param_5,
	.param .u32 _Z15DY_DZ_r6_kerneliiiiiiiiiiiiiiiiPKdPd_param_6,
	.param .u32 _Z15DY_DZ_r6_kerneliiiiiiiiiiiiiiiiPKdPd_param_7,
	.param .u32 _Z15DY_DZ_r6_kerneliiiiiiiiiiiiiiiiPKdPd_param_8,
	.param .u32 _Z15DY_DZ_r6_kerneliiiiiiiiiiiiiiiiPKdPd_param_9,
	.param .u32 _Z15DY_DZ_r6_kerneliiiiiiiiiiiiiiiiPKdPd_param_10,
	.param .u32 _Z15DY_DZ_r6_kerneliiiiiiiiiiiiiiiiPKdPd_param_11,
	.param .u32 _Z15DY_DZ_r6_kerneliiiiiiiiiiiiiiiiPKdPd_param_12,
	.param .u32 _Z15DY_DZ_r6_kerneliiiiiiiiiiiiiiiiPKdPd_param_13,
	.param .u32 _Z15DY_DZ_r6_kerneliiiiiiiiiiiiiiiiPKdPd_param_14,
	.param .u32 _Z15DY_DZ_r6_kerneliiiiiiiiiiiiiiiiPKdPd_param_15,
	.param .u64 .ptr .align 1 _Z15DY_DZ_r6_kerneliiiiiiiiiiiiiiiiPKdPd_param_16,
	.param .u64 .ptr .align 1 _Z15DY_DZ_r6_kerneliiiiiiiiiiiiiiiiPKdPd_param_17
)
{
	.reg .pred 	%p<13>;
	.reg .b32 	%r<99>;
	.reg .b64 	%rd<44>;
	.reg .b64 	%fd<120>;
	// demoted variable
	.shared .align 8 .b8 _ZZ15DY_DZ_r6_kerneliiiiiiiiiiiiiiiiPKdPdE11x0_xy_plane[7168];
	ld.param.u32 	%r39, [_Z15DY_DZ_r6_kerneliiiiiiiiiiiiiiiiPKdPd_param_0];
	ld.param.u32 	%r40, [_Z15DY_DZ_r6_kerneliiiiiiiiiiiiiiiiPKdPd_param_1];
	ld.param.u32 	%r28, [_Z15DY_DZ_r6_kerneliiiiiiiiiiiiiiiiPKdPd_param_5];
	ld.param.u32 	%r32, [_Z15DY_DZ_r6_kerneliiiiiiiiiiiiiiiiPKdPd_param_9];
	ld.param.u32 	%r33, [_Z15DY_DZ_r6_kerneliiiiiiiiiiiiiiiiPKdPd_param_10];
	ld.param.u32 	%r36, [_Z15DY_DZ_r6_kerneliiiiiiiiiiiiiiiiPKdPd_param_13];
	ld.param.u64 	%rd3, [_Z15DY_DZ_r6_kerneliiiiiiiiiiiiiiiiPKdPd_param_16];
	cvta.to.global.u64 	%rd5, %rd3;
	mov.u32 	%r1, %tid.x;
	mov.u32 	%r2, %tid.y;
	mov.u32 	%r42, %ctaid.x;
	mov.u32 	%r43, %ntid.x;
	mul.lo.s32 	%r3, %r42, %r43;
	add.s32 	%r4, %r3, %r1;
	mov.u32 	%r44, %ctaid.y;
	mov.u32 	%r45, %ntid.y;
	mul.lo.s32 	%r5, %r44, %r45;
	add.s32 	%r46, %r5, %r2;
	add.s32 	%r48, %r32, %r4;
	add.s32 	%r49, %r33, %r46;
	mul.lo.s32 	%r6, %r49, %r28;
	add.s32 	%r7, %r48, %r6;
	mov.u32 	%r50, %ctaid.z;
	mul.lo.s32 	%r51, %r36, %r50;
	mul.wide.s32 	%rd6, %r51, 8;
	add.s64 	%rd1, %rd5, %rd6;
	setp.lt.s32 	%p3, %r4, %r39;
	setp.lt.s32 	%p4, %r46, %r40;
	and.pred  	%p1, %p3, %p4;
	add.s32 	%r52, %r40, 6;
	setp.lt.s32 	%p5, %r46, %r52;
	and.pred  	%p2, %p3, %p5;
	mov.f64 	%fd106, 0d0000000000000000;
	not.pred 	%p6, %p1;
	mov.f64 	%fd107, %fd106;
	mov.f64 	%fd108, %fd106;
	mov.f64 	%fd109, %fd106;
	mov.f64 	%fd110, %fd106;
	mov.f64 	%fd111, %fd106;
	mov.f64 	%fd112, %fd106;
	mov.f64 	%fd113, %fd106;
	mov.f64 	%fd114, %fd106;
	mov.f64 	%fd115, %fd106;
	mov.f64 	%fd116, %fd106;
	mov.f64 	%fd117, %fd106;
	@%p6 bra 	$L__BB8_2;
	ld.param.u32 	%r82, [_Z15DY_DZ_r6_kerneliiiiiiiiiiiiiiiiPKdPd_param_7];
	mul.wide.s32 	%rd7, %r7, 8;
	add.s64 	%rd8, %rd1, %rd7;
	ld.global.f64 	%fd117, [%rd8];
	mul.wide.s32 	%rd9, %r82, 8;
	add.s64 	%rd10, %rd8, %rd9;
	ld.global.f64 	%fd116, [%rd10];
	add.s64 	%rd11, %rd10, %rd9;
	ld.global.f64 	%fd115, [%rd11];
	add.s64 	%rd12, %rd11, %rd9;
	ld.global.f64 	%fd114, [%rd12];
	add.s64 	%rd13, %rd12, %rd9;
	ld.global.f64 	%fd113, [%rd13];
	add.s64 	%rd14, %rd13, %rd9;
	ld.global.f64 	%fd112, [%rd14];
	add.s64 	%rd15, %rd14, %rd9;
	ld.global.f64 	%fd111, [%rd15];
	add.s64 	%rd16, %rd15, %rd9;
	ld.global.f64 	%fd110, [%rd16];
	add.s64 	%rd17, %rd16, %rd9;
	ld.global.f64 	%fd109, [%rd17];
	add.s64 	%rd18, %rd17, %rd9;
	ld.global.f64 	%fd108, [%rd18];
	add.s64 	%rd19, %rd18, %rd9;
	ld.global.f64 	%fd107, [%rd19];
	add.s64 	%rd20, %rd19, %rd9;
	ld.global.f64 	%fd106, [%rd20];
$L__BB8_2:
	ld.param.u32 	%r78, [_Z15DY_DZ_r6_kerneliiiiiiiiiiiiiiiiPKdPd_param_2];
	setp.lt.s32 	%p7, %r78, 1;
	@%p7 bra 	$L__BB8_13;
	ld.param.u32 	%r88, [_Z15DY_DZ_r6_kerneliiiiiiiiiiiiiiiiPKdPd_param_11];
	ld.param.u32 	%r87, [_Z15DY_DZ_r6_kerneliiiiiiiiiiiiiiiiPKdPd_param_10];
	ld.param.u32 	%r86, [_Z15DY_DZ_r6_kerneliiiiiiiiiiiiiiiiPKdPd_param_9];
	ld.param.u32 	%r83, [_Z15DY_DZ_r6_kerneliiiiiiiiiiiiiiiiPKdPd_param_7];
	ld.param.u32 	%r81, [_Z15DY_DZ_r6_kerneliiiiiiiiiiiiiiiiPKdPd_param_6];
	ld.param.u32 	%r80, [_Z15DY_DZ_r6_kerneliiiiiiiiiiiiiiiiPKdPd_param_5];
	ld.param.u32 	%r79, [_Z15DY_DZ_r6_kerneliiiiiiiiiiiiiiiiPKdPd_param_2];
	neg.s32 	%r98, %r79;
	mad.lo.s32 	%r97, %r81, %r46, %r4;
	add.s32 	%r54, %r1, %r86;
	add.s32 	%r55, %r54, %r3;
	mad.lo.s32 	%r56, %r88, %r83, %r55;
	add.s32 	%r57, %r2, %r87;
	add.s32 	%r58, %r57, %r5;
	add.s32 	%r59, %r58, 16;
	mad.lo.s32 	%r96, %r80, %r59, %r56;
	add.s32 	%r60, %r58, -6;
	mad.lo.s32 	%r95, %r80, %r60, %r56;
	add.s32 	%r94, %r56, %r6;
	add.s32 	%r61, %r55, %r6;
	add.s32 	%r62, %r88, 6;
	mad.lo.s32 	%r93, %r83, %r62, %r61;
	not.pred 	%p9, %p2;
	mov.u64 	%rd32, cu_Grad_wt_nonorth;
$L__BB8_4:
	mov.f64 	%fd35, %fd116;
	mov.f64 	%fd116, %fd115;
	mov.f64 	%fd115, %fd114;
	mov.f64 	%fd114, %fd113;
	mov.f64 	%fd113, %fd112;
	mov.f64 	%fd112, %fd111;
	mov.f64 	%fd111, %fd110;
	mov.f64 	%fd110, %fd109;
	mov.f64 	%fd109, %fd108;
	mov.f64 	%fd108, %fd107;
	mov.f64 	%fd107, %fd106;
	ld.param.u64 	%rd42, [_Z15DY_DZ_r6_kerneliiiiiiiiiiiiiiiiPKdPd_param_16];
	ld.param.u32 	%r90, [_Z15DY_DZ_r6_kerneliiiiiiiiiiiiiiiiPKdPd_param_13];
	cvta.to.global.u64 	%rd21, %rd42;
	mov.u32 	%r63, %ctaid.z;
	mul.lo.s32 	%r64, %r90, %r63;
	mul.wide.s32 	%rd22, %r64, 8;
	add.s64 	%rd2, %rd21, %rd22;
	@%p6 bra 	$L__BB8_6;
	mul.wide.s32 	%rd23, %r93, 8;
	add.s64 	%rd24, %rd2, %rd23;
	ld.global.f64 	%fd106, [%rd24];
$L__BB8_6:
	mov.f64 	%fd119, 0d0000000000000000;
	@%p9 bra 	$L__BB8_8;
	mul.wide.s32 	%rd25, %r94, 8;
	add.s64 	%rd26, %rd2, %rd25;
	ld.global.f64 	%fd119, [%rd26];
$L__BB8_8:
	setp.gt.u32 	%p10, %r2, 5;
	shl.b32 	%r65, %r2, 8;
	mov.u32 	%r66, _ZZ15DY_DZ_r6_kerneliiiiiiiiiiiiiiiiPKdPdE11x0_xy_plane;
	add.s32 	%r67, %r66, %r65;
	mov.u32 	%r68, %tid.x;
	shl.b32 	%r69, %r68, 3;
	add.s32 	%r20, %r67, %r69;
	st.shared.f64 	[%r20+1536], %fd119;
	@%p10 bra 	$L__BB8_10;
	mul.wide.s32 	%rd27, %r95, 8;
	add.s64 	%rd28, %rd2, %rd27;
	ld.global.f64 	%fd45, [%rd28];
	st.shared.f64 	[%r20], %fd45;
	mul.wide.s32 	%rd29, %r96, 8;
	add.s64 	%rd30, %rd2, %rd29;
	ld.global.f64 	%fd46, [%rd30];
	st.shared.f64 	[%r20+5632], %fd46;
$L__BB8_10:
	ld.param.u32 	%r92, [_Z15DY_DZ_r6_kerneliiiiiiiiiiiiiiiiPKdPd_param_15];
	ld.param.u32 	%r91, [_Z15DY_DZ_r6_kerneliiiiiiiiiiiiiiiiPKdPd_param_14];
	bar.sync 	0;
	mul.wide.s32 	%rd31, %r91, 8;
	add.s64 	%rd33, %rd32, %rd31;
	ld.const.f64 	%fd47, [%rd33+8];
	mul.wide.s32 	%rd34, %r92, 8;
	add.s64 	%rd35, %rd32, %rd34;
	ld.const.f64 	%fd48, [%rd35+8];
	mov.u32 	%r70, %tid.x;
	shl.b32 	%r71, %r70, 3;
	mov.u32 	%r72, _ZZ15DY_DZ_r6_kerneliiiiiiiiiiiiiiiiPKdPdE11x0_xy_plane;
	add.s32 	%r73, %r72, %r71;
	shl.b32 	%r74, %r2, 8;
	add.s32 	%r75, %r73, %r74;
	ld.shared.f64 	%fd49, [%r75+1792];
	ld.shared.f64 	%fd50, [%r75+1280];
	sub.f64 	%fd51, %fd49, %fd50;
	fma.rn.f64 	%fd52, %fd47, %fd51, 0d0000000000000000;
	sub.f64 	%fd53, %fd111, %fd113;
	fma.rn.f64 	%fd54, %fd48, %fd53, 0d0000000000000000;
	ld.const.f64 	%fd55, [%rd33+16];
	ld.const.f64 	%fd56, [%rd35+16];
	ld.shared.f64 	%fd57, [%r75+2048];
	ld.shared.f64 	%fd58, [%r75+1024];
	sub.f64 	%fd59, %fd57, %fd58;
	fma.rn.f64 	%fd60, %fd55, %fd59, %fd52;
	sub.f64 	%fd61, %fd110, %fd114;
	fma.rn.f64 	%fd62, %fd56, %fd61, %fd54;
	ld.const.f64 	%fd63, [%rd33+24];
	ld.const.f64 	%fd64, [%rd35+24];
	ld.shared.f64 	%fd65, [%r75+2304];
	ld.shared.f64 	%fd66, [%r75+768];
	sub.f64 	%fd67, %fd65, %fd66;
	fma.rn.f64 	%fd68, %fd63, %fd67, %fd60;
	sub.f64 	%fd69, %fd109, %fd115;
	fma.rn.f64 	%fd70, %fd64, %fd69, %fd62;
	ld.const.f64 	%fd71, [%rd33+32];
	ld.const.f64 	%fd72, [%rd35+32];
	ld.shared.f64 	%fd73, [%r75+2560];
	ld.shared.f64 	%fd74, [%r75+512];
	sub.f64 	%fd75, %fd73, %fd74;
	fma.rn.f64 	%fd76, %fd71, %fd75, %fd68;
	sub.f64 	%fd77, %fd108, %fd116;
	fma.rn.f64 	%fd78, %fd72, %fd77, %fd70;
	ld.const.f64 	%fd79, [%rd33+40];
	ld.const.f64 	%fd80, [%rd35+40];
	ld.shared.f64 	%fd81, [%r75+2816];
	ld.shared.f64 	%fd82, [%r75+256];
	sub.f64 	%fd83, %fd81, %fd82;
	fma.rn.f64 	%fd84, %fd79, %fd83, %fd76;
	sub.f64 	%fd85, %fd107, %fd35;
	fma.rn.f64 	%fd86, %fd80, %fd85, %fd78;
	ld.const.f64 	%fd87, [%rd33+48];
	ld.const.f64 	%fd88, [%rd35+48];
	ld.shared.f64 	%fd89, [%r75+3072];
	ld.shared.f64 	%fd90, [%r75];
	sub.f64 	%fd91, %fd89, %fd90;
	fma.rn.f64 	%fd41, %fd87, %fd91, %fd84;
	sub.f64 	%fd92, %fd106, %fd117;
	fma.rn.f64 	%fd42, %fd88, %fd92, %fd86;
	@%p6 bra 	$L__BB8_12;
	ld.param.u64 	%rd43, [_Z15DY_DZ_r6_kerneliiiiiiiiiiiiiiiiPKdPd_param_17];
	ld.param.u32 	%r89, [_Z15DY_DZ_r6_kerneliiiiiiiiiiiiiiiiPKdPd_param_12];
	add.f64 	%fd93, %fd41, %fd42;
	cvt.s64.s32 	%rd36, %r97;
	mov.u32 	%r76, %ctaid.z;
	mul.lo.s32 	%r77, %r89, %r76;
	cvt.s64.s32 	%rd37, %r77;
	add.s64 	%rd38, %rd36, %rd37;
	cvta.to.global.u64 	%rd39, %rd43;
	shl.b64 	%rd40, %rd38, 3;
	add.s64 	%rd41, %rd39, %rd40;
	st.global.f64 	[%rd41], %fd93;
$L__BB8_12:
	ld.param.u32 	%r85, [_Z15DY_DZ_r6_kerneliiiiiiiiiiiiiiiiPKdPd_param_8];
	ld.param.u32 	%r84, [_Z15DY_DZ_r6_kerneliiiiiiiiiiiiiiiiPKdPd_param_7];
	bar.sync 	0;
	add.s32 	%r98, %r98, 1;
	setp.ne.s32 	%p12, %r98, 0;
	add.s32 	%r97, %r97, %r85;
	add.s32 	%r96, %r96, %r84;
	add.s32 	%r95, %r95, %r84;
	add.s32 	%r94, %r94, %r84;
	add.s32 	%r93, %r93, %r84;
	mov.f64 	%fd117, %fd35;
	@%p12 bra 	$L__BB8_4;
$L__BB8_13:
	ret;

}
	// .globl	_Z24Lap_nonorth_DX_r6_kerneliiiPKdS0_iiiiiiiiiiiiiiiiddS0_Pd
.visible .entry _Z24Lap_nonorth_DX_r6_kerneliiiPKdS0_iiiiiiiiiiiiiiiiddS0_Pd(
	.param .u32 _Z24Lap_nonorth_DX_r6_kerneliiiPKdS0_iiiiiiiiiiiiiiiiddS0_Pd_param_0,
	.param .u32 _Z24Lap_nonorth_DX_r6_kerneliiiPKdS0_iiiiiiiiiiiiiiiiddS0_Pd_param_1,
	.param .u32 _Z24Lap_nonorth_DX_r6_kerneliiiPKdS0_iiiiiiiiiiiiiiiiddS0_Pd_param_2,
	.param .u64 .ptr .align 1 _Z24Lap_nonorth_DX_r6_kerneliiiPKdS0_iiiiiiiiiiiiiiiiddS0_Pd_param_3,
	.param .u64 .ptr .align 1 _Z24Lap_nonorth_DX_r6_kerneliiiPKdS0_iiiiiiiiiiiiiiiiddS0_Pd_param_4,
	.param .u32 _Z24Lap_nonorth_DX_r6_kerneliiiPKdS0_iiiiiiiiiiiiiiiiddS0_Pd_param_5,
	.param .u32 _Z24Lap_nonorth_DX_r6_kerneliiiPKdS0_iiiiiiiiiiiiiiiiddS0_Pd_param_6,
	.param .u32 _Z24Lap_nonorth_DX_r6_kerneliiiPKdS0_iiiiiiiiiiiiiiiiddS0_Pd_param_7,
	.param .u32 _Z24Lap_nonorth_DX_r6_kerneliiiPKdS0_iiiiiiiiiiiiiiiiddS0_Pd_param_8,
	.param .u32 _Z24Lap_nonorth_DX_r6_kerneliiiPKdS0_iiiiiiiiiiiiiiiiddS0_Pd_param_9,
	.param .u32 _Z24Lap_nonorth_DX_r6_kerneliiiPKdS0_iiiiiiiiiiiiiiiiddS0_Pd_param_10,
	.param .u32 _Z24Lap_nonorth_DX_r6_kerneliiiPKdS0_iiiiiiiiiiiiiiiiddS0_Pd_param_11,
	.param .u32 _Z24Lap_nonorth_DX_r6_kerneliiiPKdS0_iiiiiiiiiiiiiiiiddS0_Pd_param_12,
	.param .u32 _Z24Lap_nonorth_DX_r6_kerneliiiPKdS0_iiiiiiiiiiiiiiiiddS0_Pd_param_13,
	.param .u32 _Z24Lap_nonorth_DX_r6_kerneliiiPKdS0_iiiiiiiiiiiiiiiiddS0_Pd_param_14,
	.param .u32 _Z24Lap_nonorth_DX_r6_kerneliiiPKdS0_iiiiiiiiiiiiiiiiddS0_Pd_param_15,
	.param .u32 _Z24Lap_nonorth_DX_r6_kerneliiiPKdS0_iiiiiiiiiiiiiiiiddS0_Pd_param_16,
	.param .u32 _Z24Lap_nonorth_DX_r6_kerneliiiPKdS0_iiiiiiiiiiiiiiiiddS0_Pd_param_17,
	.param .u32 _Z24Lap_nonorth_DX_r6_kerneliiiPKdS0_iiiiiiiiiiiiiiiiddS0_Pd_param_18,
	.param .u32 _Z24Lap_nonorth_DX_r6_kerneliiiPKdS0_iiiiiiiiiiiiiiiiddS0_Pd_param_19,
	.param .u32 _Z24Lap_nonorth_DX_r6_kerneliiiPKdS0_iiiiiiiiiiiiiiiiddS0_Pd_param_20,
	.param .f64 _Z24Lap_nonorth_DX_r6_kerneliiiPKdS0_iiiiiiiiiiiiiiiiddS0_Pd_param_21,
	.param .f64 _Z24Lap_nonorth_DX_r6_kerneliiiPKdS0_iiiiiiiiiiiiiiiiddS0_Pd_param_22,
	.param .u64 .ptr .align 1 _Z24Lap_nonorth_DX_r6_kerneliiiPKdS0_iiiiiiiiiiiiiiiiddS0_Pd_param_23,
	.param .u64 .ptr .align 1 _Z24Lap_nonorth_DX_r6_kerneliiiPKdS0_iiiiiiiiiiiiiiiiddS0_Pd_param_24
)
{
	.reg .pred 	%p<16>;
	.reg .b32 	%r<129>;
	.reg .b64 	%rd<52>;
	.reg .b64 	%fd<196>;
	// demoted variable
	.shared .align 8 .b8 _ZZ24Lap_nonorth_DX_r6_kerneliiiPKdS0_iiiiiiiiiiiiiiiiddS0_PdE11x0_xy_plane[9856];
	// demoted variable
	.shared .align 8 .b8 _ZZ24Lap_nonorth_DX_r6_kerneliiiPKdS0_iiiiiiiiiiiiiiiiddS0_PdE11Dx_xy_plane[5632];
	ld.param.u32 	%r29, [_Z24Lap_nonorth_DX_r6_kerneliiiPKdS0_iiiiiiiiiiiiiiiiddS0_Pd_param_0];
	ld.param.u32 	%r46, [_Z24Lap_nonorth_DX_r6_kerneliiiPKdS0_iiiiiiiiiiiiiiiiddS0_Pd_param_1];
	ld.param.u64 	%rd5, [_Z24Lap_nonorth_DX_r6_kerneliiiPKdS0_iiiiiiiiiiiiiiiiddS0_Pd_param_3];
	ld.param.u32 	%r32, [_Z24Lap_nonorth_DX_r6_kerneliiiPKdS0_iiiiiiiiiiiiiiiiddS0_Pd_param_7];
	ld.param.u32 	%r35, [_Z24Lap_nonorth_DX_r6_kerneliiiPKdS0_iiiiiiiiiiiiiiiiddS0_Pd_param_10];
	ld.param.u32 	%r40, [_Z24Lap_nonorth_DX_r6_kerneliiiPKdS0_iiiiiiiiiiiiiiiiddS0_Pd_param_15];
	ld.param.u32 	%r41, [_Z24Lap_nonorth_DX_r6_kerneliiiPKdS0_iiiiiiiiiiiiiiiiddS0_Pd_param_16];
	cvta.to.global.u64 	%rd9, %rd5;
	mov.u32 	%r48, %tid.x;
	mov.u32 	%r49, %tid.y;
	mov.u32 	%r50, %ctaid.x;
	mov.u32 	%r51, %ntid.x;
	mad.lo.s32 	%r52, %r50, %r51, %r48;
	mov.u32 	%r53, %ctaid.y;
	mov.u32 	%r54, %ntid.y;
	mad.lo.s32 	%r55, %r53, %r54, %r49;
	add.s32 	%r57, %r40, %r52;
	add.s32 	%r58, %r41, %r55;
	mul.lo.s32 	%r1, %r58, %r35;
	add.s32 	%r2, %r57, %r1;
	mov.u32 	%r59, %ctaid.z;
	mul.lo.s32 	%r60, %r32, %r59;
	mul.wide.s32 	%rd10, %r60, 8;
	add.s64 	%rd1, %rd9, %rd10;
	setp.lt.s32 	%p3, %r52, %r29;
	setp.lt.s32 	%p4, %r55, %r46;
	and.pred  	%p1, %p3, %p4;
	add.s32 	%r61, %r29, 6;
	setp.lt.s32 	%p5, %r52, %r61;
	add.s32 	%r62, %r46, 6;
	setp.lt.s32 	%p6, %r55, %r62;
	and.pred  	%p2, %p5, %p6;
	mov.f64 	%fd181, 0d0000000000000000;
	not.pred 	%p7, %p1;
	mov.f64 	%fd182, %fd181;
	mov.f64 	%fd183, %fd181;
	mov.f64 	%fd184, %fd181;
	mov.f64 	%fd185, %fd181;
	mov.f64 	%fd186, %fd181;
	mov.f64 	%fd187, %fd181;
	mov.f64 	%fd188, %fd181;
	mov.f64 	%fd189, %fd181;
	mov.f64 	%fd190, %fd181;
	mov.f64 	%fd191, %fd181;
	mov.f64 	%fd192, %fd181;
	@%p7 bra 	$L__BB9_2;
	ld.param.u32 	%r111, [_Z24Lap_nonorth_DX_r6_kerneliiiPKdS0_iiiiiiiiiiiiiiiiddS0_Pd_param_13];
	mul.wide.s32 	%rd11, %r2, 8;
	add.s64 	%rd12, %rd1, %rd11;
	ld.global.f64 	%fd192, [%rd12];
	mul.wide.s32 	%rd13, %r111, 8;
	add.s64 	%rd14, %rd12, %rd13;
	ld.global.f64 	%fd191, [%rd14];
	add.s64 	%rd15, %rd14, %rd13;
	ld.global.f64 	%fd190, [%rd15];
	add.s64 	%rd16, %rd15, %rd13;
	ld.global.f64 	%fd189, [%rd16];
	add.s64 	%rd17, %rd16, %rd13;
	ld.global.f64 	%fd188, [%rd17];
	add.s64 	%rd18, %rd17, %rd13;
	ld.global.f64 	%fd187, [%rd18];
	add.s64 	%rd19, %rd18, %rd13;
	ld.global.f64 	%fd186, [%rd19];
	add.s64 	%rd20, %rd19, %rd13;
	ld.global.f64 	%fd185, [%rd20];
	add.s64 	%rd21, %rd20, %rd13;
	ld.global.f64 	%fd184, [%rd21];
	add.s64 	%rd22, %rd21, %rd13;
	ld.global.f64 	%fd183, [%rd22];
	add.s64 	%rd23, %rd22, %rd13;
	ld.global.f64 	%fd182, [%rd23];
	add.s64 	%rd24, %rd23, %rd13;
	ld.global.f64 	%fd181, [%rd24];
$L__BB9_2:
	ld.param.u32 	%r102, [_Z24Lap_nonorth_DX_r6_kerneliiiPKdS0_iiiiiiiiiiiiiiiiddS0_Pd_param_2];
	setp.lt.s32 	%p8, %r102, 1;
	@%p8 bra 	$L__BB9_17;
	ld.param.u32 	%r121, [_Z24Lap_nonorth_DX_r6_kerneliiiPKdS0_iiiiiiiiiiiiiiiiddS0_Pd_param_20];
	ld.param.u32 	%r120, [_Z24Lap_nonorth_DX_r6_kerneliiiPKdS0_iiiiiiiiiiiiiiiiddS0_Pd_param_19];
	ld.param.u32 	%r119, [_Z24Lap_nonorth_DX_r6_kerneliiiPKdS0_iiiiiiiiiiiiiiiiddS0_Pd_param_18];
	ld.param.u32 	%r118, [_Z24Lap_nonorth_DX_r6_kerneliiiPKdS0_iiiiiiiiiiiiiiiiddS0_Pd_param_17];
	ld.param.u32 	%r117, [_Z24Lap_nonorth_DX_r6_kerneliiiPKdS0_iiiiiiiiiiiiiiiiddS0_Pd_param_16];
	ld.param.u32 	%r116, [_Z24Lap_nonorth_DX_r6_kerneliiiPKdS0_iiiiiiiiiiiiiiiiddS0_Pd_param_15];
	ld.param.u32 	%r114, [_Z24Lap_nonorth_DX_r6_kerneliiiPKdS0_iiiiiiiiiiiiiiiiddS0_Pd_param_14];
	ld.param.u32 	%r112, [_Z24Lap_nonorth_DX_r6_kerneliiiPKdS0_iiiiiiiiiiiiiiiiddS0_Pd_param_13];
	ld.param.u32 	%r109, [_Z24Lap_nonorth_DX_r6_kerneliiiPKdS0_iiiiiiiiiiiiiiiiddS0_Pd_param_11];
	ld.param.u32 	%r108, [_Z24Lap_nonorth_DX_r6_kerneliiiPKdS0_iiiiiiiiiiiiiiiiddS0_Pd_param_10];
	ld.param.u32 	%r107, [_Z24Lap_nonorth_DX_r6_kerneliiiPKdS0_iiiiiiiiiiiiiiiiddS0_Pd_param_9];
	ld.param.u32 	%r103, [_Z24Lap_nonorth_DX_r6_kerneliiiPKdS0_iiiiiiiiiiiiiiiiddS0_Pd_param_2];
	mov.u32 	%r3, %tid.y;
	mul.lo.s32 	%r63, %r3, 352;
	mov.u32 	%r64, _ZZ24Lap_nonorth_DX_r6_kerneliiiPKdS0_iiiiiiiiiiiiiiiiddS0_PdE11x0_xy_plane;
	add.s32 	%r65, %r64, %r63;
	mov.u32 	%r4, %tid.x;
	shl.b32 	%r66, %r4, 3;
	add.s32 	%r67, %r65, %r66;
	add.s32 	%r5, %r67, 2112;
	mov.u32 	%r68, _ZZ24Lap_nonorth_DX_r6_kerneliiiPKdS0_iiiiiiiiiiiiiiiiddS0_PdE11Dx_xy_plane;
	add.s32 	%r69, %r68, %r63;
	add.s32 	%r6, %r69, %r66;
	ld.const.f64 	%fd25, [cu_Lap_wt_nonorth+48];
	ld.const.f64 	%fd26, [cu_Lap_wt_nonorth+56];
	ld.const.f64 	%fd27, [cu_Lap_wt_nonorth+64];
	ld.const.f64 	%fd28, [cu_Lap_wt_nonorth+72];
	ld.const.f64 	%fd29, [cu_Lap_wt_nonorth+80];
	ld.const.f64 	%fd30, [cu_Lap_wt_nonorth+88];
	ld.const.f64 	%fd31, [cu_Lap_wt_nonorth+96];
	neg.s32 	%r128, %r103;
	mov.u32 	%r70, %ctaid.y;
	mov.u32 	%r71, %ntid.y;
	mul.lo.s32 	%r72, %r70, %r71;
	add.s32 	%r73, %r72, %r3;
	mov.u32 	%r74, %ctaid.x;
	mov.u32 	%r75, %ntid.x;
	mul.lo.s32 	%r76, %r74, %r75;
	add.s32 	%r8, %r76, %r4;
	mad.lo.s32 	%r127, %r107, %r73, %r8;
	add.s32 	%r77, %r4, %r119;
	add.s32 	%r78, %r77, %r76;
	mad.lo.s32 	%r79, %r121, %r114, %r78;
	add.s32 	%r80, %r120, %r73;
	mad.lo.s32 	%r126, %r80, %r109, %r79;
	add.s32 	%r81, %r4, %r116;
	add.s32 	%r82, %r81, %r76;
	mad.lo.s32 	%r83, %r118, %r112, %r82;
	add.s32 	%r84, %r3, %r117;
	add.s32 	%r85, %r84, %r72;
	add.s32 	%r86, %r85, 16;
	mad.lo.s32 	%r125, %r108, %r86, %r83;
	add.s32 	%r87, %r85, -6;
	mad.lo.s32 	%r124, %r108, %r87, %r83;
	add.s32 	%r123, %r83, %r1;
	add.s32 	%r88, %r82, %r1;
	add.s32 	%r89, %r118, 6;
	mad.lo.s32 	%r122, %r112, %r89, %r88;
	not.pred 	%p10, %p2;
	ld.const.f64 	%fd65, [cu_Lap_wt_nonorth+40];
	ld.const.f64 	%fd95, [cu_Lap_wt_nonorth+104];
	ld.const.f64 	%fd100, [cu_Lap_wt_nonorth+112];
	ld.const.f64 	%fd103, [cu_Lap_wt_nonorth+120];
	ld.const.f64 	%fd108, [cu_Lap_wt_nonorth+128];
	ld.const.f64 	%fd113, [cu_Lap_wt_nonorth+136];
	ld.const.f64 	%fd118, [cu_Lap_wt_nonorth+144];
	ld.const.f64 	%fd121, [cu_Lap_wt_nonorth+152];
	ld.const.f64 	%fd126, [cu_Lap_wt_nonorth+160];
	ld.const.f64 	%fd131, [cu_Lap_wt_nonorth+168];
	ld.const.f64 	%fd136, [cu_Lap_wt_nonorth+176];
	ld.const.f64 	%fd139, [cu_Lap_wt_nonorth+184];
	ld.const.f64 	%fd144, [cu_Lap_wt_nonorth+192];
	ld.const.f64 	%fd149, [cu_Lap_wt_nonorth+200];
	ld.const.f64 	%fd154, [cu_Lap_wt_nonorth+208];
	ld.const.f64 	%fd157, [cu_Lap_wt_nonorth+216];
	ld.const.f64 	%fd162, [cu_Lap_wt_nonorth+224];
$L__BB9_4:
	mov.f64 	%fd42, %fd191;
	mov.f64 	%fd191, %fd190;
	mov.f64 	%fd190, %fd189;
	mov.f64 	%fd189, %fd188;
	mov.f64 	%fd188, %fd187;
	mov.f64 	%fd187, %fd186;
	mov.f64 	%fd186, %fd185;
	mov.f64 	%fd185, %fd184;
	mov.f64 	%fd184, %fd183;
	mov.f64 	%fd183, %fd182;
	mov.f64 	%fd182, %fd181;
	ld.param.u32 	%r105, [_Z24Lap_nonorth_DX_r6_kerneliiiPKdS0_iiiiiiiiiiiiiiiiddS0_Pd_param_7];
	ld.param.u64 	%rd48, [_Z24Lap_nonorth_DX_r6_kerneliiiPKdS0_iiiiiiiiiiiiiiiiddS0_Pd_param_3];
	cvta.to.global.u64 	%rd25, %rd48;
	mov.u32 	%r90, %ctaid.z;
	mul.lo.s32 	%r91, %r105, %r90;
	mul.wide.s32 	%rd26, %r91, 8;
	add.s64 	%rd2, %rd25, %rd26;
	@%p7 bra 	$L__BB9_6;
	mul.wide.s32 	%rd27, %r122, 8;
	add.s64 	%rd28, %rd2, %rd27;
	ld.global.f64 	%fd181, [%rd28];
$L__BB9_6:
	mul.wide.s32 	%rd29, %r123, 8;
	add.s64 	%rd3, %rd2, %rd29;
	mov.f64 	%fd194, 0d0000000000000000;
	@%p10 bra 	$L__BB9_8;
	ld.global.f64 	%fd194, [%rd3];
$L__BB9_8:
	ld.param.u32 	%r106, [_Z24Lap_nonorth_DX_r6_kerneliiiPKdS0_iiiiiiiiiiiiiiiiddS0_Pd_param_8];
	ld.param.u64 	%rd49, [_Z24Lap_nonorth_DX_r6_kerneliiiPKdS0_iiiiiiiiiiiiiiiiddS0_Pd_param_4];
	ld.param.u32 	%r101, [_Z24Lap_nonorth_DX_r6_kerneliiiPKdS0_iiiiiiiiiiiiiiiiddS0_Pd_param_0];
	add.s32 	%r92, %r101, 6;
	setp.ge.s32 	%p11, %r8, %r92;
	st.shared.f64 	[%r5+48], %fd194;
	cvt.s64.s32 	%rd30, %r126;
	mov.u32 	%r93, %ctaid.z;
	mul.lo.s32 	%r94, %r106, %r93;
	cvt.s64.s32 	%rd31, %r94;
	add.s64 	%rd32, %rd31, %rd30;
	cvta.to.global.u64 	%rd33, %rd49;
	shl.b64 	%rd34, %rd32, 3;
	add.s64 	%rd4, %rd33, %rd34;
	mov.f64 	%fd195, 0d0000000000000000;
	@%p11 bra 	$L__BB9_10;
	ld.global.f64 	%fd195, [%rd4];
$L__BB9_10:
	setp.gt.u32 	%p12, %r3, 5;
	st.shared.f64 	[%r6+48], %fd195;
	@%p12 bra 	$L__BB9_12;
	mul.wide.s32 	%rd35, %r124, 8;
	add.s64 	%rd36, %rd2, %rd35;
	ld.global.f64 	%fd56, [%rd36];
	st.shared.f64 	[%r5+-2064], %fd56;
	mul.wide.s32 	%rd37, %r125, 8;
	add.s64 	%rd38, %rd2, %rd37;
	ld.global.f64 	%fd57, [%rd38];
	st.shared.f64 	[%r5+5680], %fd57;
$L__BB9_12:
	setp.gt.u32 	%p13, %r4, 5;
	@%p13 bra 	$L__BB9_14;
	ld.global.f64 	%fd58, [%rd3+-48];
	st.shared.f64 	[%r5], %fd58;
	ld.global.f64 	%fd59, [%rd3+256];
	st.shared.f64 	[%r5+304], %fd59;
	ld.global.f64 	%fd60, [%rd4+-48];
	st.shared.f64 	[%r6], %fd60;
	ld.global.f64 	%fd61, [%rd4+256];
	st.shared.f64 	[%r6+304], %fd61;
$L__BB9_14:
	ld.param.f64 	%fd167, [_Z24Lap_nonorth_DX_r6_kerneliiiPKdS0_iiiiiiiiiiiiiiiiddS0_Pd_param_21];
	bar.sync 	0;
	ld.shared.f64 	%fd62, [%r5+40];
	ld.shared.f64 	%fd63, [%r5+56];
	add.f64 	%fd64, %fd62, %fd63;
	mul.f64 	%fd66, %fd64, %fd65;
	fma.rn.f64 	%fd67, %fd167, %fd187, %fd66;
	shl.b32 	%r95, %r4, 3;
	mov.u32 	%r96, _ZZ24Lap_nonorth_DX_r6_kerneliiiPKdS0_iiiiiiiiiiiiiiiiddS0_PdE11x0_xy_plane;
	add.s32 	%r97, %r96, %r95;
	mad.lo.s32 	%r98, %r3, 352, %r97;
	ld.shared.f64 	%fd68, [%r98+1808];
	ld.shared.f64 	%fd69, [%r98+2512];
	add.f64 	%fd70, %fd68, %fd69;
	fma.rn.f64 	%fd71, %fd70, %fd25, %fd67;
	add.f64 	%fd72, %fd188, %fd186;
	fma.rn.f64 	%fd73, %fd72, %fd26, %fd71;
	ld.shared.f64 	%fd74, [%r6+56];
	ld.shared.f64 	%fd75, [%r6+40];
	sub.f64 	%fd76, %fd74, %fd75;
	fma.rn.f64 	%fd77, %fd76, %fd27, %fd73;
	ld.shared.f64 	%fd78, [%r5+32];
	ld.shared.f64 	%fd79, [%r5+64];
	add.f64 	%fd80, %fd78, %fd79;
	fma.rn.f64 	%fd81, %fd80, %fd28, %fd77;
	ld.shared.f64 	%fd82, [%r98+1456];
	ld.shared.f64 	%fd83, [%r98+2864];
	add.f64 	%fd84, %fd82, %fd83;
	fma.rn.f64 	%fd85, %fd84, %fd29, %fd81;
	add.f64 	%fd86, %fd189, %fd185;
	fma.rn.f64 	%fd87, %fd86, %fd30, %fd85;
	ld.shared.f64 	%fd88, [%r6+64];
	ld.shared.f64 	%fd89, [%r6+32];
	sub.f64 	%fd90, %fd88, %fd89;
	fma.rn.f64 	%fd91, %fd90, %fd31, %fd87;
	ld.shared.f64 	%fd92, [%r5+24];
	ld.shared.f64 	%fd93, [%r5+72];
	add.f64 	%fd94, %fd92, %fd93;
	fma.rn.f64 	%fd96, %fd94, %fd95, %fd91;
	ld.shared.f64 	%fd97, [%r98+1104];
	ld.shared.f64 	%fd98, [%r98+3216];
	add.f64 	%fd99, %fd97, %fd98;
	fma.rn.f64 	%fd101, %fd99, %fd100, %fd96;
	add.f64 	%fd102, %fd190, %fd184;
	fma.rn.f64 	%fd104, %fd102, %fd103, %fd101;
	ld.shared.f64 	%fd105, [%r6+72];
	ld.shared.f64 	%fd106, [%r6+24];
	sub.f64 	%fd107, %fd105, %fd106;
	fma.rn.f64 	%fd109, %fd107, %fd108, %fd104;
	ld.shared.f64 	%fd110, [%r5+16];
	ld.shared.f64 	%fd111, [%r5+80];
	add.f64 	%fd112, %fd110, %fd111;
	fma.rn.f64 	%fd114, %fd112, %fd113, %fd109;
	ld.shared.f64 	%fd115, [%r98+752];
	ld.shared.f64 	%fd116, [%r98+3568];
	add.f64 	%fd117, %fd115, %fd116;
	fma.rn.f64 	%fd119, %fd117, %fd118, %fd114;
	add.f64 	%fd120, %fd191, %fd183;
	fma.rn.f64 	%fd122, %fd120, %fd121, %fd119;
	ld.shared.f64 	%fd123, [%r6+80];
	ld.shared.f64 	%fd124, [%r6+16];
	sub.f64 	%fd125, %fd123, %fd124;
	fma.rn.f64 	%fd127, %fd125, %fd126, %fd122;
	ld.shared.f64 	%fd128, [%r5+8];
	ld.shared.f64 	%fd129, [%r5+88];
	add.f64 	%fd130, %fd128, %fd129;
	fma.rn.f64 	%fd132, %fd130, %fd131, %fd127;
	ld.shared.f64 	%fd133, [%r98+400];
	ld.shared.f64 	%fd134, [%r98+3920];
	add.f64 	%fd135, %fd133, %fd134;
	fma.rn.f64 	%fd137, %fd135, %fd136, %fd132;
	add.f64 	%fd138, %fd42, %fd182;
	fma.rn.f64 	%fd140, %fd138, %fd139, %fd137;
	ld.shared.f64 	%fd141, [%r6+88];
	ld.shared.f64 	%fd142, [%r6+8];
	sub.f64 	%fd143, %fd141, %fd142;
	fma.rn.f64 	%fd145, %fd143, %fd144, %fd140;
	ld.shared.f64 	%fd146, [%r5];
	ld.shared.f64 	%fd147, [%r5+96];
	add.f64 	%fd148, %fd146, %fd147;
	fma.rn.f64 	%fd150, %fd148, %fd149, %fd145;
	ld.shared.f64 	%fd151, [%r98+48];
	ld.shared.f64 	%fd152, [%r98+4272];
	add.f64 	%fd153, %fd151, %fd152;
	fma.rn.f64 	%fd155, %fd153, %fd154, %fd150;
	add.f64 	%fd156, %fd192, %fd181;
	fma.rn.f64 	%fd158, %fd156, %fd157, %fd155;
	ld.shared.f64 	%fd159, [%r6+96];
	ld.shared.f64 	%fd160, [%r6];
	sub.f64 	%fd161, %fd159, %fd160;
	fma.rn.f64 	%fd50, %fd161, %fd162, %fd158;
	@%p7 bra 	$L__BB9_16;
	ld.param.u64 	%rd51, [_Z24Lap_nonorth_DX_r6_kerneliiiPKdS0_iiiiiiiiiiiiiiiiddS0_Pd_param_24];
	ld.param.u64 	%rd50, [_Z24Lap_nonorth_DX_r6_kerneliiiPKdS0_iiiiiiiiiiiiiiiiddS0_Pd_param_23];
	ld.param.f64 	%fd168, [_Z24Lap_nonorth_DX_r6_kerneliiiPKdS0_iiiiiiiiiiiiiiiiddS0_Pd_param_22];
	ld.param.u32 	%r104, [_Z24Lap_nonorth_DX_r6_kerneliiiPKdS0_iiiiiiiiiiiiiiiiddS0_Pd_param_6];
	cvt.s64.s32 	%rd39, %r127;
	cvta.to.global.u64 	%rd40, %rd50;
	mul.wide.s32 	%rd41, %r127, 8;
	add.s64 	%rd42, %rd40, %rd41;
	ld.global.f64 	%fd163, [%rd42];
	ld.global.f64 	%fd164, [%rd3];
	mul.f64 	%fd165, %fd163, %fd164;
	fma.rn.f64 	%fd166, %fd168, %fd165, %fd50;
	mov.u32 	%r99, %ctaid.z;
	mul.lo.s32 	%r100, %r104, %r99;
	cvt.s64.s32 	%rd43, %r100;
	add.s64 	%rd44, %rd39, %rd43;
	cvta.to.global.u64 	%rd45, %rd51;
	shl.b64 	%rd46, %rd44, 3;
	add.s64 	%rd47, %rd45, %rd46;
	st.global.f64 	[%rd47], %fd166;
$L__BB9_16:
	ld.param.u32 	%r115, [_Z24Lap_nonorth_DX_r6_kerneliiiPKdS0_iiiiiiiiiiiiiiiiddS0_Pd_param_14];
	ld.param.u32 	%r113, [_Z24Lap_nonorth_DX_r6_kerneliiiPKdS0_iiiiiiiiiiiiiiiiddS0_Pd_param_13];
	ld.param.u32 	%r110, [_Z24Lap_nonorth_DX_r6_kerneliiiPKdS0_iiiiiiiiiiiiiiiiddS0_Pd_param_12];
	bar.sync 	0;
	add.s32 	%r128, %r128, 1;
	setp.ne.s32 	%p15, %r128, 0;
	add.s32 	%r127, %r127, %r110;
	add.s32 	%r126, %r126, %r115;
	add.s32 	%r125, %r125, %r113;
	add.s32 	%r124, %r124, %r113;
	add.s32 	%r123, %r123, %r113;
	add.s32 	%r122, %r122, %r113;
	mov.f64 	%fd192, %fd42;
	@%p15 bra 	$L__BB9_4;
$L__BB9_17:
	ret;

}
	// .globl	_Z24Lap_nonorth_DY_r6_kerneliiiPKdS0_iiiiiiiiiiiiiiiiddS0_Pd
.visible .entry _Z24Lap_nonorth_DY_r6_kerneliiiPKdS0_iiiiiiiiiiiiiiiiddS0_Pd(
	.param .u32 _Z24Lap_nonorth_DY_r6_kerneliiiPKdS0_iiiiiiiiiiiiiiiiddS0_Pd_param_0,
	.param .u32 _Z24Lap_nonorth_DY_r6_kerneliiiPKdS0_iiiiiiiiiiiiiiiiddS0_Pd_param_1,
	.param .u32 _Z24Lap_nonorth_DY_r6_kerneliiiPKdS0_iiiiiiiiiiiiiiiiddS0_Pd_param_2,
	.param .u64 .ptr .align 1 _Z24Lap_nonorth_DY_r6_kerneliiiPKdS0_iiiiiiiiiiiiiiiiddS0_Pd_param_3,
	.param .u64 .ptr .align 1 _Z24Lap_nonorth_DY_r6_kerneliiiPKdS0_iiiiiiiiiiiiiiiiddS0_Pd_param_4,
	.param .u32 _Z24Lap_nonorth_DY_r6_kerneliiiPKdS0_iiiiiiiiiiiiiiiiddS0_Pd_param_5,
	.param .u32 _Z24Lap_nonorth_DY_r6_kerneliiiPKdS0_iiiiiiiiiiiiiiiiddS0_Pd_param_6,
	.param .u32 _Z24Lap_nonorth_DY_r6_kerneliiiPKdS0_iiiiiiiiiiiiiiiiddS0_Pd_param_7,
	.param .u32 _Z24Lap_nonorth_DY_r6_kerneliiiPKdS0_iiiiiiiiiiiiiiiiddS0_Pd_param_8,
	.param .u32 _Z24Lap_nonorth_DY_r6_kerneliiiPKdS0_iiiiiiiiiiiiiiiiddS0_Pd_param_9,
	.param .u32 _Z24Lap_nonorth_DY_r6_kerneliiiPKdS0_iiiiiiiiiiiiiiiiddS0_Pd_param_10,
	.param .u32 _Z24Lap_nonorth_DY_r6_kerneliiiPKdS0_iiiiiiiiiiiiiiiiddS0_Pd_param_11,
	.param .u32 _Z24Lap_nonorth_DY_r6_kerneliiiPKdS0_iiiiiiiiiiiiiiiiddS0_Pd_param_12,
	.param .u32 _Z24Lap_nonorth_DY_r6_kerneliiiPKdS0_iiiiiiiiiiiiiiiiddS0_Pd_param_13,
	.param .u32 _Z24Lap_nonorth_DY_r6_kerneliiiPKdS0_iiiiiiiiiiiiiiiiddS0_Pd_param_14,
	.param .u32 _Z24Lap_nonorth_DY_r6_kerneliiiPKdS0_iiiiiiiiiiiiiiiiddS0_Pd_param_15,
	.param .u32 _Z24Lap_nonorth_DY_r6_kerneliiiPKdS0_iiiiiiiiiiiiiiiiddS0_Pd_param_16,
	.param .u32 _Z24Lap_nonorth_DY_r6_kerneliiiPKdS0_iiiiiiiiiiiiiiiiddS0_Pd_param_17,
	.param .u32 _Z24Lap_nonorth_DY_r6_kerneliiiPKdS0_iiiiiiiiiiiiiiiiddS0_Pd_param_18,
	.param .u32 _Z24Lap_nonorth_DY_r6_kerneliiiPKdS0_iiiiiiiiiiiiiiiiddS0_Pd_param_19,
	.param .u32 _Z24Lap_nonorth_DY_r6_kerneliiiPKdS0_iiiiiiiiiiiiiiiiddS0_Pd_param_20,
	.param .f64 _Z24Lap_nonorth_DY_r6_kerneliiiPKdS0_iiiiiiiiiiiiiiiiddS0_Pd_param_21,
	.param .f64 _Z24Lap_nonorth_DY_r6_kerneliiiPKdS0_iiiiiiiiiiiiiiiiddS0_Pd_param_22,
	.param .u64 .ptr .align 1 _Z24Lap_nonorth_DY_r6_kerneliiiPKdS0_iiiiiiiiiiiiiiiiddS0_Pd_param_23,
	.param .u64 .ptr .align 1 _Z24Lap_nonorth_DY_r6_kerneliiiPKdS0_iiiiiiiiiiiiiiiiddS0_Pd_param_24
)
{
	.reg .pred 	%p<17>;
	.reg .b32 	%r<142>;
	.reg .b64 	%rd<55>;
	.reg .b64 	%fd<196>;
	// demoted variable
	.shared .align 8 .b8 _ZZ24Lap_nonorth_DY_r6_kerneliiiPKdS0_iiiiiiiiiiiiiiiiddS0_PdE11x0_xy_plane[9856];
	// demoted variable
	.shared .align 8 .b8 _ZZ24Lap_nonorth_DY_r6_kerneliiiPKdS0_iiiiiiiiiiiiiiiiddS0_PdE11Dx_xy_plane[7168];
	ld.param.u32 	%r34, [_Z24Lap_nonorth_DY_r6_kerneliiiPKdS0_iiiiiiiiiiiiiiiiddS0_Pd_param_0];
	ld.param.u32 	%r51, [_Z24Lap_nonorth_DY_r6_kerneliiiPKdS0_iiiiiiiiiiiiiiiiddS0_Pd_param_1];
	ld.param.u64 	%rd5, [_Z24Lap_nonorth_DY_r6_kerneliiiPKdS0_iiiiiiiiiiiiiiiiddS0_Pd_param_3];
	ld.param.u32 	%r37, [_Z24Lap_nonorth_DY_r6_kerneliiiPKdS0_iiiiiiiiiiiiiiiiddS0_Pd_param_7];
	ld.param.u32 	%r40, [_Z24Lap_nonorth_DY_r6_kerneliiiPKdS0_iiiiiiiiiiiiiiiiddS0_Pd_param_10];
	ld.param.u32 	%r45, [_Z24Lap_nonorth_DY_r6_kerneliiiPKdS0_iiiiiiiiiiiiiiiiddS0_Pd_param_15];
	ld.param.u32 	%r46, [_Z24Lap_nonorth_DY_r6_kerneliiiPKdS0_iiiiiiiiiiiiiiiiddS0_Pd_param_16];
	cvta.to.global.u64 	%rd9, %rd5;
	mov.u32 	%r53, %tid.x;
	mov.u32 	%r54, %tid.y;
	mov.u32 	%r55, %ctaid.x;
	mov.u32 	%r56, %ntid.x;
	mad.lo.s32 	%r57, %r55, %r56, %r53;
	mov.u32 	%r58, %ctaid.y;
	mov.u32 	%r59, %ntid.y;
	mad.lo.s32 	%r60, %r58, %r59, %r54;
	add.s32 	%r62, %r45, %r57;
	add.s32 	%r63, %r46, %r60;
	mul.lo.s32 	%r1, %r63, %r40;
	add.s32 	%r2, %r62, %r1;
	mov.u32 	%r64, %ctaid.z;
	mul.lo.s32 	%r65, %r37, %r64;
	mul.wide.s32 	%rd10, %r65, 8;
	add.s64 	%rd1, %rd9, %rd10;
	setp.lt.s32 	%p4, %r57, %r34;
	setp.lt.s32 	%p5, %r60, %r51;
	and.pred  	%p1, %p4, %p5;
	add.s32 	%r66, %r34, 6;
	setp.lt.s32 	%p6, %r57, %r66;
	add.s32 	%r67, %r51, 6;
	setp.lt.s32 	%p7, %r60, %r67;
	and.pred  	%p2, %p6, %p7;
	and.pred  	%p3, %p4, %p7;
	mov.f64 	%fd181, 0d0000000000000000;
	not.pred 	%p8, %p1;
	mov.f64 	%fd182, %fd181;
	mov.f64 	%fd183, %fd181;
	mov.f64 	%fd184, %fd181;
	mov.f64 	%fd185, %fd181;
	mov.f64 	%fd186, %fd181;
	mov.f64 	%fd187, %fd181;
	mov.f64 	%fd188, %fd181;
	mov.f64 	%fd189, %fd181;
	mov.f64 	%fd190, %fd181;
	mov.f64 	%fd191, %fd181;
	mov.f64 	%fd192, %fd181;
	@%p8 bra 	$L__BB10_2;
	ld.param.u32 	%r122, [_Z24Lap_nonorth_DY_r6_kerneliiiPKdS0_iiiiiiiiiiiiiiiiddS0_Pd_param_13];
	mul.wide.s32 	%rd11, %r2, 8;
	add.s64 	%rd12, %rd1, %rd11;
	ld.global.f64 	%fd192, [%rd12];
	mul.wide.s32 	%rd13, %r122, 8;
	add.s64 	%rd14, %rd12, %rd13;
	ld.global.f64 	%fd191, [%rd14];
	add.s64 	%rd15, %rd14, %rd13;
	ld.global.f64 	%fd190, [%rd15];
	add.s64 	%rd16, %rd15, %rd13;
	ld.global.f64 	%fd189, [%rd16];
	add.s64 	%rd17, %rd16, %rd13;
	ld.global.f64 	%fd188, [%rd17];
	add.s64 	%rd18, %rd17, %rd13;
	ld.global.f64 	%fd187, [%rd18];
	add.s64 	%rd19, %rd18, %rd13;
	ld.global.f64 	%fd186, [%rd19];
	add.s64 	%rd20, %rd19, %rd13;
	ld.global.f64 	%fd185, [%rd20];
	add.s64 	%rd21, %rd20, %rd13;
	ld.global.f64 	%fd184, [%rd21];
	add.s64 	%rd22, %rd21, %rd13;
	ld.global.f64 	%fd183, [%rd22];
	add.s64 	%rd23, %rd22, %rd13;
	ld.global.f64 	%fd182, [%rd23];
	add.s64 	%rd24, %rd23, %rd13;
	ld.global.f64 	%fd181, [%rd24];
$L__BB10_2:
	ld.param.u32 	%r113, [_Z24Lap_nonorth_DY_r6_kerneliiiPKdS0_iiiiiiiiiiiiiiiiddS0_Pd_param_2];
	setp.lt.s32 	%p9, %r113, 1;
	@%p9 bra 	$L__BB10_17;
	ld.param.u32 	%r132, [_Z24Lap_nonorth_DY_r6_kerneliiiPKdS0_iiiiiiiiiiiiiiiiddS0_Pd_param_20];
	ld.param.u32 	%r131, [_Z24Lap_nonorth_DY_r6_kerneliiiPKdS0_iiiiiiiiiiiiiiiiddS0_Pd_param_19];
	ld.param.u32 	%r130, [_Z24Lap_nonorth_DY_r6_kerneliiiPKdS0_iiiiiiiiiiiiiiiiddS0_Pd_param_18];
	ld.param.u32 	%r129, [_Z24Lap_nonorth_DY_r6_kerneliiiPKdS0_iiiiiiiiiiiiiiiiddS0_Pd_param_17];
	ld.param.u32 	%r128, [_Z24Lap_nonorth_DY_r6_kerneliiiPKdS0_iiiiiiiiiiiiiiiiddS0_Pd_param_16];
	ld.param.u32 	%r127, [_Z24Lap_nonorth_DY_r6_kerneliiiPKdS0_iiiiiiiiiiiiiiiiddS0_Pd_param_15];
	ld.param.u32 	%r125, [_Z24Lap_nonorth_DY_r6_kerneliiiPKdS0_iiiiiiiiiiiiiiiiddS0_Pd_param_14];
	ld.param.u32 	%r123, [_Z24Lap_nonorth_DY_r6_kerneliiiPKdS0_iiiiiiiiiiiiiiiiddS0_Pd_param_13];
	ld.param.u32 	%r120, [_Z24Lap_nonorth_DY_r6_kerneliiiPKdS0_iiiiiiiiiiiiiiiiddS0_Pd_param_11];
	ld.param.u32 	%r119, [_Z24Lap_nonorth_DY_r6_kerneliiiPKdS0_iiiiiiiiiiiiiiiiddS0_Pd_param_10];
	ld.param.u32 	%r118, [_Z24Lap_nonorth_DY_r6_kerneliiiPKdS0_iiiiiiiiiiiiiiiiddS0_Pd_param_9];
	ld.param.u32 	%r114, [_Z24Lap_nonorth_DY_r6_kerneliiiPKdS0_iiiiiiiiiiiiiiiiddS0_Pd_param_2];
	ld.param.u32 	%r112, [_Z24Lap_nonorth_DY_r6_kerneliiiPKdS0_iiiiiiiiiiiiiiiiddS0_Pd_param_0];
	mov.u32 	%r3, %tid.y;
	mov.u32 	%r68, _ZZ24Lap_nonorth_DY_r6_kerneliiiPKdS0_iiiiiiiiiiiiiiiiddS0_PdE11x0_xy_plane;
	mad.lo.s32 	%r69, %r3, 352, %r68;
	mov.u32 	%r4, %tid.x;
	shl.b32 	%r70, %r4, 3;
	add.s32 	%r71, %r69, %r70;
	add.s32 	%r5, %r71, 2112;
	shl.b32 	%r72, %r3, 8;
	mov.u32 	%r73, _ZZ24Lap_nonorth_DY_r6_kerneliiiPKdS0_iiiiiiiiiiiiiiiiddS0_PdE11Dx_xy_plane;
	add.s32 	%r74, %r73, %r72;
	add.s32 	%r6, %r74, %r70;
	ld.const.f64 	%fd25, [cu_Lap_wt_nonorth+56];
	ld.const.f64 	%fd26, [cu_Lap_wt_nonorth+64];
	ld.const.f64 	%fd27, [cu_Lap_wt_nonorth+80];
	ld.const.f64 	%fd28, [cu_Lap_wt_nonorth+88];
	ld.const.f64 	%fd29, [cu_Lap_wt_nonorth+96];
	ld.const.f64 	%fd30, [cu_Lap_wt_nonorth+104];
	ld.const.f64 	%fd31, [cu_Lap_wt_nonorth+120];
	neg.s32 	%r141, %r114;
	mov.u32 	%r75, %ctaid.y;
	mov.u32 	%r76, %ntid.y;
	mul.lo.s32 	%r77, %r75, %r76;
	add.s32 	%r78, %r77, %r3;
	mov.u32 	%r79, %ctaid.x;
	mov.u32 	%r80, %ntid.x;
	mul.lo.s32 	%r81, %r79, %r80;
	add.s32 	%r82, %r81, %r4;
	mad.lo.s32 	%r140, %r118, %r78, %r82;
	add.s32 	%r83, %r4, %r130;
	add.s32 	%r84, %r83, %r81;
	mad.lo.s32 	%r85, %r132, %r125, %r84;
	add.s32 	%r86, %r131, %r78;
	mad.lo.s32 	%r137, %r86, %r120, %r85;
	shl.b32 	%r87, %r112, 4;
	add.s32 	%r139, %r137, %r87;
	mul.lo.s32 	%r88, %r112, 6;
	sub.s32 	%r138, %r137, %r88;
	add.s32 	%r89, %r4, %r127;
	add.s32 	%r90, %r89, %r81;
	mad.lo.s32 	%r91, %r129, %r123, %r90;
	add.s32 	%r92, %r3, %r128;
	add.s32 	%r93, %r92, %r77;
	add.s32 	%r94, %r93, 16;
	mad.lo.s32 	%r136, %r119, %r94, %r91;
	add.s32 	%r95, %r93, -6;
	mad.lo.s32 	%r135, %r119, %r95, %r91;
	add.s32 	%r134, %r91, %r1;
	add.s32 	%r96, %r90, %r1;
	add.s32 	%r97, %r129, 6;
	mad.lo.s32 	%r133, %r123, %r97, %r96;
	not.pred 	%p11, %p2;
	not.pred 	%p12, %p3;
	ld.const.f64 	%fd65, [cu_Lap_wt_nonorth+40];
	ld.const.f64 	%fd71, [cu_Lap_wt_nonorth+48];
	ld.const.f64 	%fd82, [cu_Lap_wt_nonorth+72];
	ld.const.f64 	%fd101, [cu_Lap_wt_nonorth+112];
	ld.const.f64 	%fd108, [cu_Lap_wt_nonorth+128];
	ld.const.f64 	%fd113, [cu_Lap_wt_nonorth+136];
	ld.const.f64 	%fd118, [cu_Lap_wt_nonorth+144];
	ld.const.f64 	%fd121, [cu_Lap_wt_nonorth+152];
	ld.const.f64 	%fd126, [cu_Lap_wt_nonorth+160];
	ld.const.f64 	%fd131, [cu_Lap_wt_nonorth+168];
	ld.const.f64 	%fd136, [cu_Lap_wt_nonorth+176];
	ld.const.f64 	%fd139, [cu_Lap_wt_nonorth+184];
	ld.const.f64 	%fd144, [cu_Lap_wt_nonorth+192];
	ld.const.f64 	%fd149, [cu_Lap_wt_nonorth+200];
	ld.const.f64 	%fd154, [cu_Lap_wt_nonorth+208];
	ld.const.f64 	%fd157, [cu_Lap_wt_nonorth+216];
	ld.const.f64 	%fd162, [cu_Lap_wt_nonorth+224];
$L__BB10_4:
	mov.f64 	%fd42, %fd191;
	mov.f64 	%fd191, %fd190;
	mov.f64 	%fd190, %fd189;
	mov.f64 	%fd189, %fd188;
	mov.f64 	%fd188, %fd187;
	mov.f64 	%fd187, %fd186;
	mov.f64 	%fd186, %fd185;
	mov.f64 	%fd185, %fd184;
	mov.f64 	%fd184, %fd183;
	mov.f64 	%fd183, %fd182;
	mov.f64 	%fd182, %fd181;
	ld.param.u32 	%r116, [_Z24Lap_nonorth_DY_r6_kerneliiiPKdS0_iiiiiiiiiiiiiiiiddS0_Pd_param_7];
	ld.param.u64 	%rd51, [_Z24Lap_nonorth_DY_r6_kerneliiiPKdS0_iiiiiiiiiiiiiiiiddS0_Pd_param_3];
	cvta.to.global.u64 	%rd25, %rd51;
	mov.u32 	%r98, %ctaid.z;
	mul.lo.s32 	%r99, %r116, %r98;
	mul.wide.s32 	%rd26, %r99, 8;
	add.s64 	%rd2, %rd25, %rd26;
	@%p8 bra 	$L__BB10_6;
	mul.wide.s32 	%rd27, %r133, 8;
	add.s64 	%rd28, %rd2, %rd27;
	ld.global.f64 	%fd181, [%rd28];
$L__BB10_6:
	mul.wide.s32 	%rd29, %r134, 8;
	add.s64 	%rd3, %rd2, %rd29;
	mov.f64 	%fd194, 0d0000000000000000;
	@%p11 bra 	$L__BB10_8;
	ld.global.f64 	%fd194, [%rd3];
$L__BB10_8:
	ld.param.u32 	%r117, [_Z24Lap_nonorth_DY_r6_kerneliiiPKdS0_iiiiiiiiiiiiiiiiddS0_Pd_param_8];
	ld.param.u64 	%rd52, [_Z24Lap_nonorth_DY_r6_kerneliiiPKdS0_iiiiiiiiiiiiiiiiddS0_Pd_param_4];
	cvta.to.global.u64 	%rd30, %rd52;
	mov.u32 	%r100, %ctaid.z;
	mul.lo.s32 	%r101, %r117, %r100;
	mul.wide.s32 	%rd31, %r101, 8;
	add.s64 	%rd4, %rd30, %rd31;
	st.shared.f64 	[%r5+48], %fd194;
	mov.f64 	%fd195, 0d0000000000000000;
	@%p12 bra 	$L__BB10_10;
	mul.wide.s32 	%rd32, %r137, 8;
	add.s64 	%rd33, %rd4, %rd32;
	ld.global.f64 	%fd195, [%rd33];
$L__BB10_10:
	setp.gt.u32 	%p13, %r3, 5;
	st.shared.f64 	[%r6+1536], %fd195;
	@%p13 bra 	$L__BB10_12;
	mul.wide.s32 	%rd34, %r135, 8;
	add.s64 	%rd35, %rd2, %rd34;
	ld.global.f64 	%fd56, [%rd35];
	st.shared.f64 	[%r5+-2064], %fd56;
	mul.wide.s32 	%rd36, %r136, 8;
	add.s64 	%rd37, %rd2, %rd36;
	ld.global.f64 	%fd57, [%rd37];
	st.shared.f64 	[%r5+5680], %fd57;
	mul.wide.s32 	%rd38, %r138, 8;
	add.s64 	%rd39, %rd4, %rd38;
	ld.global.f64 	%fd58, [%rd39];
	st.shared.f64 	[%r6], %fd58;
	mul.wide.s32 	%rd40, %r139, 8;
	add.s64 	%rd41, %rd4, %rd40;
	ld.global.f64 	%fd59, [%rd41];
	st.shared.f64 	[%r6+5632], %fd59;
$L__BB10_12:
	setp.gt.u32 	%p14, %r4, 5;
	@%p14 bra 	$L__BB10_14;
	ld.global.f64 	%fd60, [%rd3+-48];
	st.shared.f64 	[%r5], %fd60;
	ld.global.f64 	%fd61, [%rd3+256];
	st.shared.f64 	[%r5+304], %fd61;
$L__BB10_14:
	ld.param.f64 	%fd167, [_Z24Lap_nonorth_DY_r6_kerneliiiPKdS0_iiiiiiiiiiiiiiiiddS0_Pd_param_21];
	bar.sync 	0;
	ld.shared.f64 	%fd62, [%r5+40];
	ld.shared.f64 	%fd63, [%r5+56];
	add.f64 	%fd64, %fd62, %fd63;
	mul.f64 	%fd66, %fd64, %fd65;
	fma.rn.f64 	%fd67, %fd167, %fd187, %fd66;
	shl.b32 	%r102, %r4, 3;
	mov.u32 	%r103, _ZZ24Lap_nonorth_DY_r6_kerneliiiPKdS0_iiiiiiiiiiiiiiiiddS0_PdE11x0_xy_plane;
	add.s32 	%r104, %r103, %r102;
	mad.lo.s32 	%r105, %r3, 352, %r104;
	ld.shared.f64 	%fd68, [%r105+1808];
	ld.shared.f64 	%fd69, [%r105+2512];
	add.f64 	%fd70, %fd68, %fd69;
	fma.rn.f64 	%fd72, %fd70, %fd71, %fd67;
	add.f64 	%fd73, %fd188, %fd186;
	fma.rn.f64 	%fd74, %fd73, %fd25, %fd72;
	mov.u32 	%r106, _ZZ24Lap_nonorth_DY_r6_kerneliiiPKdS0_iiiiiiiiiiiiiiiiddS0_PdE11Dx_xy_plane;
	add.s32 	%r107, %r106, %r102;
	shl.b32 	%r108, %r3, 8;
	add.s32 	%r109, %r107, %r108;
	ld.shared.f64 	%fd75, [%r109+1792];
	ld.shared.f64 	%fd76, [%r109+1280];
	sub.f64 	%fd77, %fd75, %fd76;
	fma.rn.f64 	%fd78, %fd77, %fd26, %fd74;
	ld.shared.f64 	%fd79, [%r5+32];
	ld.shared.f64 	%fd80, [%r5+64];
	add.f64 	%fd81, %fd79, %fd80;
	fma.rn.f64 	%fd83, %fd81, %fd82, %fd78;
	ld.shared.f64 	%fd84, [%r105+1456];
	ld.shared.f64 	%fd85, [%r105+2864];
	add.f64 	%fd86, %fd84, %fd85;
	fma.rn.f64 	%fd87, %fd86, %fd27, %fd83;
	add.f64 	%fd88, %fd189, %fd185;
	fma.rn.f64 	%fd89, %fd88, %fd28, %fd87;
	ld.shared.f64 	%fd90, [%r109+2048];
	ld.shared.f64 	%fd91, [%r109+1024];
	sub.f64 	%fd92, %fd90, %fd91;
	fma.rn.f64 	%fd93, %fd92, %fd29, %fd89;
	ld.shared.f64 	%fd94, [%r5+24];
	ld.shared.f64 	%fd95, [%r5+72];
	add.f64 	%fd96, %fd94, %fd95;
	fma.rn.f64 	%fd97, %fd96, %fd30, %fd93;
	ld.shared.f64 	%fd98, [%r105+1104];
	ld.shared.f64 	%fd99, [%r105+3216];
	add.f64 	%fd100, %fd98, %fd99;
	fma.rn.f64 	%fd102, %fd100, %fd101, %fd97;
	add.f64 	%fd103, %fd190, %fd184;
	fma.rn.f64 	%fd104, %fd103, %fd31, %fd102;
	ld.shared.f64 	%fd105, [%r109+2304];
	ld.shared.f64 	%fd106, [%r109+768];
	sub.f64 	%fd107, %fd105, %fd106;
	fma.rn.f64 	%fd109, %fd107, %fd108, %fd104;
	ld.shared.f64 	%fd110, [%r5+16];
	ld.shared.f64 	%fd111, [%r5+80];
	add.f64 	%fd112, %fd110, %fd111;
	fma.rn.f64 	%fd114, %fd112, %fd113, %fd109;
	ld.shared.f64 	%fd115, [%r105+752];
	ld.shared.f64 	%fd116, [%r105+3568];
	add.f64 	%fd117, %fd115, %fd116;
	fma.rn.f64 	%fd119, %fd117, %fd118, %fd114;
	add.f64 	%fd120, %fd191, %fd183;
	fma.rn.f64 	%fd122, %fd120, %fd121, %fd119;
	ld.shared.f64 	%fd123, [%r109+2560];
	ld.shared.f64 	%fd124, [%r109+512];
	sub.f64 	%fd125, %fd123, %fd124;
	fma.rn.f64 	%fd127, %fd125, %fd126, %fd122;
	ld.shared.f64 	%fd128, [%r5+8];
	ld.shared.f64 	%fd129, [%r5+88];
	add.f64 	%fd130, %fd128, %fd129;
	fma.rn.f64 	%fd132, %fd130, %fd131, %fd127;
	ld.shared.f64 	%fd133, [%r105+400];
	ld.shared.f64 	%fd134, [%r105+3920];
	add.f64 	%fd135, %fd133, %fd134;
	fma.rn.f64 	%fd137, %fd135, %fd136, %fd132;
	add.f64 	%fd138, %fd42, %fd182;
	fma.rn.f64 	%fd140, %fd138, %fd139, %fd137;
	ld.shared.f64 	%fd141, [%r109+2816];
	ld.shared.f64 	%fd142, [%r109+256];
	sub.f64 	%fd143, %fd141, %fd142;
	fma.rn.f64 	%fd145, %fd143, %fd144, %fd140;
	ld.shared.f64 	%fd146, [%r5];
	ld.shared.f64 	%fd147, [%r5+96];
	add.f64 	%fd148, %fd146, %fd147;
	fma.rn.f64 	%fd150, %fd148, %fd149, %fd145;
	ld.shared.f64 	%fd151, [%r105+48];
	ld.shared.f64 	%fd152, [%r105+4272];
	add.f64 	%fd153, %fd151, %fd152;
	fma.rn.f64 	%fd155, %fd153, %fd154, %fd150;
	add.f64 	%fd156, %fd192, %fd181;
	fma.rn.f64 	%fd158, %fd156, %fd157, %fd155;
	ld.shared.f64 	%fd159, [%r109+3072];
	ld.shared.f64 	%fd160, [%r109];
	sub.f64 	%fd161, %fd159, %fd160;
	fma.rn.f64 	%fd50, %fd161, %fd162, %fd158;
	@%p8 bra 	$L__BB10_16;
	ld.param.u64 	%rd54, [_Z24Lap_nonorth_DY_r6_kerneliiiPKdS0_iiiiiiiiiiiiiiiiddS0_Pd_param_24];
	ld.param.u64 	%rd53, [_Z24Lap_nonorth_DY_r6_kerneliiiPKdS0_iiiiiiiiiiiiiiiiddS0_Pd_param_23];
	ld.param.f64 	%fd168, [_Z24Lap_nonorth_DY_r6_kerneliiiPKdS0_iiiiiiiiiiiiiiiiddS0_Pd_param_22];
	ld.param.u32 	%r115, [_Z24Lap_nonorth_DY_r6_kerneliiiPKdS0_iiiiiiiiiiiiiiiiddS0_Pd_param_6];
	cvt.s64.s32 	%rd42, %r140;
	cvta.to.global.u64 	%rd43, %rd53;
	mul.wide.s32 	%rd44, %r140, 8;
	add.s64 	%rd45, %rd43, %rd44;
	ld.global.f64 	%fd163, [%rd45];
	ld.global.f64 	%fd164, [%rd3];
	mul.f64 	%fd165, %fd163, %fd164;
	fma.rn.f64 	%fd166, %fd168, %fd165, %fd50;
	mov.u32 	%r110, %ctaid.z;
	mul.lo.s32 	%r111, %r115, %r110;
	cvt.s64.s32 	%rd46, %r111;
	add.s64 	%rd47, %rd42, %rd46;
	cvta.to.global.u64 	%rd48, %rd54;
	shl.b64 	%rd49, %rd47, 3;
	add.s64 	%rd50, %rd48, %rd49;
	st.global.f64 	[%rd50], %fd166;
$L__BB10_16:
	ld.param.u32 	%r126, [_Z24Lap_nonorth_DY_r6_kerneliiiPKdS0_iiiiiiiiiiiiiiiiddS0_Pd_param_14];
	ld.param.u32 	%r124, [_Z24Lap_nonorth_DY_r6_kerneliiiPKdS0_iiiiiiiiiiiiiiiiddS0_Pd_param_13];
	ld.param.u32 	%r121, [_Z24Lap_nonorth_DY_r6_kerneliiiPKdS0_iiiiiiiiiiiiiiiiddS0_Pd_param_12];
	bar.sync 	0;
	add.s32 	%r141, %r141, 1;
	setp.ne.s32 	%p16, %r141, 0;
	add.s32 	%r140, %r140, %r121;
	add.s32 	%r139, %r139, %r126;
	add.s32 	%r138, %r138, %r126;
	add.s32 	%r137, %r137, %r126;
	add.s32 	%r136, %r136, %r124;
	add.s32 	%r135, %r135, %r124;
	add.s32 	%r134, %r134, %r124;
	add.s32 	%r133, %r133, %r124;
	mov.f64 	%fd192, %fd42;
	@%p16 bra 	$L__BB10_4;
$L__BB10_17:
	ret;

}
	// .globl	_Z24Lap_nonorth_DZ_r6_kerneliiiPKdS0_iiiiiiiiiiiiiiiiddS0_Pd
.visible .entry _Z24Lap_nonorth_DZ_r6_kerneliiiPKdS0_iiiiiiiiiiiiiiiiddS0_Pd(
	.param .u32 _Z24Lap_nonorth_DZ_r6_kerneliiiPKdS0_iiiiiiiiiiiiiiiiddS0_Pd_param_0,
	.param .u32 _Z24Lap_nonorth_DZ_r6_kerneliiiPKdS0_iiiiiiiiiiiiiiiiddS0_Pd_param_1,
	.param .u32 _Z24Lap_nonorth_DZ_r6_kerneliiiPKdS0_iiiiiiiiiiiiiiiiddS0_Pd_param_2,
	.param .u64 .ptr .align 1 _Z24Lap_nonorth_DZ_r6_kerneliiiPKdS0_iiiiiiiiiiiiiiiiddS0_Pd_param_3,
	.param .u64 .ptr .align 1 _Z24Lap_nonorth_DZ_r6_kerneliiiPKdS0_iiiiiiiiiiiiiiiiddS0_Pd_param_4,
	.param .u32 _Z24Lap_nonorth_DZ_r6_kerneliiiPKdS0_iiiiiiiiiiiiiiiiddS0_Pd_param_5,
	.param .u32 _Z24Lap_nonorth_DZ_r6_kerneliiiPKdS0_iiiiiiiiiiiiiiiiddS0_Pd_param_6,
	.param .u32 _Z24Lap_nonorth_DZ_r6_kerneliiiPKdS0_iiiiiiiiiiiiiiiiddS0_Pd_param_7,
	.param .u32 _Z24Lap_nonorth_DZ_r6_kerneliiiPKdS0_iiiiiiiiiiiiiiiiddS0_Pd_param_8,
	.param .u32 _Z24Lap_nonorth_DZ_r6_kerneliiiPKdS0_iiiiiiiiiiiiiiiiddS0_Pd_param_9,
	.param .u32 _Z24Lap_nonorth_DZ_r6_kerneliiiPKdS0_iiiiiiiiiiiiiiiiddS0_Pd_param_10,
	.param .u32 _Z24Lap_nonorth_DZ_r6_kerneliiiPKdS0_iiiiiiiiiiiiiiiiddS0_Pd_param_11,
	.param .u32 _Z24Lap_nonorth_DZ_r6_kerneliiiPKdS0_iiiiiiiiiiiiiiiiddS0_Pd_param_12,
	.param .u32 _Z24Lap_nonorth_DZ_r6_kerneliiiPKdS0_iiiiiiiiiiiiiiiiddS0_Pd_param_13,
	.param .u32 _Z24Lap_nonorth_DZ_r6_kerneliiiPKdS0_iiiiiiiiiiiiiiiiddS0_Pd_param_14,
	.param .u32 _Z24Lap_nonorth_DZ_r6_kerneliiiPKdS0_iiiiiiiiiiiiiiiiddS0_Pd_param_15,
	.param .u32 _Z24Lap_nonorth_DZ_r6_kerneliiiPKdS0_iiiiiiiiiiiiiiiiddS0_Pd_param_16,
	.param .u32 _Z24Lap_nonorth_DZ_r6_kerneliiiPKdS0_iiiiiiiiiiiiiiiiddS0_Pd_param_17,
	.param .u32 _Z24Lap_nonorth_DZ_r6_kerneliiiPKdS0_iiiiiiiiiiiiiiiiddS0_Pd_param_18,
	.param .u32 _Z24Lap_nonorth_DZ_r6_kerneliiiPKdS0_iiiiiiiiiiiiiiiiddS0_Pd_param_19,
	.param .u32 _Z24Lap_nonorth_DZ_r6_kerneliiiPKdS0_iiiiiiiiiiiiiiiiddS0_Pd_param_20,
	.param .f64 _Z24Lap_nonorth_DZ_r6_kerneliiiPKdS0_iiiiiiiiiiiiiiiiddS0_Pd_param_21,
	.param .f64 _Z24Lap_nonorth_DZ_r6_kerneliiiPKdS0_iiiiiiiiiiiiiiiiddS0_Pd_param_22,
	.param .u64 .ptr .align 1 _Z24Lap_nonorth_DZ_r6_kerneliiiPKdS0_iiiiiiiiiiiiiiiiddS0_Pd_param_23,
	.param .u64 .ptr .align 1 _Z24Lap_nonorth_DZ_r6_kerneliiiPKdS0_iiiiiiiiiiiiiiiiddS0_Pd_param_24
)
{
	.reg .pred 	%p<15>;
	.reg .b32 	%r<99>;
	.reg .b64 	%rd<60>;
	.reg .b64 	%fd<241>;
	// demoted variable
	.shared .align 8 .b8 _ZZ24Lap_nonorth_DZ_r6_kerneliiiPKdS0_iiiiiiiiiiiiiiiiddS0_PdE11x0_xy_plane[9856];
	ld.param.u32 	%r43, [_Z24Lap_nonorth_DZ_r6_kerneliiiPKdS0_iiiiiiiiiiiiiiiiddS0_Pd_param_0];
	ld.param.u32 	%r44, [_Z24Lap_nonorth_DZ_r6_kerneliiiPKdS0_iiiiiiiiiiiiiiiiddS0_Pd_param_1];
	ld.param.u32 	%r33, [_Z24Lap_nonorth_DZ_r6_kerneliiiPKdS0_iiiiiiiiiiiiiiiiddS0_Pd_param_2];
	ld.param.u64 	%rd9, [_Z24Lap_nonorth_DZ_r6_kerneliiiPKdS0_iiiiiiiiiiiiiiiiddS0_Pd_param_3];
	ld.param.u64 	%rd10, [_Z24Lap_nonorth_DZ_r6_kerneliiiPKdS0_iiiiiiiiiiiiiiiiddS0_Pd_param_4];
	ld.param.u32 	%r46, [_Z24Lap_nonorth_DZ_r6_kerneliiiPKdS0_iiiiiiiiiiiiiiiiddS0_Pd_param_6];
	ld.param.u32 	%r47, [_Z24Lap_nonorth_DZ_r6_kerneliiiPKdS0_iiiiiiiiiiiiiiiiddS0_Pd_param_7];
	ld.param.u32 	%r48, [_Z24Lap_nonorth_DZ_r6_kerneliiiPKdS0_iiiiiiiiiiiiiiiiddS0_Pd_param_8];
	ld.param.u32 	%r49, [_Z24Lap_nonorth_DZ_r6_kerneliiiPKdS0_iiiiiiiiiiiiiiiiddS0_Pd_param_9];
	ld.param.u32 	%r34, [_Z24Lap_nonorth_DZ_r6_kerneliiiPKdS0_iiiiiiiiiiiiiiiiddS0_Pd_param_10];
	ld.param.u32 	%r50, [_Z24Lap_nonorth_DZ_r6_kerneliiiPKdS0_iiiiiiiiiiiiiiiiddS0_Pd_param_11];
	ld.param.u32 	%r36, [_Z24Lap_nonorth_DZ_r6_kerneliiiPKdS0_iiiiiiiiiiiiiiiiddS0_Pd_param_13];
	ld.param.u32 	%r37, [_Z24Lap_nonorth_DZ_r6_kerneliiiPKdS0_iiiiiiiiiiiiiiiiddS0_Pd_param_14];
	ld.param.u32 	%r38, [_Z24Lap_nonorth_DZ_r6_kerneliiiPKdS0_iiiiiiiiiiiiiiiiddS0_Pd_param_15];
	ld.param.u32 	%r39, [_Z24Lap_nonorth_DZ_r6_kerneliiiPKdS0_iiiiiiiiiiiiiiiiddS0_Pd_param_16];
	ld.param.u32 	%r41, [_Z24Lap_nonorth_DZ_r6_kerneliiiPKdS0_iiiiiiiiiiiiiiiiddS0_Pd_param_18];
	ld.param.u32 	%r51, [_Z24Lap_nonorth_DZ_r6_kerneliiiPKdS0_iiiiiiiiiiiiiiiiddS0_Pd_param_19];
	cvta.to.global.u64 	%rd11, %rd10;
	cvta.to.global.u64 	%rd12, %rd9;
	mov.u32 	%r1, %tid.x;
	mov.u32 	%r2, %tid.y;
	mov.u32 	%r52, %ctaid.x;
	mov.u32 	%r53, %ntid.x;
	mul.lo.s32 	%r3, %r52, %r53;
	add.s32 	%r4, %r3, %r1;
	mov.u32 	%r54, %ctaid.y;
	mov.u32 	%r55, %ntid.y;
	mul.lo.s32 	%r5, %r54, %r55;
	add.s32 	%r56, %r5, %r2;
	add.s32 	%r58, %r38, %r4;
	add.s32 	%r59, %r39, %r56;
	add.s32 	%r60, %r41, %r4;
	add.s32 	%r61, %r51, %r56;
	mul.lo.s32 	%r6, %r59, %r34;
	add.s32 	%r7, %r58, %r6;
	mul.lo.s32 	%r8, %r49, %r56;
	mul.lo.s32 	%r9, %r61, %r50;
	add.s32 	%r10, %r60, %r9;
	mov.u32 	%r62, %ctaid.z;
	mul.lo.s32 	%r63, %r47, %r62;
	mul.wide.s32 	%rd13, %r63, 8;
	add.s64 	%rd1, %rd12, %rd13;
	mul.lo.s32 	%r64, %r48, %r62;
	mul.wide.s32 	%rd14, %r64, 8;
	add.s64 	%rd2, %rd11, %rd14;
	mul.lo.s32 	%r65, %r46, %r62;
	cvt.s64.s32 	%rd3, %r65;
	setp.lt.s32 	%p3, %r4, %r43;
	setp.lt.s32 	%p4, %r56, %r44;
	and.pred  	%p1, %p3, %p4;
	add.s32 	%r66, %r43, 6;
	setp.lt.s32 	%p5, %r4, %r66;
	add.s32 	%r67, %r44, 6;
	setp.lt.s32 	%p6, %r56, %r67;
	and.pred  	%p2, %p5, %p6;
	mov.f64 	%fd214, 0d0000000000000000;
	not.pred 	%p7, %p1;
	mov.f64 	%fd215, %fd214;
	mov.f64 	%fd216, %fd214;
	mov.f64 	%fd217, %fd214;
	mov.f64 	%fd218, %fd214;
	mov.f64 	%fd219, %fd214;
	mov.f64 	%fd220, %fd214;
	mov.f64 	%fd221, %fd214;
	mov.f64 	%fd222, %fd214;
	mov.f64 	%fd223, %fd214;
	mov.f64 	%fd224, %fd214;
	mov.f64 	%fd225, %fd214;
	mov.f64 	%fd226, %fd214;
	mov.f64 	%fd227, %fd214;
	mov.f64 	%fd228, %fd214;
	mov.f64 	%fd229, %fd214;
	mov.f64 	%fd230, %fd214;
	mov.f64 	%fd231, %fd214;
	mov.f64 	%fd232, %fd214;
	mov.f64 	%fd233, %fd214;
	mov.f64 	%fd234, %fd214;
	mov.f64 	%fd235, %fd214;
	mov.f64 	%fd236, %fd214;
	mov.f64 	%fd237, %fd214;
	@%p7 bra 	$L__BB11_2;
	mul.wide.s32 	%rd15, %r7, 8;
	add.s64 	%rd16, %rd1, %rd15;
	ld.global.f64 	%fd225, [%rd16];
	mul.wide.s32 	%rd17, %r10, 8;
	add.s64 	%rd18, %rd2, %rd17;
	ld.global.f64 	%fd237, [%rd18];
	mul.wide.s32 	%rd19, %r36, 8;
	add.s64 	%rd20, %rd16, %rd19;
	ld.global.f64 	%fd224, [%rd20];
	mul.wide.s32 	%rd21, %r37, 8;
	add.s64 	%rd22, %rd18, %rd21;
	ld.global.f64 	%fd236, [%rd22];
	add.s64 	%rd23, %rd20, %rd19;
	ld.global.f64 	%fd223, [%rd23];
	add.s64 	%rd24, %rd22, %rd21;
	ld.global.f64 	%fd235, [%rd24];
	add.s64 	%rd25, %rd23, %rd19;
	ld.global.f64 	%fd222, [%rd25];
	add.s64 	%rd26, %rd24, %rd21;
	ld.global.f64 	%fd234, [%rd26];
	add.s64 	%rd27, %rd25, %rd19;
	ld.global.f64 	%fd221, [%rd27];
	add.s64 	%rd28, %rd26, %rd21;
	ld.global.f64 	%fd233, [%rd28];
	add.s64 	%rd29, %rd27, %rd19;
	ld.global.f64 	%fd220, [%rd29];
	add.s64 	%rd30, %rd28, %rd21;
	ld.global.f64 	%fd232, [%rd30];
	add.s64 	%rd31, %rd29, %rd19;
	ld.global.f64 	%fd219, [%rd31];
	add.s64 	%rd32, %rd30, %rd21;
	ld.global.f64 	%fd231, [%rd32];
	add.s64 	%rd33, %rd31, %rd19;
	ld.global.f64 	%fd218, [%rd33];
	add.s64 	%rd34, %rd32, %rd21;
	ld.global.f64 	%fd230, [%rd34];
	add.s64 	%rd35, %rd33, %rd19;
	ld.global.f64 	%fd217, [%rd35];
	add.s64 	%rd36, %rd34, %rd21;
	ld.global.f64 	%fd229, [%rd36];
	add.s64 	%rd37, %rd35, %rd19;
	ld.global.f64 	%fd216, [%rd37];
	add.s64 	%rd38, %rd36, %rd21;
	ld.global.f64 	%fd228, [%rd38];
	add.s64 	%rd39, %rd37, %rd19;
	ld.global.f64 	%fd215, [%rd39];
	add.s64 	%rd40, %rd38, %rd21;
	ld.global.f64 	%fd227, [%rd40];
	add.s64 	%rd41, %rd39, %rd19;
	ld.global.f64 	%fd214, [%rd41];
	add.s64 	%rd42, %rd40, %rd21;
	ld.global.f64 	%fd226, [%rd42];
$L__BB11_2:
	setp.lt.s32 	%p8, %r33, 1;
	@%p8 bra 	$L__BB11_15;
	ld.param.u64 	%rd59, [_Z24Lap_nonorth_DZ_r6_kerneliiiPKdS0_iiiiiiiiiiiiiiiiddS0_Pd_param_24];
	ld.param.u64 	%rd58, [_Z24Lap_nonorth_DZ_r6_kerneliiiPKdS0_iiiiiiiiiiiiiiiiddS0_Pd_param_23];
	ld.param.u32 	%r91, [_Z24Lap_nonorth_DZ_r6_kerneliiiPKdS0_iiiiiiiiiiiiiiiiddS0_Pd_param_20];
	ld.param.u32 	%r90, [_Z24Lap_nonorth_DZ_r6_kerneliiiPKdS0_iiiiiiiiiiiiiiiiddS0_Pd_param_17];
	mov.u32 	%r68, _ZZ24Lap_nonorth_DZ_r6_kerneliiiPKdS0_iiiiiiiiiiiiiiiiddS0_PdE11x0_xy_plane;
	mad.lo.s32 	%r69, %r2, 352, %r68;
	shl.b32 	%r70, %r1, 3;
	add.s32 	%r71, %r69, %r70;
	add.s32 	%r11, %r71, 2112;
	ld.const.f64 	%fd49, [cu_Lap_wt_nonorth+40];
	ld.const.f64 	%fd50, [cu_Lap_wt_nonorth+48];
	ld.const.f64 	%fd51, [cu_Lap_wt_nonorth+72];
	ld.const.f64 	%fd52, [cu_Lap_wt_nonorth+80];
	ld.const.f64 	%fd53, [cu_Lap_wt_nonorth+88];
	ld.const.f64 	%fd54, [cu_Lap_wt_nonorth+96];
	ld.const.f64 	%fd55, [cu_Lap_wt_nonorth+104];
	ld.const.f64 	%fd56, [cu_Lap_wt_nonorth+112];
	ld.const.f64 	%fd57, [cu_Lap_wt_nonorth+120];
	ld.const.f64 	%fd58, [cu_Lap_wt_nonorth+128];
	ld.const.f64 	%fd59, [cu_Lap_wt_nonorth+136];
	ld.const.f64 	%fd60, [cu_Lap_wt_nonorth+144];
	ld.const.f64 	%fd61, [cu_Lap_wt_nonorth+152];
	ld.const.f64 	%fd62, [cu_Lap_wt_nonorth+160];
	ld.const.f64 	%fd63, [cu_Lap_wt_nonorth+168];
	ld.const.f64 	%fd64, [cu_Lap_wt_nonorth+176];
	ld.const.f64 	%fd65, [cu_Lap_wt_nonorth+184];
	ld.const.f64 	%fd66, [cu_Lap_wt_nonorth+192];
	ld.const.f64 	%fd67, [cu_Lap_wt_nonorth+200];
	ld.const.f64 	%fd68, [cu_Lap_wt_nonorth+208];
	ld.const.f64 	%fd69, [cu_Lap_wt_nonorth+216];
	ld.const.f64 	%fd70, [cu_Lap_wt_nonorth+224];
	neg.s32 	%r98, %r33;
	add.s32 	%r97, %r4, %r8;
	add.s32 	%r72, %r1, %r38;
	add.s32 	%r73, %r72, %r3;
	mad.lo.s32 	%r74, %r90, %r36, %r73;
	add.s32 	%r75, %r2, %r39;
	add.s32 	%r76, %r75, %r5;
	add.s32 	%r77, %r76, 16;
	mad.lo.s32 	%r96, %r34, %r77, %r74;
	add.s32 	%r78, %r76, -6;
	mad.lo.s32 	%r95, %r34, %r78, %r74;
	add.s32 	%r94, %r74, %r6;
	add.s32 	%r79, %r73, %r6;
	add.s32 	%r80, %r90, 6;
	mad.lo.s32 	%r93, %r36, %r80, %r79;
	add.s32 	%r81, %r1, %r41;
	add.s32 	%r82, %r81, %r3;
	add.s32 	%r83, %r82, %r9;
	add.s32 	%r84, %r91, 6;
	mad.lo.s32 	%r92, %r37, %r84, %r83;
	cvta.to.global.u64 	%rd4, %rd58;
	cvta.to.global.u64 	%rd5, %rd59;
	not.pred 	%p10, %p2;
	ld.const.f64 	%fd120, [cu_Lap_wt_nonorth+56];
	ld.const.f64 	%fd123, [cu_Lap_wt_nonorth+64];
$L__BB11_4:
	mov.f64 	%fd93, %fd236;
	mov.f64 	%fd236, %fd235;
	mov.f64 	%fd235, %fd234;
	mov.f64 	%fd234, %fd233;
	mov.f64 	%fd233, %fd232;
	mov.f64 	%fd232, %fd231;
	mov.f64 	%fd231, %fd230;
	mov.f64 	%fd230, %fd229;
	mov.f64 	%fd229, %fd228;
	mov.f64 	%fd228, %fd227;
	mov.f64 	%fd227, %fd226;
	mov.f64 	%fd81, %fd224;
	mov.f64 	%fd224, %fd223;
	mov.f64 	%fd223, %fd222;
	mov.f64 	%fd222, %fd221;
	mov.f64 	%fd221, %fd220;
	mov.f64 	%fd220, %fd219;
	mov.f64 	%fd219, %fd218;
	mov.f64 	%fd218, %fd217;
	mov.f64 	%fd217, %fd216;
	mov.f64 	%fd216, %fd215;
	mov.f64 	%fd215, %fd214;
	@%p7 bra 	$L__BB11_6;
	mul.wide.s32 	%rd43, %r93, 8;
	add.s64 	%rd44, %rd1, %rd43;
	ld.global.f64 	%fd214, [%rd44];
	mul.wide.s32 	%rd45, %r92, 8;
	add.s64 	%rd46, %rd2, %rd45;
	ld.global.f64 	%fd226, [%rd46];
$L__BB11_6:
	mul.wide.s32 	%rd47, %r94, 8;
	add.s64 	%rd6, %rd1, %rd47;
	mov.f64 	%fd240, 0d0000000000000000;
	@%p10 bra 	$L__BB11_8;
	ld.global.f64 	%fd240, [%rd6];
$L__BB11_8:
	setp.gt.u32 	%p11, %r2, 5;
	st.shared.f64 	[%r11+48], %fd240;
	@%p11 bra 	$L__BB11_10;
	mul.wide.s32 	%rd48, %r95, 8;
	add.s64 	%rd49, %rd1, %rd48;
	ld.global.f64 	%fd106, [%rd49];
	st.shared.f64 	[%r11+-2064], %fd106;
	mul.wide.s32 	%rd50, %r96, 8;
	add.s64 	%rd51, %rd1, %rd50;
	ld.global.f64 	%fd107, [%rd51];
	st.shared.f64 	[%r11+5680], %fd107;
$L__BB11_10:
	setp.gt.u32 	%p12, %r1, 5;
	@%p12 bra 	$L__BB11_12;
	ld.global.f64 	%fd108, [%rd6+-48];
	st.shared.f64 	[%r11], %fd108;
	ld.global.f64 	%fd109, [%rd6+256];
	st.shared.f64 	[%r11+304], %fd109;
$L__BB11_12:
	ld.param.f64 	%fd188, [_Z24Lap_nonorth_DZ_r6_kerneliiiPKdS0_iiiiiiiiiiiiiiiiddS0_Pd_param_21];
	bar.sync 	0;
	ld.shared.f64 	%fd110, [%r11+40];
	ld.shared.f64 	%fd111, [%r11+56];
	add.f64 	%fd112, %fd110, %fd111;
	mul.f64 	%fd113, %fd112, %fd49;
	fma.rn.f64 	%fd114, %fd188, %fd220, %fd113;
	shl.b32 	%r85, %r1, 3;
	mov.u32 	%r86, _ZZ24Lap_nonorth_DZ_r6_kerneliiiPKdS0_iiiiiiiiiiiiiiiiddS0_PdE11x0_xy_plane;
	add.s32 	%r87, %r86, %r85;
	mad.lo.s32 	%r88, %r2, 352, %r87;
	ld.shared.f64 	%fd115, [%r88+1808];
	ld.shared.f64 	%fd116, [%r88+2512];
	add.f64 	%fd117, %fd115, %fd116;
	fma.rn.f64 	%fd118, %fd117, %fd50, %fd114;
	add.f64 	%fd119, %fd221, %fd219;
	fma.rn.f64 	%fd121, %fd119, %fd120, %fd118;
	sub.f64 	%fd122, %fd231, %fd233;
	fma.rn.f64 	%fd124, %fd122, %fd123, %fd121;
	ld.shared.f64 	%fd125, [%r11+32];
	ld.shared.f64 	%fd126, [%r11+64];
	add.f64 	%fd127, %fd125, %fd126;
	fma.rn.f64 	%fd128, %fd127, %fd51, %fd124;
	ld.shared.f64 	%fd129, [%r88+1456];
	ld.shared.f64 	%fd130, [%r88+2864];
	add.f64 	%fd131, %fd129, %fd130;
	fma.rn.f64 	%fd132, %fd131, %fd52, %fd128;
	add.f64 	%fd133, %fd222, %fd218;
	fma.rn.f64 	%fd134, %fd133, %fd53, %fd132;
	sub.f64 	%fd135, %fd230, %fd234;
	fma.rn.f64 	%fd136, %fd135, %fd54, %fd134;
	ld.shared.f64 	%fd137, [%r11+24];
	ld.shared.f64 	%fd138, [%r11+72];
	add.f64 	%fd139, %fd137, %fd138;
	fma.rn.f64 	%fd140, %fd139, %fd55, %fd136;
	ld.shared.f64 	%fd141, [%r88+1104];
	ld.shared.f64 	%fd142, [%r88+3216];
	add.f64 	%fd143, %fd141, %fd142;
	fma.rn.f64 	%fd144, %fd143, %fd56, %fd140;
	add.f64 	%fd145, %fd223, %fd217;
	fma.rn.f64 	%fd146, %fd145, %fd57, %fd144;
	sub.f64 	%fd147, %fd229, %fd235;
	fma.rn.f64 	%fd148, %fd147, %fd58, %fd146;
	ld.shared.f64 	%fd149, [%r11+16];
	ld.shared.f64 	%fd150, [%r11+80];
	add.f64 	%fd151, %fd149, %fd150;
	fma.rn.f64 	%fd152, %fd151, %fd59, %fd148;
	ld.shared.f64 	%fd153, [%r88+752];
	ld.shared.f64 	%fd154, [%r88+3568];
	add.f64 	%fd155, %fd153, %fd154;
	fma.rn.f64 	%fd156, %fd155, %fd60, %fd152;
	add.f64 	%fd157, %fd224, %fd216;
	fma.rn.f64 	%fd158, %fd157, %fd61, %fd156;
	sub.f64 	%fd159, %fd228, %fd236;
	fma.rn.f64 	%fd160, %fd159, %fd62, %fd158;
	ld.shared.f64 	%fd161, [%r11+8];
	ld.shared.f64 	%fd162, [%r11+88];
	add.f64 	%fd163, %fd161, %fd162;
	fma.rn.f64 	%fd164, %fd163, %fd63, %fd160;
	ld.shared.f64 	%fd165, [%r88+400];
	ld.shared.f64 	%fd166, [%r88+3920];
	add.f64 	%fd167, %fd165, %fd166;
	fma.rn.f64 	%fd168, %fd167, %fd64, %fd164;
	add.f64 	%fd169, %fd81, %fd215;
	fma.rn.f64 	%fd170, %fd169, %fd65, %fd168;
	sub.f64 	%fd171, %fd227, %fd93;
	fma.rn.f64 	%fd172, %fd171, %fd66, %fd170;
	ld.shared.f64 	%fd173, [%r11];
	ld.shared.f64 	%fd174, [%r11+96];
	add.f64 	%fd175, %fd173, %fd174;
	fma.rn.f64 	%fd176, %fd175, %fd67, %fd172;
	ld.shared.f64 	%fd177, [%r88+48];
	ld.shared.f64 	%fd178, [%r88+4272];
	add.f64 	%fd179, %fd177, %fd178;
	fma.rn.f64 	%fd180, %fd179, %fd68, %fd176;
	add.f64 	%fd181, %fd225, %fd214;
	fma.rn.f64 	%fd182, %fd181, %fd69, %fd180;
	sub.f64 	%fd183, %fd226, %fd237;
	fma.rn.f64 	%fd101, %fd183, %fd70, %fd182;
	@%p7 bra 	$L__BB11_14;
	ld.param.f64 	%fd189, [_Z24Lap_nonorth_DZ_r6_kerneliiiPKdS0_iiiiiiiiiiiiiiiiddS0_Pd_param_22];
	cvt.s64.s32 	%rd52, %r97;
	mul.wide.s32 	%rd53, %r97, 8;
	add.s64 	%rd54, %rd4, %rd53;
	ld.global.f64 	%fd184, [%rd54];
	ld.global.f64 	%fd185, [%rd6];
	mul.f64 	%fd186, %fd184, %fd185;
	fma.rn.f64 	%fd187, %fd189, %fd186, %fd101;
	add.s64 	%rd55, %rd52, %rd3;
	shl.b64 	%rd56, %rd55, 3;
	add.s64 	%rd57, %rd5, %rd56;
	st.global.f64 	[%rd57], %fd187;
$L__BB11_14:
	ld.param.u32 	%r89, [_Z24Lap_nonorth_DZ_r6_kerneliiiPKdS0_iiiiiiiiiiiiiiiiddS0_Pd_param_12];
	bar.sync 	0;
	add.s32 	%r98, %r98, 1;
	setp.ne.s32 	%p14, %r98, 0;
	add.s32 	%r97, %r97, %r89;
	add.s32 	%r96, %r96, %r36;
	add.s32 	%r95, %r95, %r36;
	add.s32 	%r94, %r94, %r36;
	add.s32 	%r93, %r93, %r36;
	add.s32 	%r92, %r92, %r37;
	mov.f64 	%fd225, %fd81;
	mov.f64 	%fd237, %fd93;
	@%p14 bra 	$L__BB11_4;
$L__BB11_15:
	ret;

}
	// .globl	_Z27Lap_nonorth_DX_DY_r6_kerneliiiPKdS0_S0_ddS0_Pd
.visible .entry _Z27Lap_nonorth_DX_DY_r6_kerneliiiPKdS0_S0_ddS0_Pd(
	.param .u32 _Z27Lap_nonorth_DX_DY_r6_kerneliiiPKdS0_S0_ddS0_Pd_param_0,
	.param .u32 _Z27Lap_nonorth_DX_DY_r6_kerneliiiPKdS0_S0_ddS0_Pd_param_1,
	.param .u32 _Z27Lap_nonorth_DX_DY_r6_kerneliiiPKdS0_S0_ddS0_Pd_param_2,
	.param .u64 .ptr .align 1 _Z27Lap_nonorth_DX_DY_r6_kerneliiiPKdS0_S0_ddS0_Pd_param_3,
	.param .u64 .ptr .align 1 _Z27Lap_nonorth_DX_DY_r6_kerneliiiPKdS0_S0_ddS0_Pd_param_4,
	.param .u64 .ptr .align 1 _Z27Lap_nonorth_DX_DY_r6_kerneliiiPKdS0_S0_ddS0_Pd_param_5,
	.param .f64 _Z27Lap_nonorth_DX_DY_r6_kerneliiiPKdS0_S0_ddS0_Pd_param_6,
	.param .f64 _Z27Lap_nonorth_DX_DY_r6_kerneliiiPKdS0_S0_ddS0_Pd_param_7,
	.param .u64 .ptr .align 1 _Z27Lap_nonorth_DX_DY_r6_kerneliiiPKdS0_S0_ddS0_Pd_param_8,
	.param .u64 .ptr .align 1 _Z27Lap_nonorth_DX_DY_r6_kerneliiiPKdS0_S0_ddS0_Pd_param_9
)
{
	.reg .pred 	%p<18>;
	.reg .b32 	%r<102>;
	.reg .b64 	%rd<75>;
	.reg .b64 	%fd<233>;
	// demoted variable
	.shared .align 8 .b8 _ZZ27Lap_nonorth_DX_DY_r6_kerneliiiPKdS0_S0_ddS0_PdE11x0_xy_plane[9856];
	// demoted variable
	.shared .align 8 .b8 _ZZ27Lap_nonorth_DX_DY_r6_kerneliiiPKdS0_S0_ddS0_PdE12Dx1_xy_plane[5632];
	// demoted variable
	.shared .align 8 .b8 _ZZ27Lap_nonorth_DX_DY_r6_kerneliiiPKdS0_S0_ddS0_PdE12Dx2_xy_plane[7168];
	ld.param.u32 	%r41, [_Z27Lap_nonorth_DX_DY_r6_kerneliiiPKdS0_S0_ddS0_Pd_param_0];
	ld.param.u32 	%r44, [_Z27Lap_nonorth_DX_DY_r6_kerneliiiPKdS0_S0_ddS0_Pd_param_1];
	ld.param.u32 	%r43, [_Z27Lap_nonorth_DX_DY_r6_kerneliiiPKdS0_S0_ddS0_Pd_param_2];
	ld.param.u64 	%rd16, [_Z27Lap_nonorth_DX_DY_r6_kerneliiiPKdS0_S0_ddS0_Pd_param_3];
	cvta.to.global.u64 	%rd17, %rd16;
	add.s32 	%r1, %r41, 12;
	mul.lo.s32 	%r2, %r44, %r41;
	add.s32 	%r45, %r44, 12;
	mul.lo.s32 	%r3, %r45, %r1;
	mad.lo.s32 	%r4, %r1, -12, %r3;
	mad.lo.s32 	%r5, %r45, -12, %r3;
	mov.u32 	%r6, %tid.x;
	mov.u32 	%r7, %tid.y;
	mov.u32 	%r46, %ctaid.x;
	mov.u32 	%r47, %ntid.x;
	mad.lo.s32 	%r8, %r46, %r47, %r6;
	mov.u32 	%r48, %ctaid.y;
	mov.u32 	%r49, %ntid.y;
	mad.lo.s32 	%r50, %r48, %r49, %r7;
	add.s32 	%r51, %r50, 6;
	mul.lo.s32 	%r10, %r51, %r1;
	mov.u32 	%r52, %ctaid.z;
	mul.lo.s32 	%r11, %r43, %r52;
	mad.lo.s32 	%r53, %r52, 12, %r11;
	mul.lo.s32 	%r54, %r53, %r3;
	mul.wide.s32 	%rd18, %r54, 8;
	add.s64 	%rd1, %rd17, %rd18;
	setp.lt.s32 	%p1, %r8, %r41;
	setp.lt.s32 	%p5, %r50, %r44;
	and.pred  	%p2, %p1, %p5;
	add.s32 	%r12, %r41, 6;
	mov.f64 	%fd217, 0d0000000000000000;
	not.pred 	%p6, %p2;
	mov.f64 	%fd218, %fd217;
	mov.f64 	%fd219, %fd217;
	mov.f64 	%fd220, %fd217;
	mov.f64 	%fd221, %fd217;
	mov.f64 	%fd222, %fd217;
	mov.f64 	%fd223, %fd217;
	mov.f64 	%fd224, %fd217;
	mov.f64 	%fd225, %fd217;
	mov.f64 	%fd226, %fd217;
	mov.f64 	%fd227, %fd217;
	mov.f64 	%fd228, %fd217;
	@%p6 bra 	$L__BB12_2;
	cvt.s64.s32 	%rd19, %r10;
	cvt.s64.s32 	%rd20, %r8;
	add.s64 	%rd21, %rd19, %rd20;
	shl.b64 	%rd22, %rd21, 3;
	add.s64 	%rd23, %rd1, %rd22;
	ld.global.f64 	%fd228, [%rd23+48];
	add.s32 	%r55, %r8, %r10;
	add.s32 	%r56, %r55, %r3;
	add.s32 	%r57, %r56, 6;
	mul.wide.s32 	%rd24, %r57, 8;
	add.s64 	%rd25, %rd1, %rd24;
	ld.global.f64 	%fd227, [%rd25];
	mul.wide.s32 	%rd26, %r3, 8;
	add.s64 	%rd27, %rd25, %rd26;
	ld.global.f64 	%fd226, [%rd27];
	add.s64 	%rd28, %rd27, %rd26;
	ld.global.f64 	%fd225, [%rd28];
	add.s64 	%rd29, %rd28, %rd26;
	ld.global.f64 	%fd224, [%rd29];
	add.s64 	%rd30, %rd29, %rd26;
	ld.global.f64 	%fd223, [%rd30];
	add.s64 	%rd31, %rd30, %rd26;
	ld.global.f64 	%fd222, [%rd31];
	add.s64 	%rd32, %rd31, %rd26;
	ld.global.f64 	%fd221, [%rd32];
	add.s64 	%rd33, %rd32, %rd26;
	ld.global.f64 	%fd220, [%rd33];
	add.s64 	%rd34, %rd33, %rd26;
	ld.global.f64 	%fd219, [%rd34];
	add.s64 	%rd35, %rd34, %rd26;
	ld.global.f64 	%fd218, [%rd35];
	add.s64 	%rd36, %rd35, %rd26;
	ld.global.f64 	%fd217, [%rd36];
$L__BB12_2:
	setp.lt.s32 	%p7, %r43, 1;
	@%p7 bra 	$L__BB12_19;
	ld.param.u64 	%rd74, [_Z27Lap_nonorth_DX_DY_r6_kerneliiiPKdS0_S0_ddS0_Pd_param_9];
	ld.param.u64 	%rd73, [_Z27Lap_nonorth_DX_DY_r6_kerneliiiPKdS0_S0_ddS0_Pd_param_8];
	ld.param.u64 	%rd72, [_Z27Lap_nonorth_DX_DY_r6_kerneliiiPKdS0_S0_ddS0_Pd_param_5];
	ld.param.u64 	%rd71, [_Z27Lap_nonorth_DX_DY_r6_kerneliiiPKdS0_S0_ddS0_Pd_param_4];
	mul.lo.s32 	%r59, %r11, %r5;
	cvta.to.global.u64 	%rd37, %rd72;
	mul.wide.s32 	%rd38, %r59, 8;
	add.s64 	%rd2, %rd37, %rd38;
	add.s32 	%r60, %r44, 6;
	setp.lt.s32 	%p8, %r50, %r60;
	mul.lo.s32 	%r61, %r7, 352;
	mov.u32 	%r62, _ZZ27Lap_nonorth_DX_DY_r6_kerneliiiPKdS0_S0_ddS0_PdE11x0_xy_plane;
	add.s32 	%r63, %r62, %r61;
	shl.b32 	%r64, %r6, 3;
	add.s32 	%r65, %r63, %r64;
	add.s32 	%r13, %r65, 2112;
	mov.u32 	%r66, _ZZ27Lap_nonorth_DX_DY_r6_kerneliiiPKdS0_S0_ddS0_PdE12Dx1_xy_plane;
	add.s32 	%r67, %r66, %r61;
	add.s32 	%r14, %r67, %r64;
	shl.b32 	%r68, %r7, 8;
	mov.u32 	%r69, _ZZ27Lap_nonorth_DX_DY_r6_kerneliiiPKdS0_S0_ddS0_PdE12Dx2_xy_plane;
	add.s32 	%r70, %r69, %r68;
	add.s32 	%r15, %r70, %r64;
	shl.b32 	%r16, %r1, 4;
	mul.lo.s32 	%r17, %r3, 6;
	ld.const.f64 	%fd25, [cu_Lap_wt_nonorth+40];
	ld.const.f64 	%fd26, [cu_Lap_wt_nonorth+48];
	ld.const.f64 	%fd27, [cu_Lap_wt_nonorth+56];
	ld.const.f64 	%fd28, [cu_Lap_wt_nonorth+64];
	ld.const.f64 	%fd29, [cu_Lap_wt_nonorth+72];
	ld.const.f64 	%fd30, [cu_Lap_wt_nonorth+80];
	ld.const.f64 	%fd31, [cu_Lap_wt_nonorth+88];
	ld.const.f64 	%fd32, [cu_Lap_wt_nonorth+96];
	ld.const.f64 	%fd33, [cu_Lap_wt_nonorth+104];
	ld.const.f64 	%fd34, [cu_Lap_wt_nonorth+112];
	ld.const.f64 	%fd35, [cu_Lap_wt_nonorth+120];
	ld.const.f64 	%fd36, [cu_Lap_wt_nonorth+128];
	ld.const.f64 	%fd37, [cu_Lap_wt_nonorth+136];
	ld.const.f64 	%fd38, [cu_Lap_wt_nonorth+144];
	ld.const.f64 	%fd39, [cu_Lap_wt_nonorth+152];
	ld.const.f64 	%fd40, [cu_Lap_wt_nonorth+160];
	ld.const.f64 	%fd41, [cu_Lap_wt_nonorth+168];
	ld.const.f64 	%fd42, [cu_Lap_wt_nonorth+176];
	ld.const.f64 	%fd43, [cu_Lap_wt_nonorth+184];
	ld.const.f64 	%fd44, [cu_Lap_wt_nonorth+192];
	ld.const.f64 	%fd45, [cu_Lap_wt_nonorth+200];
	ld.const.f64 	%fd46, [cu_Lap_wt_nonorth+208];
	ld.const.f64 	%fd47, [cu_Lap_wt_nonorth+216];
	ld.const.f64 	%fd48, [cu_Lap_wt_nonorth+224];
	ld.const.f64 	%fd49, [cu_Lap_wt_nonorth+232];
	ld.const.f64 	%fd50, [cu_Lap_wt_nonorth+240];
	ld.const.f64 	%fd51, [cu_Lap_wt_nonorth+256];
	neg.s32 	%r101, %r43;
	add.s32 	%r71, %r8, %r10;
	shl.b32 	%r72, %r41, 4;
	add.s32 	%r73, %r71, %r72;
	mul.lo.s32 	%r74, %r50, 12;
	sub.s32 	%r100, %r73, %r74;
	mul.lo.s32 	%r75, %r41, 6;
	sub.s32 	%r76, %r71, %r75;
	sub.s32 	%r99, %r76, %r74;
	sub.s32 	%r98, %r71, %r74;
	mad.lo.s32 	%r96, %r50, %r41, %r8;
	mad.lo.s32 	%r77, %r44, 6, %r50;
	add.s32 	%r78, %r77, 78;
	mad.lo.s32 	%r79, %r78, %r1, %r8;
	sub.s32 	%r94, %r79, %r75;
	and.pred  	%p3, %p1, %p8;
	setp.lt.s32 	%p9, %r8, %r12;
	and.pred  	%p4, %p9, %p8;
	mul.lo.s32 	%r80, %r11, %r4;
	cvt.s64.s32 	%rd3, %r80;
	mul.lo.s32 	%r81, %r11, %r2;
	cvt.s64.s32 	%rd4, %r81;
	mad.lo.s32 	%r24, %r1, -6, %r10;
	cvta.to.global.u64 	%rd5, %rd71;
	cvta.to.global.u64 	%rd6, %rd73;
	cvta.to.global.u64 	%rd7, %rd74;
	mov.b32 	%r97, 0;
	not.pred 	%p10, %p4;
	not.pred 	%p12, %p3;
	ld.const.f64 	%fd186, [cu_Lap_wt_nonorth+248];
	ld.const.f64 	%fd193, [cu_Lap_wt_nonorth+264];
	ld.const.f64 	%fd198, [cu_Lap_wt_nonorth+272];
	mov.u32 	%r95, %r17;
$L__BB12_4:
	mov.f64 	%fd62, %fd227;
	mov.f64 	%fd227, %fd226;
	mov.f64 	%fd226, %fd225;
	mov.f64 	%fd225, %fd224;
	mov.f64 	%fd224, %fd223;
	mov.f64 	%fd223, %fd222;
	mov.f64 	%fd222, %fd221;
	mov.f64 	%fd221, %fd220;
	mov.f64 	%fd220, %fd219;
	mov.f64 	%fd219, %fd218;
	mov.f64 	%fd218, %fd217;
	cvt.s64.s32 	%rd8, %r8;
	cvt.s64.s32 	%rd39, %r10;
	add.s64 	%rd40, %rd39, %rd8;
	cvt.s64.s32 	%rd41, %r95;
	add.s64 	%rd9, %rd40, %rd41;
	shl.b64 	%rd42, %rd9, 3;
	add.s64 	%rd10, %rd1, %rd42;
	mov.f64 	%fd229, 0d0000000000000000;
	@%p10 bra 	$L__BB12_6;
	ld.global.f64 	%fd229, [%rd10+48];
$L__BB12_6:
	setp.ge.s32 	%p11, %r8, %r12;
	st.shared.f64 	[%r13+48], %fd229;
	cvt.s64.s32 	%rd43, %r24;
	cvt.s64.s32 	%rd44, %r97;
	add.s64 	%rd45, %rd43, %rd8;
	add.s64 	%rd46, %rd45, %rd44;
	add.s64 	%rd47, %rd46, %rd3;
	shl.b64 	%rd48, %rd47, 3;
	add.s64 	%rd11, %rd5, %rd48;
	mov.f64 	%fd230, 0d0000000000000000;
	@%p11 bra 	$L__BB12_8;
	ld.global.f64 	%fd230, [%rd11+48];
$L__BB12_8:
	st.shared.f64 	[%r14+48], %fd230;
	mov.f64 	%fd231, 0d0000000000000000;
	@%p12 bra 	$L__BB12_10;
	add.s32 	%r82, %r98, -72;
	mul.wide.s32 	%rd49, %r82, 8;
	add.s64 	%rd50, %rd2, %rd49;
	ld.global.f64 	%fd231, [%rd50];
$L__BB12_10:
	setp.gt.u32 	%p13, %r7, 5;
	st.shared.f64 	[%r15+1536], %fd231;
	@%p13 bra 	$L__BB12_12;
	add.s32 	%r83, %r94, -66;
	mul.wide.s32 	%rd51, %r83, 8;
	add.s64 	%rd52, %rd1, %rd51;
	ld.global.f64 	%fd79, [%rd52];
	st.shared.f64 	[%r13+-2064], %fd79;
	cvt.s64.s32 	%rd53, %r16;
	add.s64 	%rd54, %rd9, %rd53;
	shl.b64 	%rd55, %rd54, 3;
	add.s64 	%rd56, %rd1, %rd55;
	ld.global.f64 	%fd80, [%rd56+48];
	st.shared.f64 	[%r13+5680], %fd80;
	add.s32 	%r84, %r99, -72;
	mul.wide.s32 	%rd57, %r84, 8;
	add.s64 	%rd58, %rd2, %rd57;
	ld.global.f64 	%fd81, [%rd58];
	st.shared.f64 	[%r15], %fd81;
	add.s32 	%r85, %r100, -72;
	mul.wide.s32 	%rd59, %r85, 8;
	add.s64 	%rd60, %rd2, %rd59;
	ld.global.f64 	%fd82, [%rd60];
	st.shared.f64 	[%r15+5632], %fd82;
$L__BB12_12:
	setp.gt.u32 	%p14, %r6, 5;
	@%p14 bra 	$L__BB12_14;
	ld.global.f64 	%fd83, [%rd10];
	st.shared.f64 	[%r13], %fd83;
	ld.global.f64 	%fd84, [%rd10+304];
	st.shared.f64 	[%r13+304], %fd84;
	ld.global.f64 	%fd85, [%rd11];
	st.shared.f64 	[%r14], %fd85;
	ld.global.f64 	%fd86, [%rd11+304];
	st.shared.f64 	[%r14+304], %fd86;
$L__BB12_14:
	bar.sync 	0;
	mov.f64 	%fd217, 0d0000000000000000;
	@%p6 bra 	$L__BB12_16;
	cvt.s64.s32 	%rd61, %r17;
	add.s64 	%rd62, %rd9, %rd61;
	shl.b64 	%rd63, %rd62, 3;
	add.s64 	%rd64, %rd1, %rd63;
	ld.global.f64 	%fd217, [%rd64+48];
$L__BB12_16:
	ld.param.f64 	%fd203, [_Z27Lap_nonorth_DX_DY_r6_kerneliiiPKdS0_S0_ddS0_Pd_param_6];
	ld.shared.f64 	%fd88, [%r13+40];
	ld.shared.f64 	%fd89, [%r13+56];
	add.f64 	%fd90, %fd88, %fd89;
	mul.f64 	%fd91, %fd90, %fd25;
	fma.rn.f64 	%fd92, %fd203, %fd223, %fd91;
	shl.b32 	%r86, %r6, 3;
	mov.u32 	%r87, _ZZ27Lap_nonorth_DX_DY_r6_kerneliiiPKdS0_S0_ddS0_PdE11x0_xy_plane;
	add.s32 	%r88, %r87, %r86;
	mad.lo.s32 	%r89, %r7, 352, %r88;
	ld.shared.f64 	%fd93, [%r89+2512];
	ld.shared.f64 	%fd94, [%r89+1808];
	add.f64 	%fd95, %fd93, %fd94;
	fma.rn.f64 	%fd96, %fd95, %fd26, %fd92;
	add.f64 	%fd97, %fd224, %fd222;
	fma.rn.f64 	%fd98, %fd97, %fd27, %fd96;
	ld.shared.f64 	%fd99, [%r14+56];
	ld.shared.f64 	%fd100, [%r14+40];
	sub.f64 	%fd101, %fd99, %fd100;
	fma.rn.f64 	%fd102, %fd101, %fd28, %fd98;
	mov.u32 	%r90, _ZZ27Lap_nonorth_DX_DY_r6_kerneliiiPKdS0_S0_ddS0_PdE12Dx2_xy_plane;
	add.s32 	%r91, %r90, %r86;
	shl.b32 	%r92, %r7, 8;
	add.s32 	%r93, %r91, %r92;
	ld.shared.f64 	%fd103, [%r93+1792];
	ld.shared.f64 	%fd104, [%r93+1280];
	sub.f64 	%fd105, %fd103, %fd104;
	fma.rn.f64 	%fd106, %fd105, %fd29, %fd102;
	ld.shared.f64 	%fd107, [%r13+32];
	ld.shared.f64 	%fd108, [%r13+64];
	add.f64 	%fd109, %fd107, %fd108;
	fma.rn.f64 	%fd110, %fd109, %fd30, %fd106;
	ld.shared.f64 	%fd111, [%r89+2864];
	ld.shared.f64 	%fd112, [%r89+1456];
	add.f64 	%fd113, %fd111, %fd112;
	fma.rn.f64 	%fd114, %fd113, %fd31, %fd110;
	add.f64 	%fd115, %fd225, %fd221;
	fma.rn.f64 	%fd116, %fd115, %fd32, %fd114;
	ld.shared.f64 	%fd117, [%r14+64];
	ld.shared.f64 	%fd118, [%r14+32];
	sub.f64 	%fd119, %fd117, %fd118;
	fma.rn.f64 	%fd120, %fd119, %fd33, %fd116;
	ld.shared.f64 	%fd121, [%r93+2048];
	ld.shared.f64 	%fd122, [%r93+1024];
	sub.f64 	%fd123, %fd121, %fd122;
	fma.rn.f64 	%fd124, %fd123, %fd34, %fd120;
	ld.shared.f64 	%fd125, [%r13+24];
	ld.shared.f64 	%fd126, [%r13+72];
	add.f64 	%fd127, %fd125, %fd126;
	fma.rn.f64 	%fd128, %fd127, %fd35, %fd124;
	ld.shared.f64 	%fd129, [%r89+3216];
	ld.shared.f64 	%fd130, [%r89+1104];
	add.f64 	%fd131, %fd129, %fd130;
	fma.rn.f64 	%fd132, %fd131, %fd36, %fd128;
	add.f64 	%fd133, %fd226, %fd220;
	fma.rn.f64 	%fd134, %fd133, %fd37, %fd132;
	ld.shared.f64 	%fd135, [%r14+72];
	ld.shared.f64 	%fd136, [%r14+24];
	sub.f64 	%fd137, %fd135, %fd136;
	fma.rn.f64 	%fd138, %fd137, %fd38, %fd134;
	ld.shared.f64 	%fd139, [%r93+2304];
	ld.shared.f64 	%fd140, [%r93+768];
	sub.f64 	%fd141, %fd139, %fd140;
	fma.rn.f64 	%fd142, %fd141, %fd39, %fd138;
	ld.shared.f64 	%fd143, [%r13+16];
	ld.shared.f64 	%fd144, [%r13+80];
	add.f64 	%fd145, %fd143, %fd144;
	fma.rn.f64 	%fd146, %fd145, %fd40, %fd142;
	ld.shared.f64 	%fd147, [%r89+3568];
	ld.shared.f64 	%fd148, [%r89+752];
	add.f64 	%fd149, %fd147, %fd148;
	fma.rn.f64 	%fd150, %fd149, %fd41, %fd146;
	add.f64 	%fd151, %fd227, %fd219;
	fma.rn.f64 	%fd152, %fd151, %fd42, %fd150;
	ld.shared.f64 	%fd153, [%r14+80];
	ld.shared.f64 	%fd154, [%r14+16];
	sub.f64 	%fd155, %fd153, %fd154;
	fma.rn.f64 	%fd156, %fd155, %fd43, %fd152;
	ld.shared.f64 	%fd157, [%r93+2560];
	ld.shared.f64 	%fd158, [%r93+512];
	sub.f64 	%fd159, %fd157, %fd158;
	fma.rn.f64 	%fd160, %fd159, %fd44, %fd156;
	ld.shared.f64 	%fd161, [%r13+8];
	ld.shared.f64 	%fd162, [%r13+88];
	add.f64 	%fd163, %fd161, %fd162;
	fma.rn.f64 	%fd164, %fd163, %fd45, %fd160;
	ld.shared.f64 	%fd165, [%r89+3920];
	ld.shared.f64 	%fd166, [%r89+400];
	add.f64 	%fd167, %fd165, %fd166;
	fma.rn.f64 	%fd168, %fd167, %fd46, %fd164;
	add.f64 	%fd169, %fd62, %fd218;
	fma.rn.f64 	%fd170, %fd169, %fd47, %fd168;
	ld.shared.f64 	%fd171, [%r14+88];
	ld.shared.f64 	%fd172, [%r14+8];
	sub.f64 	%fd173, %fd171, %fd172;
	fma.rn.f64 	%fd174, %fd173, %fd48, %fd170;
	ld.shared.f64 	%fd175, [%r93+2816];
	ld.shared.f64 	%fd176, [%r93+256];
	sub.f64 	%fd177, %fd175, %fd176;
	fma.rn.f64 	%fd178, %fd177, %fd49, %fd174;
	ld.shared.f64 	%fd179, [%r13];
	ld.shared.f64 	%fd180, [%r13+96];
	add.f64 	%fd181, %fd179, %fd180;
	fma.rn.f64 	%fd182, %fd181, %fd50, %fd178;
	ld.shared.f64 	%fd183, [%r89+4272];
	ld.shared.f64 	%fd184, [%r89+48];
	add.f64 	%fd185, %fd183, %fd184;
	fma.rn.f64 	%fd187, %fd185, %fd186, %fd182;
	add.f64 	%fd188, %fd228, %fd217;
	fma.rn.f64 	%fd189, %fd188, %fd51, %fd187;
	ld.shared.f64 	%fd190, [%r14+96];
	ld.shared.f64 	%fd191, [%r14];
	sub.f64 	%fd192, %fd190, %fd191;
	fma.rn.f64 	%fd194, %fd192, %fd193, %fd189;
	ld.shared.f64 	%fd195, [%r93+3072];
	ld.shared.f64 	%fd196, [%r93];
	sub.f64 	%fd197, %fd195, %fd196;
	fma.rn.f64 	%fd72, %fd197, %fd198, %fd194;
	@%p6 bra 	$L__BB12_18;
	ld.param.f64 	%fd204, [_Z27Lap_nonorth_DX_DY_r6_kerneliiiPKdS0_S0_ddS0_Pd_param_7];
	cvt.s64.s32 	%rd65, %r96;
	mul.wide.s32 	%rd66, %r96, 8;
	add.s64 	%rd67, %rd6, %rd66;
	ld.global.f64 	%fd199, [%rd67];
	ld.global.f64 	%fd200, [%rd10+48];
	mul.f64 	%fd201, %fd199, %fd200;
	fma.rn.f64 	%fd202, %fd204, %fd201, %fd72;
	add.s64 	%rd68, %rd65, %rd4;
	shl.b64 	%rd69, %rd68, 3;
	add.s64 	%rd70, %rd7, %rd69;
	st.global.f64 	[%rd70], %fd202;
$L__BB12_18:
	bar.sync 	0;
	add.s32 	%r101, %r101, 1;
	setp.ne.s32 	%p17, %r101, 0;
	add.s32 	%r100, %r100, %r5;
	add.s32 	%r99, %r99, %r5;
	add.s32 	%r98, %r98, %r5;
	add.s32 	%r97, %r97, %r4;
	add.s32 	%r96, %r96, %r2;
	add.s32 	%r95, %r95, %r3;
	add.s32 	%r94, %r94, %r3;
	mov.f64 	%fd228, %fd62;
	@%p17 bra 	$L__BB12_4;
$L__BB12_19:
	ret;

}
	// .globl	_Z27Vnl_SpMV_scale_alpha_kerneliPdS_
.visible .entry _Z27Vnl_SpMV_scale_alpha_kerneliPdS_(
	.param .u32 _Z27Vnl_SpMV_scale_alpha_kerneliPdS__param_0,
	.param .u64 .ptr .align 1 _Z27Vnl_SpMV_scale_alpha_kerneliPdS__param_1,
	.param .u64 .ptr .align 1 _Z27Vnl_SpMV_scale_alpha_kerneliPdS__param_2
)
{
	.reg .pred 	%p<2>;
	.reg .b32 	%r<9>;
	.reg .b64 	%rd<9>;
	.reg .b64 	%fd<4>;

	ld.param.u32 	%r3, [_Z27Vnl_SpMV_scale_alpha_kerneliPdS__param_0];
	ld.param.u64 	%rd1, [_Z27Vnl_SpMV_scale_alpha_kerneliPdS__param_1];
	ld.param.u64 	%rd2, [_Z27Vnl_SpMV_scale_alpha_kerneliPdS__param_2];
	mov.u32 	%r4, %ctaid.x;
	mov.u32 	%r5, %ntid.x;
	mov.u32 	%r6, %tid.x;
	mad.lo.s32 	%r1, %r4, %r5, %r6;
	mov.u32 	%r7, %ctaid.y;
	mul.lo.s32 	%r2, %r3, %r7;
	setp.ge.s32 	%p1, %r1, %r3;
	@%p1 bra 	$L__BB13_2;
	cvta.to.global.u64 	%rd3, %rd1;
	cvta.to.global.u64 	%rd4, %rd2;
	mul.wide.s32 	%rd5, %r1, 8;
	add.s64 	%rd6, %rd3, %rd5;
	ld.global.f64 	%fd1, [%rd6];
	add.s32 	%r8, %r2, %r1;
	mul.wide.s32 	%rd7, %r8, 8;
	add.s64 	%rd8, %rd4, %rd7;
	ld.global.f64 	%fd2, [%rd8];
	mul.f64 	%fd3, %fd1, %fd2;
	st.global.f64 	[%rd8], %fd3;
$L__BB13_2:
	ret;

}
	// .globl	_Z23update_Ynew_by_X_kerneliddPdS_
.visible .entry _Z23update_Ynew_by_X_kerneliddPdS_(
	.param .u32 _Z23update_Ynew_by_X_kerneliddPdS__param_0,
	.param .f64 _Z23update_Ynew_by_X_kerneliddPdS__param_1,
	.param .f64 _Z23update_Ynew_by_X_kerneliddPdS__param_2,
	.param .u64 .ptr .align 1 _Z23update_Ynew_by_X_kerneliddPdS__param_3,
	.param .u64 .ptr .align 1 _Z23update_Ynew_by_X_kerneliddPdS__param_4
)
{
	.reg .pred 	%p<2>;
	.reg .b32 	%r<6>;
	.reg .b64 	%rd<8>;
	.reg .b64 	%fd<8>;

	ld.param.u32 	%r2, [_Z23update_Ynew_by_X_kerneliddPdS__param_0];
	ld.param.f64 	%fd1, [_Z23update_Ynew_by_X_kerneliddPdS__param_1];
	ld.param.f64 	%fd2, [_Z23update_Ynew_by_X_kerneliddPdS__param_2];
	ld.param.u64 	%rd1, [_Z23update_Ynew_by_X_kerneliddPdS__param_3];
	ld.param.u64 	%rd2, [_Z23update_Ynew_by_X_kerneliddPdS__param_4];
	mov.u32 	%r3, %ctaid.x;
	mov.u32 	%r4, %ntid.x;
	mov.u32 	%r5, %tid.x;
	mad.lo.s32 	%r1, %r3, %r4, %r5;
	setp.ge.s32 	%p1, %r1, %r2;
	@%p1 bra 	$L__BB14_2;
	cvta.to.global.u64 	%rd3, %rd2;
	cvta.to.global.u64 	%rd4, %rd1;
	mul.wide.s32 	%rd5, %r1, 8;
	add.s64 	%rd6, %rd3, %rd5;
	ld.global.f64 	%fd3, [%rd6];
	mul.f64 	%fd4, %fd1, %fd3;
	st.global.f64 	[%rd6], %fd4;
	add.s64 	%rd7, %rd4, %rd5;
	ld.global.f64 	%fd5, [%rd7];
	mul.f64 	%fd6, %fd2, %fd5;
	sub.f64 	%fd7, %fd4, %fd6;
	st.global.f64 	[%rd6], %fd7;
$L__BB14_2:
	ret;

}


// ===== COMPILED SASS (sm_100) =====

	.target	sm_100

	.elftype	@"ET_EXEC"


//--------------------- .note.nv.tkinfo           --------------------------
	.section	.note.nv.tkinfo,"",@"SHT_NOTE"
	.sectionflags	@"SHF_NOTE_NV_TKINFO"
	.tkinfo
        /*0018*/ 	.word	0x00000002
        /*0030*/ 	.string	""
        /*0030*/ 	.string	"ptxas"
        /*0030*/ 	.string	"Cuda compilation tools, release 13.0, V13.0.88"
        /*0030*/ 	.string	"Build cuda_13.0.r13.0/compiler.36424714_0"
        /*0030*/ 	.string	"-arch sm_100 -m 64 "



//--------------------- .note.nv.cuinfo           --------------------------
	.section	.note.nv.cuinfo,"",@"SHT_NOTE"
	.sectionflags	@"SHF_NOTE_NV_CUINFO"
        /*0018*/ 	.short	0x0002
        /*001a*/ 	.short	0x0064
        /*001c*/ 	.short	0x0082
	.zero		2


//--------------------- .nv.info                  --------------------------
	.section	.nv.info,"",@"SHT_CUDA_INFO"
	.align	4


	//----- nvinfo : EIATTR_REGCOUNT
	.align		4
        /*0000*/ 	.byte	0x04, 0x2f
        /*0002*/ 	.short	(.L_6 - .L_5)
	.align		4
.L_5:
        /*0004*/ 	.word	index@(_Z25Lap_MV_orth_copy_x_kerneliiiiPKdiPd)
        /*0008*/ 	.word	0x00000020


	//----- nvinfo : EIATTR_FRAME_SIZE
	.align		4
.L_6:
        /*000c*/ 	.byte	0x04, 0x11
        /*000e*/ 	.short	(.L_8 - .L_7)
	.align		4
.L_7:
        /*0010*/ 	.word	index@(_Z25Lap_MV_orth_copy_x_kerneliiiiPKdiPd)
        /*0014*/ 	.word	0x00000000


	//----- nvinfo : EIATTR_REGCOUNT
	.align		4
.L_8:
        /*0018*/ 	.byte	0x04, 0x2f
        /*001a*/ 	.short	(.L_10 - .L_9)
	.align		4
.L_9:
        /*001c*/ 	.word	index@(_Z28Lap_MV_orth_period_BC_kerneliiiiiiiiiiiiiPKdiPd)
        /*0020*/ 	.word	0x00000020


	//----- nvinfo : EIATTR_FRAME_SIZE
	.align		4
.L_10:
        /*0024*/ 	.byte	0x04, 0x11
        /*0026*/ 	.short	(.L_12 - .L_11)
	.align		4
.L_11:
        /*0028*/ 	.word	index@(_Z28Lap_MV_orth_period_BC_kerneliiiiiiiiiiiiiPKdiPd)
        /*002c*/ 	.word	0x00000000


	//----- nvinfo : EIATTR_REGCOUNT
	.align		4
.L_12:
        /*0030*/ 	.byte	0x04, 0x2f
        /*0032*/ 	.short	(.L_14 - .L_13)
	.align		4
.L_13:
        /*0034*/ 	.word	index@(_Z26Lap_MV_orth_zero_BC_kerneliiiiiiiiiiPKdiPd)
        /*0038*/ 	.word	0x0000001a


	//----- nvinfo : EIATTR_FRAME_SIZE
	.align		4
.L_14:
        /*003c*/ 	.byte	0x04, 0x11
        /*003e*/ 	.short	(.L_16 - .L_15)
	.align		4
.L_15:
        /*0040*/ 	.word	index@(_Z26Lap_MV_orth_zero_BC_kerneliiiiiiiiiiPKdiPd)
        /*0044*/ 	.word	0x00000000


	//----- nvinfo : EIATTR_REGCOUNT
	.align		4
.L_16:
        /*0048*/ 	.byte	0x04, 0x2f
        /*004a*/ 	.short	(.L_18 - .L_17)
	.align		4
.L_17:
        /*004c*/ 	.word	index@(_Z18Lap_orth_r6_kerneliiiddPKdS0_Pd)
        /*0050*/ 	.word	0x0000003e


	//----- nvinfo : EIATTR_FRAME_SIZE
	.align		4
.L_18:
        /*0054*/ 	.byte	0x04, 0x11
        /*0056*/ 	.short	(.L_20 - .L_19)
	.align		4
.L_19:
        /*0058*/ 	.word	index@(_Z18Lap_orth_r6_kerneliiiddPKdS0_Pd)
        /*005c*/ 	.word	0x00000000


	//----- nvinfo : EIATTR_REGCOUNT
	.align		4
.L_20:
        /*0060*/ 	.byte	0x04, 0x2f
        /*0062*/ 	.short	(.L_22 - .L_21)
	.align		4
.L_21:
        /*0064*/ 	.word	index@(_Z12DY_r6_kerneliiiiiiiiiiiiiidPKdPd)
        /*0068*/ 	.word	0x00000020


	//----- nvinfo : EIATTR_FRAME_SIZE
	.align		4
.L_22:
        /*006c*/ 	.byte	0x04, 0x11
        /*006e*/ 	.short	(.L_24 - .L_23)
	.align		4
.L_23:
        /*0070*/ 	.word	index@(_Z12DY_r6_kerneliiiiiiiiiiiiiidPKdPd)
        /*0074*/ 	.word	0x00000000


	//----- nvinfo : EIATTR_REGCOUNT
	.align		4
.L_24:
        /*0078*/ 	.byte	0x04, 0x2f
        /*007a*/ 	.short	(.L_26 - .L_25)
	.align		4
.L_25:
        /*007c*/ 	.word	index@(_Z12DZ_r6_kerneliiiiiiiiiiiiiidPKdPd)
        /*0080*/ 	.word	0x0000002e


	//----- nvinfo : EIATTR_FRAME_SIZE
	.align		4
.L_26:
        /*0084*/ 	.byte	0x04, 0x11
        /*0086*/ 	.short	(.L_28 - .L_27)
	.align		4
.L_27:
        /*0088*/ 	.word	index@(_Z12DZ_r6_kerneliiiiiiiiiiiiiidPKdPd)
        /*008c*/ 	.word	0x00000000


	//----- nvinfo : EIATTR_REGCOUNT
	.align		4
.L_28:
        /*0090*/ 	.byte	0x04, 0x2f
        /*0092*/ 	.short	(.L_30 - .L_29)
	.align		4
.L_29:
        /*0094*/ 	.word	index@(_Z15DX_DY_r6_kerneliiiiiiiiiiiiiiiiPKdPd)
        /*0098*/ 	.word	0x0000001d


	//----- nvinfo : EIATTR_FRAME_SIZE
	.align		4
.L_30:
        /*009c*/ 	.byte	0x04, 0x11
        /*009e*/ 	.short	(.L_32 - .L_31)
	.align		4
.L_31:
        /*00a0*/ 	.word	index@(_Z15DX_DY_r6_kerneliiiiiiiiiiiiiiiiPKdPd)
        /*00a4*/ 	.word	0x00000000


	//----- nvinfo : EIATTR_REGCOUNT
	.align		4
.L_32:
        /*00a8*/ 	.byte	0x04, 0x2f
        /*00aa*/ 	.short	(.L_34 - .L_33)
	.align		4
.L_33:
        /*00ac*/ 	.word	index@(_Z15DX_DZ_r6_kerneliiiiiiiiiiiiiiiiPKdPd)
        /*00b0*/ 	.word	0x00000034


	//----- nvinfo : EIATTR_FRAME_SIZE
	.align		4
.L_34:
        /*00b4*/ 	.byte	0x04, 0x11
        /*00b6*/ 	.short	(.L_36 - .L_35)
	.align		4
.L_35:
        /*00b8*/ 	.word	index@(_Z15DX_DZ_r6_kerneliiiiiiiiiiiiiiiiPKdPd)
        /*00bc*/ 	.word	0x00000000


	//----- nvinfo : EIATTR_REGCOUNT
	.align		4
.L_36:
        /*00c0*/ 	.byte	0x04, 0x2f
        /*00c2*/ 	.short	(.L_38 - .L_37)
	.align		4
.L_37:
        /*00c4*/ 	.word	index@(_Z15DY_DZ_r6_kerneliiiiiiiiiiiiiiiiPKdPd)
        /*00c8*/ 	.word	0x00000035


	//----- nvinfo : EIATTR_FRAME_SIZE
	.align		4
.L_38:
        /*00cc*/ 	.byte	0x04, 0x11
        /*00ce*/ 	.short	(.L_40 - .L_39)
	.align		4
.L_39:
        /*00d0*/ 	.word	index@(_Z15DY_DZ_r6_kerneliiiiiiiiiiiiiiiiPKdPd)
        /*00d4*/ 	.word	0x00000000


	//----- nvinfo : EIATTR_REGCOUNT
	.align		4
.L_40:
        /*00d8*/ 	.byte	0x04, 0x2f
        /*00da*/ 	.short	(.L_42 - .L_41)
	.align		4
.L_41:
        /*00dc*/ 	.word	index@(_Z24Lap_nonorth_DX_r6_kerneliiiPKdS0_iiiiiiiiiiiiiiiiddS0_Pd)
        /*00e0*/ 	.word	0x00000038


	//----- nvinfo : EIATTR_FRAME_SIZE
	.align		4
.L_42:
        /*00e4*/ 	.byte	0x04, 0x11
        /*00e6*/ 	.short	(.L_44 - .L_43)
	.align		4
.L_43:
        /*00e8*/ 	.word	index@(_Z24Lap_nonorth_DX_r6_kerneliiiPKdS0_iiiiiiiiiiiiiiiiddS0_Pd)
        /*00ec*/ 	.word	0x00000000


	//----- nvinfo : EIATTR_REGCOUNT
	.align		4
.L_44:
        /*00f0*/ 	.byte	0x04, 0x2f
        /*00f2*/ 	.short	(.L_46 - .L_45)
	.align		4
.L_45:
        /*00f4*/ 	.word	index@(_Z24Lap_nonorth_DY_r6_kerneliiiPKdS0_iiiiiiiiiiiiiiiiddS0_Pd)
        /*00f8*/ 	.word	0x00000038


	//----- nvinfo : EIATTR_FRAME_SIZE
	.align		4
.L_46:
        /*00fc*/ 	.byte	0x04, 0x11
        /*00fe*/ 	.short	(.L_48 - .L_47)
	.align		4
.L_47:
        /*0100*/ 	.word	index@(_Z24Lap_nonorth_DY_r6_kerneliiiPKdS0_iiiiiiiiiiiiiiiiddS0_Pd)
        /*0104*/ 	.word	0x00000000


	//----- nvinfo : EIATTR_REGCOUNT
	.align		4
.L_48:
        /*0108*/ 	.byte	0x04, 0x2f
        /*010a*/ 	.short	(.L_50 - .L_49)
	.align		4
.L_49:
        /*010c*/ 	.word	index@(_Z24Lap_nonorth_DZ_r6_kerneliiiPKdS0_iiiiiiiiiiiiiiiiddS0_Pd)
        /*0110*/ 	.word	0x00000050


	//----- nvinfo : EIATTR_FRAME_SIZE
	.align		4
.L_50:
        /*0114*/ 	.byte	0x04, 0x11
        /*0116*/ 	.short	(.L_52 - .L_51)
	.align		4
.L_51:
        /*0118*/ 	.word	index@(_Z24Lap_nonorth_DZ_r6_kerneliiiPKdS0_iiiiiiiiiiiiiiiiddS0_Pd)
        /*011c*/ 	.word	0x00000000


	//----- nvinfo : EIATTR_REGCOUNT
	.align		4
.L_52:
        /*0120*/ 	.byte	0x04, 0x2f
        /*0122*/ 	.short	(.L_54 - .L_53)
	.align		4
.L_53:
        /*0124*/ 	.word	index@(_Z27Lap_nonorth_DX_DY_r6_kerneliiiPKdS0_S0_ddS0_Pd)
        /*0128*/ 	.word	0x0000004c


	//----- nvinfo : EIATTR_FRAME_SIZE
	.align		4
.L_54:
        /*012c*/ 	.byte	0x04, 0x11
        /*012e*/ 	.short	(.L_56 - .L_55)
	.align		4
.L_55:
        /*0130*/ 	.word	index@(_Z27Lap_nonorth_DX_DY_r6_kerneliiiPKdS0_S0_ddS0_Pd)
        /*0134*/ 	.word	0x00000000


	//----- nvinfo : EIATTR_REGCOUNT
	.align		4
.L_56:
        /*0138*/ 	.byte	0x04, 0x2f
        /*013a*/ 	.short	(.L_58 - .L_57)
	.align		4
.L_57:
        /*013c*/ 	.word	index@(_Z27Vnl_SpMV_scale_alpha_kerneliPdS_)
        /*0140*/ 	.word	0x0000000c


	//----- nvinfo : EIATTR_FRAME_SIZE
	.align		4
.L_58:
        /*0144*/ 	.byte	0x04, 0x11
        /*0146*/ 	.short	(.L_60 - .L_59)
	.align		4
.L_59:
        /*0148*/ 	.word	index@(_Z27Vnl_SpMV_scale_alpha_kerneliPdS_)
        /*014c*/ 	.word	0x00000000


	//----- nvinfo : EIATTR_REGCOUNT
	.align		4
.L_60:
        /*0150*/ 	.byte	0x04, 0x2f
        /*0152*/ 	.short	(.L_62 - .L_61)
	.align		4
.L_61:
        /*0154*/ 	.word	index@(_Z23update_Ynew_by_X_kerneliddPdS_)
        /*0158*/ 	.word	0x0000000c


	//----- nvinfo : EIATTR_FRAME_SIZE
	.align		4
.L_62:
        /*015c*/ 	.byte	0x04, 0x11
        /*015e*/ 	.short	(.L_64 - .L_63)
	.align		4
.L_63:
        /*0160*/ 	.word	index@(_Z23update_Ynew_by_X_kerneliddPdS_)
        /*0164*/ 	.word	0x00000000


	//----- nvinfo : EIATTR_MIN_STACK_SIZE
	.align		4
.L_64:
        /*0168*/ 	.byte	0x04, 0x12
        /*016a*/ 	.short	(.L_66 - .L_65)
	.align		4
.L_65:
        /*016c*/ 	.word	index@(_Z23update_Ynew_by_X_kerneliddPdS_)
        /*0170*/ 	.word	0x00000000


	//----- nvinfo : EIATTR_MIN_STACK_SIZE
	.align		4
.L_66:
        /*0174*/ 	.byte	0x04, 0x12
        /*0176*/ 	.short	(.L_68 - .L_67)
	.align		4
.L_67:
        /*0178*/ 	.word	index@(_Z27Vnl_SpMV_scale_alpha_kerneliPdS_)
        /*017c*/ 	.word	0x00000000


	//----- nvinfo : EIATTR_MIN_STACK_SIZE
	.align		4
.L_68:
        /*0180*/ 	.byte	0x04, 0x12
        /*0182*/ 	.short	(.L_70 - .L_69)
	.align		4
.L_69:
        /*0184*/ 	.word	index@(_Z27Lap_nonorth_DX_DY_r6_kerneliiiPKdS0_S0_ddS0_Pd)
        /*0188*/ 	.word	0x00000000


	//----- nvinfo : EIATTR_MIN_STACK_SIZE
	.align		4
.L_70:
        /*018c*/ 	.byte	0x04, 0x12
        /*018e*/ 	.short	(.L_72 - .L_71)
	.align		4
.L_71:
        /*0190*/ 	.word	index@(_Z24Lap_nonorth_DZ_r6_kerneliiiPKdS0_iiiiiiiiiiiiiiiiddS0_Pd)
        /*0194*/ 	.word	0x00000000


	//----- nvinfo : EIATTR_MIN_STACK_SIZE
	.align		4
.L_72:
        /*0198*/ 	.byte	0x04, 0x12
        /*019a*/ 	.short	(.L_74 - .L_73)
	.align		4
.L_73:
        /*019c*/ 	.word	index@(_Z24Lap_nonorth_DY_r6_kerneliiiPKdS0_iiiiiiiiiiiiiiiiddS0_Pd)
        /*01a0*/ 	.word	0x00000000


	//----- nvinfo : EIATTR_MIN_STACK_SIZE
	.align		4
.L_74:
        /*01a4*/ 	.byte	0x04, 0x12
        /*01a6*/ 	.short	(.L_76 - .L_75)
	.align		4
.L_75:
        /*01a8*/ 	.word	index@(_Z24Lap_nonorth_DX_r6_kerneliiiPKdS0_iiiiiiiiiiiiiiiiddS0_Pd)
        /*01ac*/ 	.word	0x00000000


	//----- nvinfo : EIATTR_MIN_STACK_SIZE
	.align		4
.L_76:
        /*01b0*/ 	.byte	0x04, 0x12
        /*01b2*/ 	.short	(.L_78 - .L_77)
	.align		4
.L_77:
        /*01b4*/ 	.word	index@(_Z15DY_DZ_r6_kerneliiiiiiiiiiiiiiiiPKdPd)
        /*01b8*/ 	.word	0x00000000


	//----- nvinfo : EIATTR_MIN_STACK_SIZE
	.align		4
.L_78:
        /*01bc*/ 	.byte	0x04, 0x12
        /*01be*/ 	.short	(.L_80 - .L_79)
	.align		4
.L_79:
        /*01c0*/ 	.word	index@(_Z15DX_DZ_r6_kerneliiiiiiiiiiiiiiiiPKdPd)
        /*01c4*/ 	.word	0x00000000


	//----- nvinfo : EIATTR_MIN_STACK_SIZE
	.align		4
.L_80:
        /*01c8*/ 	.byte	0x04, 0x12
        /*01ca*/ 	.short	(.L_82 - .L_81)
	.align		4
.L_81:
        /*01cc*/ 	.word	index@(_Z15DX_DY_r6_kerneliiiiiiiiiiiiiiiiPKdPd)
        /*01d0*/ 	.word	0x00000000


	//----- nvinfo : EIATTR_MIN_STACK_SIZE
	.align		4
.L_82:
        /*01d4*/ 	.byte	0x04, 0x12
        /*01d6*/ 	.short	(.L_84 - .L_83)
	.align		4
.L_83:
        /*01d8*/ 	.word	index@(_Z12DZ_r6_kerneliiiiiiiiiiiiiidPKdPd)
        /*01dc*/ 	.word	0x00000000


	//----- nvinfo : EIATTR_MIN_STACK_SIZE
	.align		4
.L_84:
        /*01e0*/ 	.byte	0x04, 0x12
        /*01e2*/ 	.short	(.L_86 - .L_85)
	.align		4
.L_85:
        /*01e4*/ 	.word	index@(_Z12DY_r6_kerneliiiiiiiiiiiiiidPKdPd)
        /*01e8*/ 	.word	0x00000000


	//----- nvinfo : EIATTR_MIN_STACK_SIZE
	.align		4
.L_86:
        /*01ec*/ 	.byte	0x04, 0x12
        /*01ee*/ 	.short	(.L_88 - .L_87)
	.align		4
.L_87:
        /*01f0*/ 	.word	index@(_Z18Lap_orth_r6_kerneliiiddPKdS0_Pd)
        /*01f4*/ 	.word	0x00000000


	//----- nvinfo : EIATTR_MIN_STACK_SIZE
	.align		4
.L_88:
        /*01f8*/ 	.byte	0x04, 0x12
        /*01fa*/ 	.short	(.L_90 - .L_89)
	.align		4
.L_89:
        /*01fc*/ 	.word	index@(_Z26Lap_MV_orth_zero_BC_kerneliiiiiiiiiiPKdiPd)
        /*0200*/ 	.word	0x00000000


	//----- nvinfo : EIATTR_MIN_STACK_SIZE
	.align		4
.L_90:
        /*0204*/ 	.byte	0x04, 0x12
        /*0206*/ 	.short	(.L_92 - .L_91)
	.align		4
.L_91:
        /*0208*/ 	.word	index@(_Z28Lap_MV_orth_period_BC_kerneliiiiiiiiiiiiiPKdiPd)
        /*020c*/ 	.word	0x00000000


	//----- nvinfo : EIATTR_MIN_STACK_SIZE
	.align		4
.L_92:
        /*0210*/ 	.byte	0x04, 0x12
        /*0212*/ 	.short	(.L_94 - .L_93)
	.align		4
.L_93:
        /*0214*/ 	.word	index@(_Z25Lap_MV_orth_copy_x_kerneliiiiPKdiPd)
        /*0218*/ 	.word	0x00000000
.L_94:


//--------------------- .nv.compat                --------------------------
	.section	.nv.compat,"",@"SHT_CUDA_COMPAT_INFO"
	.align	4
        /*0000*/ 	.byte	0x02, 0x09, 0x00, 0x00, 0x02, 0x02, 0x01, 0x00, 0x02, 0x05, 0x05, 0x00, 0x03, 0x07, 0x01, 0x01
        /*0010*/ 	.byte	0x02, 0x03, 0x00, 0x00, 0x02, 0x06, 0x01, 0x00, 0x04, 0x0b, 0x08, 0x00, 0x01, 0x00, 0x00, 0x00
        /*0020*/ 	.byte	0x00, 0x00, 0x00, 0x00


//--------------------- .nv.info._Z23update_Ynew_by_X_kerneliddPdS_ --------------------------
	.section	.nv.info._Z23update_Ynew_by_X_kerneliddPdS_,"",@"SHT_CUDA_INFO"
	.sectionflags	@""
	.align	4


	//----- nvinfo : EIATTR_CUDA_API_VERSION
	.align		4
        /*0000*/ 	.byte	0x04, 0x37
        /*0002*/ 	.short	(.L_96 - .L_95)
.L_95:
        /*0004*/ 	.word	0x00000082


	//----- nvinfo : EIATTR_KPARAM_INFO
	.align		4
.L_96:
        /*0008*/ 	.byte	0x04, 0x17
        /*000a*/ 	.short	(.L_98 - .L_97)
.L_97:
        /*000c*/ 	.word	0x00000000
        /*0010*/ 	.short	0x0004
        /*0012*/ 	.short	0x0020
        /*0014*/ 	.byte	0x00, 0xf5, 0x21, 0x00


	//----- nvinfo : EIATTR_KPARAM_INFO
	.align		4
.L_98:
        /*0018*/ 	.byte	0x04, 0x17
        /*001a*/ 	.short	(.L_100 - .L_99)
.L_99:
        /*001c*/ 	.word	0x00000000
        /*0020*/ 	.short	0x0003
        /*0022*/ 	.short	0x0018
        /*0024*/ 	.byte	0x00, 0xf5, 0x21, 0x00


	//----- nvinfo : EIATTR_KPARAM_INFO
	.align		4
.L_100:
        /*0028*/ 	.byte	0x04, 0x17
        /*002a*/ 	.short	(.L_102 - .L_101)
.L_101:
        /*002c*/ 	.word	0x00000000
        /*0030*/ 	.short	0x0002
        /*0032*/ 	.short	0x0010
        /*0034*/ 	.byte	0x00, 0xf0, 0x21, 0x00


	//----- nvinfo : EIATTR_KPARAM_INFO
	.align		4
.L_102:
        /*0038*/ 	.byte	0x04, 0x17
        /*003a*/ 	.short	(.L_104 - .L_103)
.L_103:
        /*003c*/ 	.word	0x00000000
        /*0040*/ 	.short	0x0001
        /*0042*/ 	.short	0x0008
        /*0044*/ 	.byte	0x00, 0xf0, 0x21, 0x00


	//----- nvinfo : EIATTR_KPARAM_INFO
	.align		4
.L_104:
        /*0048*/ 	.byte	0x04, 0x17
        /*004a*/ 	.short	(.L_106 - .L_105)
.L_105:
        /*004c*/ 	.word	0x00000000
        /*0050*/ 	.short	0x0000
        /*0052*/ 	.short	0x0000
        /*0054*/ 	.byte	0x00, 0xf0, 0x11, 0x00


	//----- nvinfo : EIATTR_SPARSE_MMA_MASK
	.align		4
.L_106:
        /*0058*/ 	.byte	0x03, 0x50
        /*005a*/ 	.short	0x0000


	//----- nvinfo : EIATTR_MAXREG_COUNT
	.align		4
        /*005c*/ 	.byte	0x03, 0x1b
        /*005e*/ 	.short	0x00ff


	//----- nvinfo : EIATTR_MERCURY_ISA_VERSION
	.align		4
        /*0060*/ 	.byte	0x03, 0x5f
        /*0062*/ 	.short	0x0101


	//----- nvinfo : EIATTR_VRC_CTA_INIT_COUNT
	.align		4
        /*0064*/ 	.byte	0x02, 0x4a
	.zero		1
	.zero		1


	//----- nvinfo : EIATTR_EXIT_INSTR_OFFSETS
	.align		4
        /*0068*/ 	.byte	0x04, 0x1c
        /*006a*/ 	.short	(.L_108 - .L_107)


	//   ....[0]....
.L_107:
        /*006c*/ 	.word	0x00000070


	//   ....[1]....
        /*0070*/ 	.word	0x00000150


	//----- nvinfo : EIATTR_CBANK_PARAM_SIZE
	.align		4
.L_108:
        /*0074*/ 	.byte	0x03, 0x19
        /*0076*/ 	.short	0x0028


	//----- nvinfo : EIATTR_PARAM_CBANK
	.align		4
        /*0078*/ 	.byte	0x04, 0x0a
        /*007a*/ 	.short	(.L_110 - .L_109)
	.align		4
.L_109:
        /*007c*/ 	.word	index@(.nv.constant0._Z23update_Ynew_by_X_kerneliddPdS_)
        /*0080*/ 	.short	0x0380
        /*0082*/ 	.short	0x0028


	//----- nvinfo : EIATTR_SW_WAR
	.align		4
.L_110:
        /*0084*/ 	.byte	0x04, 0x36
        /*0086*/ 	.short	(.L_112 - .L_111)
.L_111:
        /*0088*/ 	.word	0x00000008
.L_112:


//--------------------- .nv.info._Z27Vnl_SpMV_scale_alpha_kerneliPdS_ --------------------------
	.section	.nv.info._Z27Vnl_SpMV_scale_alpha_kerneliPdS_,"",@"SHT_CUDA_INFO"
	.sectionflags	@""
	.align	4


	//----- nvinfo : EIATTR_CUDA_API_VERSION
	.align		4
        /*0000*/ 	.byte	0x04, 0x37
        /*0002*/ 	.short	(.L_114 - .L_113)
.L_113:
        /*0004*/ 	.word	0x00000082


	//----- nvinfo : EIATTR_KPARAM_INFO
	.align		4
.L_114:
        /*0008*/ 	.byte	0x04, 0x17
        /*000a*/ 	.short	(.L_116 - .L_115)
.L_115:
        /*000c*/ 	.word	0x00000000
        /*0010*/ 	.short	0x0002
        /*0012*/ 	.short	0x0010
        /*0014*/ 	.byte	0x00, 0xf5, 0x21, 0x00


	//----- nvinfo : EIATTR_KPARAM_INFO
	.align		4
.L_116:
        /*0018*/ 	.byte	0x04, 0x17
        /*001a*/ 	.short	(.L_118 - .L_117)
.L_117:
        /*001c*/ 	.word	0x00000000
        /*0020*/ 	.short	0x0001
        /*0022*/ 	.short	0x0008
        /*0024*/ 	.byte	0x00, 0xf5, 0x21, 0x00


	//----- nvinfo : EIATTR_KPARAM_INFO
	.align		4
.L_118:
        /*0028*/ 	.byte	0x04, 0x17
        /*002a*/ 	.short	(.L_120 - .L_119)
.L_119:
        /*002c*/ 	.word	0x00000000
        /*0030*/ 	.short	0x0000
        /*0032*/ 	.short	0x0000
        /*0034*/ 	.byte	0x00, 0xf0, 0x11, 0x00


	//----- nvinfo : EIATTR_SPARSE_MMA_MASK
	.align		4
.L_120:
        /*0038*/ 	.byte	0x03, 0x50
        /*003a*/ 	.short	0x0000


	//----- nvinfo : EIATTR_MAXREG_COUNT
	.align		4
        /*003c*/ 	.byte	0x03, 0x1b
        /*003e*/ 	.short	0x00ff


	//----- nvinfo : EIATTR_MERCURY_ISA_VERSION
	.align		4
        /*0040*/ 	.byte	0x03, 0x5f
        /*0042*/ 	.short	0x0101


	//----- nvinfo : EIATTR_VRC_CTA_INIT_COUNT
	.align		4
        /*0044*/ 	.byte	0x02, 0x4a
	.zero		1
	.zero		1


	//----- nvinfo : EIATTR_EXIT_INSTR_OFFSETS
	.align		4
        /*0048*/ 	.byte	0x04, 0x1c
        /*004a*/ 	.short	(.L_122 - .L_121)


	//   ....[0]....
.L_121:
        /*004c*/ 	.word	0x00000070


	//   ....[1]....
        /*0050*/ 	.word	0x00000130


	//----- nvinfo : EIATTR_CBANK_PARAM_SIZE
	.align		4
.L_122:
        /*0054*/ 	.byte	0x03, 0x19
        /*0056*/ 	.short	0x0018


	//----- nvinfo : EIATTR_PARAM_CBANK
	.align		4
        /*0058*/ 	.byte	0x04, 0x0a
        /*005a*/ 	.short	(.L_124 - .L_123)
	.align		4
.L_123:
        /*005c*/ 	.word	index@(.nv.constant0._Z27Vnl_SpMV_scale_alpha_kerneliPdS_)
        /*0060*/ 	.short	0x0380
        /*0062*/ 	.short	0x0018


	//----- nvinfo : EIATTR_SW_WAR
	.align		4
.L_124:
        /*0064*/ 	.byte	0x04, 0x36
        /*0066*/ 	.short	(.L_126 - .L_125)
.L_125:
        /*0068*/ 	.word	0x00000008
.L_126:


//--------------------- .nv.info._Z27Lap_nonorth_DX_DY_r6_kerneliiiPKdS0_S0_ddS0_Pd --------------------------
	.section	.nv.info._Z27Lap_nonorth_DX_DY_r6_kerneliiiPKdS0_S0_ddS0_Pd,"",@"SHT_CUDA_INFO"
	.sectionflags	@""
	.align	4


	//----- nvinfo : EIATTR_CUDA_API_VERSION
	.align		4
        /*0000*/ 	.byte	0x04, 0x37
        /*0002*/ 	.short	(.L_128 - .L_127)
.L_127:
        /*0004*/ 	.word	0x00000082


	//----- nvinfo : EIATTR_KPARAM_INFO
	.align		4
.L_128:
        /*0008*/ 	.byte	0x04, 0x17
        /*000a*/ 	.short	(.L_130 - .L_129)
.L_129:
        /*000c*/ 	.word	0x00000000
        /*0010*/ 	.short	0x0009
        /*0012*/ 	.short	0x0040
        /*0014*/ 	.byte	0x00, 0xf5, 0x21, 0x00


	//----- nvinfo : EIATTR_KPARAM_INFO
	.align		4
.L_130:
        /*0018*/ 	.byte	0x04, 0x17
        /*001a*/ 	.short	(.L_132 - .L_131)
.L_131:
        /*001c*/ 	.word	0x00000000
        /*0020*/ 	.short	0x0008
        /*0022*/ 	.short	0x0038
        /*0024*/ 	.byte	0x00, 0xf5, 0x21, 0x00


	//----- nvinfo : EIATTR_KPARAM_INFO
	.align		4
.L_132:
        /*0028*/ 	.byte	0x04, 0x17
        /*002a*/ 	.short	(.L_134 - .L_133)
.L_133:
        /*002c*/ 	.word	0x00000000
        /*0030*/ 	.short	0x0007
        /*0032*/ 	.short	0x0030
        /*0034*/ 	.byte	0x00, 0xf0, 0x21, 0x00


	//----- nvinfo : EIATTR_KPARAM_INFO
	.align		4
.L_134:
        /*0038*/ 	.byte	0x04, 0x17
        /*003a*/ 	.short	(.L_136 - .L_135)
.L_135:
        /*003c*/ 	.word	0x00000000
        /*0040*/ 	.short	0x0006
        /*0042*/ 	.short	0x0028
        /*0044*/ 	.byte	0x00, 0xf0, 0x21, 0x00


	//----- nvinfo : EIATTR_KPARAM_INFO
	.align		4
.L_136:
        /*0048*/ 	.byte	0x04, 0x17
        /*004a*/ 	.short	(.L_138 - .L_137)
.L_137:
        /*004c*/ 	.word	0x00000000
        /*0050*/ 	.short	0x0005
        /*0052*/ 	.short	0x0020
        /*0054*/ 	.byte	0x00, 0xf5, 0x21, 0x00


	//----- nvinfo : EIATTR_KPARAM_INFO
	.align		4
.L_138:
        /*0058*/ 	.byte	0x04, 0x17
        /*005a*/ 	.short	(.L_140 - .L_139)
.L_139:
        /*005c*/ 	.word	0x00000000
        /*0060*/ 	.short	0x0004
        /*0062*/ 	.short	0x0018
        /*0064*/ 	.byte	0x00, 0xf5, 0x21, 0x00


	//----- nvinfo : EIATTR_KPARAM_INFO
	.align		4
.L_140:
        /*0068*/ 	.byte	0x04, 0x17
        /*006a*/ 	.short	(.L_142 - .L_141)
.L_141:
        /*006c*/ 	.word	0x00000000
        /*0070*/ 	.short	0x0003
        /*0072*/ 	.short	0x0010
        /*0074*/ 	.byte	0x00, 0xf5, 0x21, 0x00


	//----- nvinfo : EIATTR_KPARAM_INFO
	.align		4
.L_142:
        /*0078*/ 	.byte	0x04, 0x17
        /*007a*/ 	.short	(.L_144 - .L_143)
.L_143:
        /*007c*/ 	.word	0x00000000
        /*0080*/ 	.short	0x0002
        /*0082*/ 	.short	0x0008
        /*0084*/ 	.byte	0x00, 0xf0, 0x11, 0x00


	//----- nvinfo : EIATTR_KPARAM_INFO
	.align		4
.L_144:
        /*0088*/ 	.byte	0x04, 0x17
        /*008a*/ 	.short	(.L_146 - .L_145)
.L_145:
        /*008c*/ 	.word	0x00000000
        /*0090*/ 	.short	0x0001
        /*0092*/ 	.short	0x0004
        /*0094*/ 	.byte	0x00, 0xf0, 0x11, 0x00


	//----- nvinfo : EIATTR_KPARAM_INFO
	.align		4
.L_146:
        /*0098*/ 	.byte	0x04, 0x17
        /*009a*/ 	.short	(.L_148 - .L_147)
.L_147:
        /*009c*/ 	.word	0x00000000
        /*00a0*/ 	.short	0x0000
        /*00a2*/ 	.short	0x0000
        /*00a4*/ 	.byte	0x00, 0xf0, 0x11, 0x00


	//----- nvinfo : EIATTR_SPARSE_MMA_MASK
	.align		4
.L_148:
        /*00a8*/ 	.byte	0x03, 0x50
        /*00aa*/ 	.short	0x0000


	//----- nvinfo : EIATTR_MAXREG_COUNT
	.align		4
        /*00ac*/ 	.byte	0x03, 0x1b
        /*00ae*/ 	.short	0x00ff


	//----- nvinfo : EIATTR_NUM_BARRIERS
	.align		4
        /*00b0*/ 	.byte	0x02, 0x4c
        /*00b2*/ 	.byte	0x01
	.zero		1


	//----- nvinfo : EIATTR_MERCURY_ISA_VERSION
	.align		4
        /*00b4*/ 	.byte	0x03, 0x5f
        /*00b6*/ 	.short	0x0101


	//----- nvinfo : EIATTR_VRC_CTA_INIT_COUNT
	.align		4
        /*00b8*/ 	.byte	0x02, 0x4a
	.zero		1
	.zero		1


	//----- nvinfo : EIATTR_EXIT_INSTR_OFFSETS
	.align		4
        /*00bc*/ 	.byte	0x04, 0x1c
        /*00be*/ 	.short	(.L_150 - .L_149)


	//   ....[0]....
.L_149:
        /*00c0*/ 	.word	0x00000530


	//   ....[1]....
        /*00c4*/ 	.word	0x000019a0


	//----- nvinfo : EIATTR_CRS_STACK_SIZE
	.align		4
.L_150:
        /*00c8*/ 	.byte	0x04, 0x1e
        /*00ca*/ 	.short	(.L_152 - .L_151)
.L_151:
        /*00cc*/ 	.word	0x00000000


	//----- nvinfo : EIATTR_CBANK_PARAM_SIZE
	.align		4
.L_152:
        /*00d0*/ 	.byte	0x03, 0x19
        /*00d2*/ 	.short	0x0048


	//----- nvinfo : EIATTR_PARAM_CBANK
	.align		4
        /*00d4*/ 	.byte	0x04, 0x0a
        /*00d6*/ 	.short	(.L_154 - .L_153)
	.align		4
.L_153:
        /*00d8*/ 	.word	index@(.nv.constant0._Z27Lap_nonorth_DX_DY_r6_kerneliiiPKdS0_S0_ddS0_Pd)
        /*00dc*/ 	.short	0x0380
        /*00de*/ 	.short	0x0048


	//----- nvinfo : EIATTR_SW_WAR
	.align		4
.L_154:
        /*00e0*/ 	.byte	0x04, 0x36
        /*00e2*/ 	.short	(.L_156 - .L_155)
.L_155:
        /*00e4*/ 	.word	0x00000008
.L_156:


//--------------------- .nv.info._Z24Lap_nonorth_DZ_r6_kerneliiiPKdS0_iiiiiiiiiiiiiiiiddS0_Pd --------------------------
	.section	.nv.info._Z24Lap_nonorth_DZ_r6_kerneliiiPKdS0_iiiiiiiiiiiiiiiiddS0_Pd,"",@"SHT_CUDA_INFO"
	.sectionflags	@""
	.align	4


	//----- nvinfo : EIATTR_CUDA_API_VERSION
	.align		4
        /*0000*/ 	.byte	0x04, 0x37
        /*0002*/ 	.short	(.L_158 - .L_157)
.L_157:
        /*0004*/ 	.word	0x00000082


	//----- nvinfo : EIATTR_KPARAM_INFO
	.align		4
.L_158:
        /*0008*/ 	.byte	0x04, 0x17
        /*000a*/ 	.short	(.L_160 - .L_159)
.L_159:
        /*000c*/ 	.word	0x00000000
        /*0010*/ 	.short	0x0018
        /*0012*/ 	.short	0x0078
        /*0014*/ 	.byte	0x00, 0xf5, 0x21, 0x00


	//----- nvinfo : EIATTR_KPARAM_INFO
	.align		4
.L_160:
        /*0018*/ 	.byte	0x04, 0x17
        /*001a*/ 	.short	(.L_162 - .L_161)
.L_161:
        /*001c*/ 	.word	0x00000000
        /*0020*/ 	.short	0x0017
        /*0022*/ 	.short	0x0070
        /*0024*/ 	.byte	0x00, 0xf5, 0x21, 0x00


	//----- nvinfo : EIATTR_KPARAM_INFO
	.align		4
.L_162:
        /*0028*/ 	.byte	0x04, 0x17
        /*002a*/ 	.short	(.L_164 - .L_163)
.L_163:
        /*002c*/ 	.word	0x00000000
        /*0030*/ 	.short	0x0016
        /*0032*/ 	.short	0x0068
        /*0034*/ 	.byte	0x00, 0xf0, 0x21, 0x00


	//----- nvinfo : EIATTR_KPARAM_INFO
	.align		4
.L_164:
        /*0038*/ 	.byte	0x04, 0x17
        /*003a*/ 	.short	(.L_166 - .L_165)
.L_165:
        /*003c*/ 	.word	0x00000000
        /*0040*/ 	.short	0x0015
        /*0042*/ 	.short	0x0060
        /*0044*/ 	.byte	0x00, 0xf0, 0x21, 0x00


	//----- nvinfo : EIATTR_KPARAM_INFO
	.align		4
.L_166:
        /*0048*/ 	.byte	0x04, 0x17
        /*004a*/ 	.short	(.L_168 - .L_167)
.L_167:
        /*004c*/ 	.word	0x00000000
        /*0050*/ 	.short	0x0014
        /*0052*/ 	.short	0x005c
        /*0054*/ 	.byte	0x00, 0xf0, 0x11, 0x00


	//----- nvinfo : EIATTR_KPARAM_INFO
	.align		4
.L_168:
        /*0058*/ 	.byte	0x04, 0x17
        /*005a*/ 	.short	(.L_170 - .L_169)
.L_169:
        /*005c*/ 	.word	0x00000000
        /*0060*/ 	.short	0x0013
        /*0062*/ 	.short	0x0058
        /*0064*/ 	.byte	0x00, 0xf0, 0x11, 0x00


	//----- nvinfo : EIATTR_KPARAM_INFO
	.align		4
.L_170:
        /*0068*/ 	.byte	0x04, 0x17
        /*006a*/ 	.short	(.L_172 - .L_171)
.L_171:
        /*006c*/ 	.word	0x00000000
        /*0070*/ 	.short	0x0012
        /*0072*/ 	.short	0x0054
        /*0074*/ 	.byte	0x00, 0xf0, 0x11, 0x00


	//----- nvinfo : EIATTR_KPARAM_INFO
	.align		4
.L_172:
        /*0078*/ 	.byte	0x04, 0x17
        /*007a*/ 	.short	(.L_174 - .L_173)
.L_173:
        /*007c*/ 	.word	0x00000000
        /*0080*/ 	.short	0x0011
        /*0082*/ 	.short	0x0050
        /*0084*/ 	.byte	0x00, 0xf0, 0x11, 0x00


	//----- nvinfo : EIATTR_KPARAM_INFO
	.align		4
.L_174:
        /*0088*/ 	.byte	0x04, 0x17
        /*008a*/ 	.short	(.L_176 - .L_175)
.L_175:
        /*008c*/ 	.word	0x00000000
        /*0090*/ 	.short	0x0010
        /*0092*/ 	.short	0x004c
        /*0094*/ 	.byte	0x00, 0xf0, 0x11, 0x00


	//----- nvinfo : EIATTR_KPARAM_INFO
	.align		4
.L_176:
        /*0098*/ 	.byte	0x04, 0x17
        /*009a*/ 	.short	(.L_178 - .L_177)
.L_177:
        /*009c*/ 	.word	0x00000000
        /*00a0*/ 	.short	0x000f
        /*00a2*/ 	.short	0x0048
        /*00a4*/ 	.byte	0x00, 0xf0, 0x11, 0x00


	//----- nvinfo : EIATTR_KPARAM_INFO
	.align		4
.L_178:
        /*00a8*/ 	.byte	0x04, 0x17
        /*00aa*/ 	.short	(.L_180 - .L_179)
.L_179:
        /*00ac*/ 	.word	0x00000000
        /*00b0*/ 	.short	0x000e
        /*00b2*/ 	.short	0x0044
        /*00b4*/ 	.byte	0x00, 0xf0, 0x11, 0x00


	//----- nvinfo : EIATTR_KPARAM_INFO
	.align		4
.L_180:
        /*00b8*/ 	.byte	0x04, 0x17
        /*00ba*/ 	.short	(.L_182 - .L_181)
.L_181:
        /*00bc*/ 	.word	0x00000000
        /*00c0*/ 	.short	0x000d
        /*00c2*/ 	.short	0x0040
        /*00c4*/ 	.byte	0x00, 0xf0, 0x11, 0x00


	//----- nvinfo : EIATTR_KPARAM_INFO
	.align		4
.L_182:
        /*00c8*/ 	.byte	0x04, 0x17
        /*00ca*/ 	.short	(.L_184 - .L_183)
.L_183:
        /*00cc*/ 	.word	0x00000000
        /*00d0*/ 	.short	0x000c
        /*00d2*/ 	.short	0x003c
        /*00d4*/ 	.byte	0x00, 0xf0, 0x11, 0x00


	//----- nvinfo : EIATTR_KPARAM_INFO
	.align		4
.L_184:
        /*00d8*/ 	.byte	0x04, 0x17
        /*00da*/ 	.short	(.L_186 - .L_185)
.L_185:
        /*00dc*/ 	.word	0x00000000
        /*00e0*/ 	.short	0x000b
        /*00e2*/ 	.short	0x0038
        /*00e4*/ 	.byte	0x00, 0xf0, 0x11, 0x00


	//----- nvinfo : EIATTR_KPARAM_INFO
	.align		4
.L_186:
        /*00e8*/ 	.byte	0x04, 0x17
        /*00ea*/ 	.short	(.L_188 - .L_187)
.L_187:
        /*00ec*/ 	.word	0x00000000
        /*00f0*/ 	.short	0x000a
        /*00f2*/ 	.short	0x0034
        /*00f4*/ 	.byte	0x00, 0xf0, 0x11, 0x00


	//----- nvinfo : EIATTR_KPARAM_INFO
	.align		4
.L_188:
        /*00f8*/ 	.byte	0x04, 0x17
        /*00fa*/ 	.short	(.L_190 - .L_189)
.L_189:
        /*00fc*/ 	.word	0x00000000
        /*0100*/ 	.short	0x0009
        /*0102*/ 	.short	0x0030
        /*0104*/ 	.byte	0x00, 0xf0, 0x11, 0x00


	//----- nvinfo : EIATTR_KPARAM_INFO
	.align		4
.L_190:
        /*0108*/ 	.byte	0x04, 0x17
        /*010a*/ 	.short	(.L_192 - .L_191)
.L_191:
        /*010c*/ 	.word	0x00000000
        /*0110*/ 	.short	0x0008
        /*0112*/ 	.short	0x002c
        /*0114*/ 	.byte	0x00, 0xf0, 0x11, 0x00


	//----- nvinfo : EIATTR_KPARAM_INFO
	.align		4
.L_192:
        /*0118*/ 	.byte	0x04, 0x17
        /*011a*/ 	.short	(.L_194 - .L_193)
.L_193:
        /*011c*/ 	.word	0x00000000
        /*0120*/ 	.short	0x0007
        /*0122*/ 	.short	0x0028
        /*0124*/ 	.byte	0x00, 0xf0, 0x11, 0x00


	//----- nvinfo : EIATTR_KPARAM_INFO
	.align		4
.L_194:
        /*0128*/ 	.byte	0x04, 0x17
        /*012a*/ 	.short	(.L_196 - .L_195)
.L_195:
        /*012c*/ 	.word	0x00000000
        /*0130*/ 	.short	0x0006
        /*0132*/ 	.short	0x0024
        /*0134*/ 	.byte	0x00, 0xf0, 0x11, 0x00


	//----- nvinfo : EIATTR_KPARAM_INFO
	.align		4
.L_196:
        /*0138*/ 	.byte	0x04, 0x17
        /*013a*/ 	.short	(.L_198 - .L_197)
.L_197:
        /*013c*/ 	.word	0x00000000
        /*0140*/ 	.short	0x0005
        /*0142*/ 	.short	0x0020
        /*0144*/ 	.byte	0x00, 0xf0, 0x11, 0x00


	//----- nvinfo : EIATTR_KPARAM_INFO
	.align		4
.L_198:
        /*0148*/ 	.byte	0x04, 0x17
        /*014a*/ 	.short	(.L_200 - .L_199)
.L_199:
        /*014c*/ 	.word	0x00000000
        /*0150*/ 	.short	0x0004
        /*0152*/ 	.short	0x0018
        /*0154*/ 	.byte	0x00, 0xf5, 0x21, 0x00


	//----- nvinfo : EIATTR_KPARAM_INFO
	.align		4
.L_200:
        /*0158*/ 	.byte	0x04, 0x17
        /*015a*/ 	.short	(.L_202 - .L_201)
.L_201:
        /*015c*/ 	.word	0x00000000
        /*0160*/ 	.short	0x0003
        /*0162*/ 	.short	0x0010
        /*0164*/ 	.byte	0x00, 0xf5, 0x21, 0x00


	//----- nvinfo : EIATTR_KPARAM_INFO
	.align		4
.L_202:
        /*0168*/ 	.byte	0x04, 0x17
        /*016a*/ 	.short	(.L_204 - .L_203)
.L_203:
        /*016c*/ 	.word	0x00000000
        /*0170*/ 	.short	0x0002
        /*0172*/ 	.short	0x0008
        /*0174*/ 	.byte	0x00, 0xf0, 0x11, 0x00


	//----- nvinfo : EIATTR_KPARAM_INFO
	.align		4
.L_204:
        /*0178*/ 	.byte	0x04, 0x17
        /*017a*/ 	.short	(.L_206 - .L_205)
.L_205:
        /*017c*/ 	.word	0x00000000
        /*0180*/ 	.short	0x0001
        /*0182*/ 	.short	0x0004
        /*0184*/ 	.byte	0x00, 0xf0, 0x11, 0x00


	//----- nvinfo : EIATTR_KPARAM_INFO
	.align		4
.L_206:
        /*0188*/ 	.byte	0x04, 0x17
        /*018a*/ 	.short	(.L_208 - .L_207)
.L_207:
        /*018c*/ 	.word	0x00000000
        /*0190*/ 	.short	0x0000
        /*0192*/ 	.short	0x0000
        /*0194*/ 	.byte	0x00, 0xf0, 0x11, 0x00


	//----- nvinfo : EIATTR_SPARSE_MMA_MASK
	.align		4
.L_208:
        /*0198*/ 	.byte	0x03, 0x50
        /*019a*/ 	.short	0x0000


	//----- nvinfo : EIATTR_MAXREG_COUNT
	.align		4
        /*019c*/ 	.byte	0x03, 0x1b
        /*019e*/ 	.short	0x00ff


	//----- nvinfo : EIATTR_NUM_BARRIERS
	.align		4
        /*01a0*/ 	.byte	0x02, 0x4c
        /*01a2*/ 	.byte	0x01
	.zero		1


	//----- nvinfo : EIATTR_MERCURY_ISA_VERSION
	.align		4
        /*01a4*/ 	.byte	0x03, 0x5f
        /*01a6*/ 	.short	0x0101


	//----- nvinfo : EIATTR_VRC_CTA_INIT_COUNT
	.align		4
        /*01a8*/ 	.byte	0x02, 0x4a
	.zero		1
	.zero		1


	//----- nvinfo : EIATTR_EXIT_INSTR_OFFSETS
	.align		4
        /*01ac*/ 	.byte	0x04, 0x1c
        /*01ae*/ 	.short	(.L_210 - .L_209)


	//   ....[0]....
.L_209:
        /*01b0*/ 	.word	0x00000780


	//   ....[1]....
        /*01b4*/ 	.word	0x00001550


	//----- nvinfo : EIATTR_CRS_STACK_SIZE
	.align		4
.L_210:
        /*01b8*/ 	.byte	0x04, 0x1e
        /*01ba*/ 	.short	(.L_212 - .L_211)
.L_211:
        /*01bc*/ 	.word	0x00000000


	//----- nvinfo : EIATTR_CBANK_PARAM_SIZE
	.align		4
.L_212:
        /*01c0*/ 	.byte	0x03, 0x19
        /*01c2*/ 	.short	0x0080


	//----- nvinfo : EIATTR_PARAM_CBANK
	.align		4
        /*01c4*/ 	.byte	0x04, 0x0a
        /*01c6*/ 	.short	(.L_214 - .L_213)
	.align		4
.L_213:
        /*01c8*/ 	.word	index@(.nv.constant0._Z24Lap_nonorth_DZ_r6_kerneliiiPKdS0_iiiiiiiiiiiiiiiiddS0_Pd)
        /*01cc*/ 	.short	0x0380
        /*01ce*/ 	.short	0x0080


	//----- nvinfo : EIATTR_SW_WAR
	.align		4
.L_214:
        /*01d0*/ 	.byte	0x04, 0x36
        /*01d2*/ 	.short	(.L_216 - .L_215)
.L_215:
        /*01d4*/ 	.word	0x00000008
.L_216:


//--------------------- .nv.info._Z24Lap_nonorth_DY_r6_kerneliiiPKdS0_iiiiiiiiiiiiiiiiddS0_Pd --------------------------
	.section	.nv.info._Z24Lap_nonorth_DY_r6_kerneliiiPKdS0_iiiiiiiiiiiiiiiiddS0_Pd,"",@"SHT_CUDA_INFO"
	.sectionflags	@""
	.align	4


	//----- nvinfo : EIATTR_CUDA_API_VERSION
	.align		4
        /*0000*/ 	.byte	0x04, 0x37
        /*0002*/ 	.short	(.L_218 - .L_217)
.L_217:
        /*0004*/ 	.word	0x00000082


	//----- nvinfo : EIATTR_KPARAM_INFO
	.align		4
.L_218:
        /*0008*/ 	.byte	0x04, 0x17
        /*000a*/ 	.short	(.L_220 - .L_219)
.L_219:
        /*000c*/ 	.word	0x00000000
        /*0010*/ 	.short	0x0018
        /*0012*/ 	.short	0x0078
        /*0014*/ 	.byte	0x00, 0xf5, 0x21, 0x00


	//----- nvinfo : EIATTR_KPARAM_INFO
	.align		4
.L_220:
        /*0018*/ 	.byte	0x04, 0x17
        /*001a*/ 	.short	(.L_222 - .L_221)
.L_221:
        /*001c*/ 	.word	0x00000000
        /*0020*/ 	.short	0x0017
        /*0022*/ 	.short	0x0070
        /*0024*/ 	.byte	0x00, 0xf5, 0x21, 0x00


	//----- nvinfo : EIATTR_KPARAM_INFO
	.align		4
.L_222:
        /*0028*/ 	.byte	0x04, 0x17
        /*002a*/ 	.short	(.L_224 - .L_223)
.L_223:
        /*002c*/ 	.word	0x00000000
        /*0030*/ 	.short	0x0016
        /*0032*/ 	.short	0x0068
        /*0034*/ 	.byte	0x00, 0xf0, 0x21, 0x00


	//----- nvinfo : EIATTR_KPARAM_INFO
	.align		4
.L_224:
        /*0038*/ 	.byte	0x04, 0x17
        /*003a*/ 	.short	(.L_226 - .L_225)
.L_225:
        /*003c*/ 	.word	0x00000000
        /*0040*/ 	.short	0x0015
        /*0042*/ 	.short	0x0060
        /*0044*/ 	.byte	0x00, 0xf0, 0x21, 0x00


	//----- nvinfo : EIATTR_KPARAM_INFO
	.align		4
.L_226:
        /*0048*/ 	.byte	0x04, 0x17
        /*004a*/ 	.short	(.L_228 - .L_227)
.L_227:
        /*004c*/ 	.word	0x00000000
        /*0050*/ 	.short	0x0014
        /*0052*/ 	.short	0x005c
        /*0054*/ 	.byte	0x00, 0xf0, 0x11, 0x00


	//----- nvinfo : EIATTR_KPARAM_INFO
	.align		4
.L_228:
        /*0058*/ 	.byte	0x04, 0x17
        /*005a*/ 	.short	(.L_230 - .L_229)
.L_229:
        /*005c*/ 	.word	0x00000000
        /*0060*/ 	.short	0x0013
        /*0062*/ 	.short	0x0058
        /*0064*/ 	.byte	0x00, 0xf0, 0x11, 0x00


	//----- nvinfo : EIATTR_KPARAM_INFO
	.align		4
.L_230:
        /*0068*/ 	.byte	0x04, 0x17
        /*006a*/ 	.short	(.L_232 - .L_231)
.L_231:
        /*006c*/ 	.word	0x00000000
        /*0070*/ 	.short	0x0012
        /*0072*/ 	.short	0x0054
        /*0074*/ 	.byte	0x00, 0xf0, 0x11, 0x00


	//----- nvinfo : EIATTR_KPARAM_INFO
	.align		4
.L_232:
        /*0078*/ 	.byte	0x04, 0x17
        /*007a*/ 	.short	(.L_234 - .L_233)
.L_233:
        /*007c*/ 	.word	0x00000000
        /*0080*/ 	.short	0x0011
        /*0082*/ 	.short	0x0050
        /*0084*/ 	.byte	0x00, 0xf0, 0x11, 0x00


	//----- nvinfo : EIATTR_KPARAM_INFO
	.align		4
.L_234:
        /*0088*/ 	.byte	0x04, 0x17
        /*008a*/ 	.short	(.L_236 - .L_235)
.L_235:
        /*008c*/ 	.word	0x00000000
        /*0090*/ 	.short	0x0010
        /*0092*/ 	.short	0x004c
        /*0094*/ 	.byte	0x00, 0xf0, 0x11, 0x00


	//----- nvinfo : EIATTR_KPARAM_INFO
	.align		4
.L_236:
        /*0098*/ 	.byte	0x04, 0x17
        /*009a*/ 	.short	(.L_238 - .L_237)
.L_237:
        /*009c*/ 	.word	0x00000000
        /*00a0*/ 	.short	0x000f
        /*00a2*/ 	.short	0x0048
        /*00a4*/ 	.byte	0x00, 0xf0, 0x11, 0x00


	//----- nvinfo : EIATTR_KPARAM_INFO
	.align		4
.L_238:
        /*00a8*/ 	.byte	0x04, 0x17
        /*00aa*/ 	.short	(.L_240 - .L_239)
.L_239:
        /*00ac*/ 	.word	0x00000000
        /*00b0*/ 	.short	0x000e
        /*00b2*/ 	.short	0x0044
        /*00b4*/ 	.byte	0x00, 0xf0, 0x11, 0x00


	//----- nvinfo : EIATTR_KPARAM_INFO
	.align		4
.L_240:
        /*00b8*/ 	.byte	0x04, 0x17
        /*00ba*/ 	.short	(.L_242 - .L_241)
.L_241:
        /*00bc*/ 	.word	0x00000000
        /*00c0*/ 	.short	0x000d
        /*00c2*/ 	.short	0x0040
        /*00c4*/ 	.byte	0x00, 0xf0, 0x11, 0x00


	//----- nvinfo : EIATTR_KPARAM_INFO
	.align		4
.L_242:
        /*00c8*/ 	.byte	0x04, 0x17
        /*00ca*/ 	.short	(.L_244 - .L_243)
.L_243:
        /*00cc*/ 	.word	0x00000000
        /*00d0*/ 	.short	0x000c
        /*00d2*/ 	.short	0x003c
        /*00d4*/ 	.byte	0x00, 0xf0, 0x11, 0x00


	//----- nvinfo : EIATTR_KPARAM_INFO
	.align		4
.L_244:
        /*00d8*/ 	.byte	0x04, 0x17
        /*00da*/ 	.short	(.L_246 - .L_245)
.L_245:
        /*00dc*/ 	.word	0x00000000
        /*00e0*/ 	.short	0x000b
        /*00e2*/ 	.short	0x0038
        /*00e4*/ 	.byte	0x00, 0xf0, 0x11, 0x00


	//----- nvinfo : EIATTR_KPARAM_INFO
	.align		4
.L_246:
        /*00e8*/ 	.byte	0x04, 0x17
        /*00ea*/ 	.short	(.L_248 - .L_247)
.L_247:
        /*00ec*/ 	.word	0x00000000
        /*00f0*/ 	.short	0x000a
        /*00f2*/ 	.short	0x0034
        /*00f4*/ 	.byte	0x00, 0xf0, 0x11, 0x00


	//----- nvinfo : EIATTR_KPARAM_INFO
	.align		4
.L_248:
        /*00f8*/ 	.byte	0x04, 0x17
        /*00fa*/ 	.short	(.L_250 - .L_249)
.L_249:
        /*00fc*/ 	.word	0x00000000
        /*0100*/ 	.short	0x0009
        /*0102*/ 	.short	0x0030
        /*0104*/ 	.byte	0x00, 0xf0, 0x11, 0x00


	//----- nvinfo : EIATTR_KPARAM_INFO
	.align		4
.L_250:
        /*0108*/ 	.byte	0x04, 0x17
        /*010a*/ 	.short	(.L_252 - .L_251)
.L_251:
        /*010c*/ 	.word	0x00000000
        /*0110*/ 	.short	0x0008
        /*0112*/ 	.short	0x002c
        /*0114*/ 	.byte	0x00, 0xf0, 0x11, 0x00


	//----- nvinfo : EIATTR_KPARAM_INFO
	.align		4
.L_252:
        /*0118*/ 	.byte	0x04, 0x17
        /*011a*/ 	.short	(.L_254 - .L_253)
.L_253:
        /*011c*/ 	.word	0x00000000
        /*0120*/ 	.short	0x0007
        /*0122*/ 	.short	0x0028
        /*0124*/ 	.byte	0x00, 0xf0, 0x11, 0x00


	//----- nvinfo : EIATTR_KPARAM_INFO
	.align		4
.L_254:
        /*0128*/ 	.byte	0x04, 0x17
        /*012a*/ 	.short	(.L_256 - .L_255)
.L_255:
        /*012c*/ 	.word	0x00000000
        /*0130*/ 	.short	0x0006
        /*0132*/ 	.short	0x0024
        /*0134*/ 	.byte	0x00, 0xf0, 0x11, 0x00


	//----- nvinfo : EIATTR_KPARAM_INFO
	.align		4
.L_256:
        /*0138*/ 	.byte	0x04, 0x17
        /*013a*/ 	.short	(.L_258 - .L_257)
.L_257:
        /*013c*/ 	.word	0x00000000
        /*0140*/ 	.short	0x0005
        /*0142*/ 	.short	0x0020
        /*0144*/ 	.byte	0x00, 0xf0, 0x11, 0x00


	//----- nvinfo : EIATTR_KPARAM_INFO
	.align		4
.L_258:
        /*0148*/ 	.byte	0x04, 0x17
        /*014a*/ 	.short	(.L_260 - .L_259)
.L_259:
        /*014c*/ 	.word	0x00000000
        /*0150*/ 	.short	0x0004
        /*0152*/ 	.short	0x0018
        /*0154*/ 	.byte	0x00, 0xf5, 0x21, 0x00


	//----- nvinfo : EIATTR_KPARAM_INFO
	.align		4
.L_260:
        /*0158*/ 	.byte	0x04, 0x17
        /*015a*/ 	.short	(.L_262 - .L_261)
.L_261:
        /*015c*/ 	.word	0x00000000
        /*0160*/ 	.short	0x0003
        /*0162*/ 	.short	0x0010
        /*0164*/ 	.byte	0x00, 0xf5, 0x21, 0x00


	//----- nvinfo : EIATTR_KPARAM_INFO
	.align		4
.L_262:
        /*0168*/ 	.byte	0x04, 0x17
        /*016a*/ 	.short	(.L_264 - .L_263)
.L_263:
        /*016c*/ 	.word	0x00000000
        /*0170*/ 	.short	0x0002
        /*0172*/ 	.short	0x0008
        /*0174*/ 	.byte	0x00, 0xf0, 0x11, 0x00


	//----- nvinfo : EIATTR_KPARAM_INFO
	.align		4
.L_264:
        /*0178*/ 	.byte	0x04, 0x17
        /*017a*/ 	.short	(.L_266 - .L_265)
.L_265:
        /*017c*/ 	.word	0x00000000
        /*0180*/ 	.short	0x0001
        /*0182*/ 	.short	0x0004
        /*0184*/ 	.byte	0x00, 0xf0, 0x11, 0x00


	//----- nvinfo : EIATTR_KPARAM_INFO
	.align		4
.L_266:
        /*0188*/ 	.byte	0x04, 0x17
        /*018a*/ 	.short	(.L_268 - .L_267)
.L_267:
        /*018c*/ 	.word	0x00000000
        /*0190*/ 	.short	0x0000
        /*0192*/ 	.short	0x0000
        /*0194*/ 	.byte	0x00, 0xf0, 0x11, 0x00


	//----- nvinfo : EIATTR_SPARSE_MMA_MASK
	.align		4
.L_268:
        /*0198*/ 	.byte	0x03, 0x50
        /*019a*/ 	.short	0x0000


	//----- nvinfo : EIATTR_MAXREG_COUNT
	.align		4
        /*019c*/ 	.byte	0x03, 0x1b
        /*019e*/ 	.short	0x00ff


	//----- nvinfo : EIATTR_NUM_BARRIERS
	.align		4
        /*01a0*/ 	.byte	0x02, 0x4c
        /*01a2*/ 	.byte	0x01
	.zero		1


	//----- nvinfo : EIATTR_MERCURY_ISA_VERSION
	.align		4
        /*01a4*/ 	.byte	0x03, 0x5f
        /*01a6*/ 	.short	0x0101


	//----- nvinfo : EIATTR_VRC_CTA_INIT_COUNT
	.align		4
        /*01a8*/ 	.byte	0x02, 0x4a
	.zero		1
	.zero		1


	//----- nvinfo : EIATTR_EXIT_INSTR_OFFSETS
	.align		4
        /*01ac*/ 	.byte	0x04, 0x1c
        /*01ae*/ 	.short	(.L_270 - .L_269)


	//   ....[0]....
.L_269:
        /*01b0*/ 	.word	0x00000470


	//   ....[1]....
        /*01b4*/ 	.word	0x000013c0


	//----- nvinfo : EIATTR_CRS_STACK_SIZE
	.align		4
.L_270:
        /*01b8*/ 	.byte	0x04, 0x1e
        /*01ba*/ 	.short	(.L_272 - .L_271)
.L_271:
        /*01bc*/ 	.word	0x00000000


	//----- nvinfo : EIATTR_CBANK_PARAM_SIZE
	.align		4
.L_272:
        /*01c0*/ 	.byte	0x03, 0x19
        /*01c2*/ 	.short	0x0080


	//----- nvinfo : EIATTR_PARAM_CBANK
	.align		4
        /*01c4*/ 	.byte	0x04, 0x0a
        /*01c6*/ 	.short	(.L_274 - .L_273)
	.align		4
.L_273:
        /*01c8*/ 	.word	index@(.nv.constant0._Z24Lap_nonorth_DY_r6_kerneliiiPKdS0_iiiiiiiiiiiiiiiiddS0_Pd)
        /*01cc*/ 	.short	0x0380
        /*01ce*/ 	.short	0x0080


	//----- nvinfo : EIATTR_SW_WAR
	.align		4
.L_274:
        /*01d0*/ 	.byte	0x04, 0x36
        /*01d2*/ 	.short	(.L_276 - .L_275)
.L_275:
        /*01d4*/ 	.word	0x00000008
.L_276:


//--------------------- .nv.info._Z24Lap_nonorth_DX_r6_kerneliiiPKdS0_iiiiiiiiiiiiiiiiddS0_Pd --------------------------
	.section	.nv.info._Z24Lap_nonorth_DX_r6_kerneliiiPKdS0_iiiiiiiiiiiiiiiiddS0_Pd,"",@"SHT_CUDA_INFO"
	.sectionflags	@""
	.align	4


	//----- nvinfo : EIATTR_CUDA_API_VERSION
	.align		4
        /*0000*/ 	.byte	0x04, 0x37
        /*0002*/ 	.short	(.L_278 - .L_277)
.L_277:
        /*0004*/ 	.word	0x00000082


	//----- nvinfo : EIATTR_KPARAM_INFO
	.align		4
.L_278:
        /*0008*/ 	.byte	0x04, 0x17
        /*000a*/ 	.short	(.L_280 - .L_279)
.L_279:
        /*000c*/ 	.word	0x00000000
        /*0010*/ 	.short	0x0018
        /*0012*/ 	.short	0x0078
        /*0014*/ 	.byte	0x00, 0xf5, 0x21, 0x00


	//----- nvinfo : EIATTR_KPARAM_INFO
	.align		4
.L_280:
        /*0018*/ 	.byte	0x04, 0x17
        /*001a*/ 	.short	(.L_282 - .L_281)
.L_281:
        /*001c*/ 	.word	0x00000000
        /*0020*/ 	.short	0x0017
        /*0022*/ 	.short	0x0070
        /*0024*/ 	.byte	0x00, 0xf5, 0x21, 0x00


	//----- nvinfo : EIATTR_KPARAM_INFO
	.align		4
.L_282:
        /*0028*/ 	.byte	0x04, 0x17
        /*002a*/ 	.short	(.L_284 - .L_283)
.L_283:
        /*002c*/ 	.word	0x00000000
        /*0030*/ 	.short	0x0016
        /*0032*/ 	.short	0x0068
        /*0034*/ 	.byte	0x00, 0xf0, 0x21, 0x00


	//----- nvinfo : EIATTR_KPARAM_INFO
	.align		4
.L_284:
        /*0038*/ 	.byte	0x04, 0x17
        /*003a*/ 	.short	(.L_286 - .L_285)
.L_285:
        /*003c*/ 	.word	0x00000000
        /*0040*/ 	.short	0x0015
        /*0042*/ 	.short	0x0060
        /*0044*/ 	.byte	0x00, 0xf0, 0x21, 0x00


	//----- nvinfo : EIATTR_KPARAM_INFO
	.align		4
.L_286:
        /*0048*/ 	.byte	0x04, 0x17
        /*004a*/ 	.short	(.L_288 - .L_287)
.L_287:
        /*004c*/ 	.word	0x00000000
        /*0050*/ 	.short	0x0014
        /*0052*/ 	.short	0x005c
        /*0054*/ 	.byte	0x00, 0xf0, 0x11, 0x00


	//----- nvinfo : EIATTR_KPARAM_INFO
	.align		4
.L_288:
        /*0058*/ 	.byte	0x04, 0x17
        /*005a*/ 	.short	(.L_290 - .L_289)
.L_289:
        /*005c*/ 	.word	0x00000000
        /*0060*/ 	.short	0x0013
        /*0062*/ 	.short	0x0058
        /*0064*/ 	.byte	0x00, 0xf0, 0x11, 0x00


	//----- nvinfo : EIATTR_KPARAM_INFO
	.align		4
.L_290:
        /*0068*/ 	.byte	0x04, 0x17
        /*006a*/ 	.short	(.L_292 - .L_291)
.L_291:
        /*006c*/ 	.word	0x00000000
        /*0070*/ 	.short	0x0012
        /*0072*/ 	.short	0x0054
        /*0074*/ 	.byte	0x00, 0xf0, 0x11, 0x00


	//----- nvinfo : EIATTR_KPARAM_INFO
	.align		4
.L_292:
        /*0078*/ 	.byte	0x04, 0x17
        /*007a*/ 	.short	(.L_294 - .L_293)
.L_293:
        /*007c*/ 	.word	0x00000000
        /*0080*/ 	.short	0x0011
        /*0082*/ 	.short	0x0050
        /*0084*/ 	.byte	0x00, 0xf0, 0x11, 0x00


	//----- nvinfo : EIATTR_KPARAM_INFO
	.align		4
.L_294:
        /*0088*/ 	.byte	0x04, 0x17
        /*008a*/ 	.short	(.L_296 - .L_295)
.L_295:
        /*008c*/ 	.word	0x00000000
        /*0090*/ 	.short	0x0010
        /*0092*/ 	.short	0x004c
        /*0094*/ 	.byte	0x00, 0xf0, 0x11, 0x00


	//----- nvinfo : EIATTR_KPARAM_INFO
	.align		4
.L_296:
        /*0098*/ 	.byte	0x04, 0x17
        /*009a*/ 	.short	(.L_298 - .L_297)
.L_297:
        /*009c*/ 	.word	0x00000000
        /*00a0*/ 	.short	0x000f
        /*00a2*/ 	.short	0x0048
        /*00a4*/ 	.byte	0x00, 0xf0, 0x11, 0x00


	//----- nvinfo : EIATTR_KPARAM_INFO
	.align		4
.L_298:
        /*00a8*/ 	.byte	0x04, 0x17
        /*00aa*/ 	.short	(.L_300 - .L_299)
.L_299:
        /*00ac*/ 	.word	0x00000000
        /*00b0*/ 	.short	0x000e
        /*00b2*/ 	.short	0x0044
        /*00b4*/ 	.byte	0x00, 0xf0, 0x11, 0x00


	//----- nvinfo : EIATTR_KPARAM_INFO
	.align		4
.L_300:
        /*00b8*/ 	.byte	0x04, 0x17
        /*00ba*/ 	.short	(.L_302 - .L_301)
.L_301:
        /*00bc*/ 	.word	0x00000000
        /*00c0*/ 	.short	0x000d
        /*00c2*/ 	.short	0x0040
        /*00c4*/ 	.byte	0x00, 0xf0, 0x11, 0x00


	//----- nvinfo : EIATTR_KPARAM_INFO
	.align		4
.L_302:
        /*00c8*/ 	.byte	0x04, 0x17
        /*00ca*/ 	.short	(.L_304 - .L_303)
.L_303:
        /*00cc*/ 	.word	0x00000000
        /*00d0*/ 	.short	0x000c
        /*00d2*/ 	.short	0x003c
        /*00d4*/ 	.byte	0x00, 0xf0, 0x11, 0x00


	//----- nvinfo : EIATTR_KPARAM_INFO
	.align		4
.L_304:
        /*00d8*/ 	.byte	0x04, 0x17
        /*00da*/ 	.short	(.L_306 - .L_305)
.L_305:
        /*00dc*/ 	.word	0x00000000
        /*00e0*/ 	.short	0x000b
        /*00e2*/ 	.short	0x0038
        /*00e4*/ 	.byte	0x00, 0xf0, 0x11, 0x00


	//----- nvinfo : EIATTR_KPARAM_INFO
	.align		4
.L_306:
        /*00e8*/ 	.byte	0x04, 0x17
        /*00ea*/ 	.short	(.L_308 - .L_307)
.L_307:
        /*00ec*/ 	.word	0x00000000
        /*00f0*/ 	.short	0x000a
        /*00f2*/ 	.short	0x0034
        /*00f4*/ 	.byte	0x00, 0xf0, 0x11, 0x00


	//----- nvinfo : EIATTR_KPARAM_INFO
	.align		4
.L_308:
        /*00f8*/ 	.byte	0x04, 0x17
        /*00fa*/ 	.short	(.L_310 - .L_309)
.L_309:
        /*00fc*/ 	.word	0x00000000
        /*0100*/ 	.short	0x0009
        /*0102*/ 	.short	0x0030
        /*0104*/ 	.byte	0x00, 0xf0, 0x11, 0x00


	//----- nvinfo : EIATTR_KPARAM_INFO
	.align		4
.L_310:
        /*0108*/ 	.byte	0x04, 0x17
        /*010a*/ 	.short	(.L_312 - .L_311)
.L_311:
        /*010c*/ 	.word	0x00000000
        /*0110*/ 	.short	0x0008
        /*0112*/ 	.short	0x002c
        /*0114*/ 	.byte	0x00, 0xf0, 0x11, 0x00


	//----- nvinfo : EIATTR_KPARAM_INFO
	.align		4
.L_312:
        /*0118*/ 	.byte	0x04, 0x17
        /*011a*/ 	.short	(.L_314 - .L_313)
.L_313:
        /*011c*/ 	.word	0x00000000
        /*0120*/ 	.short	0x0007
        /*0122*/ 	.short	0x0028
        /*0124*/ 	.byte	0x00, 0xf0, 0x11, 0x00


	//----- nvinfo : EIATTR_KPARAM_INFO
	.align		4
.L_314:
        /*0128*/ 	.byte	0x04, 0x17
        /*012a*/ 	.short	(.L_316 - .L_315)
.L_315:
        /*012c*/ 	.word	0x00000000
        /*0130*/ 	.short	0x0006
        /*0132*/ 	.short	0x0024
        /*0134*/ 	.byte	0x00, 0xf0, 0x11, 0x00


	//----- nvinfo : EIATTR_KPARAM_INFO
	.align		4
.L_316:
        /*0138*/ 	.byte	0x04, 0x17
        /*013a*/ 	.short	(.L_318 - .L_317)
.L_317:
        /*013c*/ 	.word	0x00000000
        /*0140*/ 	.short	0x0005
        /*0142*/ 	.short	0x0020
        /*0144*/ 	.byte	0x00, 0xf0, 0x11, 0x00


	//----- nvinfo : EIATTR_KPARAM_INFO
	.align		4
.L_318:
        /*0148*/ 	.byte	0x04, 0x17
        /*014a*/ 	.short	(.L_320 - .L_319)
.L_319:
        /*014c*/ 	.word	0x00000000
        /*0150*/ 	.short	0x0004
        /*0152*/ 	.short	0x0018
        /*0154*/ 	.byte	0x00, 0xf5, 0x21, 0x00


	//----- nvinfo : EIATTR_KPARAM_INFO
	.align		4
.L_320:
        /*0158*/ 	.byte	0x04, 0x17
        /*015a*/ 	.short	(.L_322 - .L_321)
.L_321:
        /*015c*/ 	.word	0x00000000
        /*0160*/ 	.short	0x0003
        /*0162*/ 	.short	0x0010
        /*0164*/ 	.byte	0x00, 0xf5, 0x21, 0x00


	//----- nvinfo : EIATTR_KPARAM_INFO
	.align		4
.L_322:
        /*0168*/ 	.byte	0x04, 0x17
        /*016a*/ 	.short	(.L_324 - .L_323)
.L_323:
        /*016c*/ 	.word	0x00000000
        /*0170*/ 	.short	0x0002
        /*0172*/ 	.short	0x0008
        /*0174*/ 	.byte	0x00, 0xf0, 0x11, 0x00


	//----- nvinfo : EIATTR_KPARAM_INFO
	.align		4
.L_324:
        /*0178*/ 	.byte	0x04, 0x17
        /*017a*/ 	.short	(.L_326 - .L_325)
.L_325:
        /*017c*/ 	.word	0x00000000
        /*0180*/ 	.short	0x0001
        /*0182*/ 	.short	0x0004
        /*0184*/ 	.byte	0x00, 0xf0, 0x11, 0x00


	//----- nvinfo : EIATTR_KPARAM_INFO
	.align		4
.L_326:
        /*0188*/ 	.byte	0x04, 0x17
        /*018a*/ 	.short	(.L_328 - .L_327)
.L_327:
        /*018c*/ 	.word	0x00000000
        /*0190*/ 	.short	0x0000
        /*0192*/ 	.short	0x0000
        /*0194*/ 	.byte	0x00, 0xf0, 0x11, 0x00


	//----- nvinfo : EIATTR_SPARSE_MMA_MASK
	.align		4
.L_328:
        /*0198*/ 	.byte	0x03, 0x50
        /*019a*/ 	.short	0x0000


	//----- nvinfo : EIATTR_MAXREG_COUNT
	.align		4
        /*019c*/ 	.byte	0x03, 0x1b
        /*019e*/ 	.short	0x00ff


	//----- nvinfo : EIATTR_NUM_BARRIERS
	.align		4
        /*01a0*/ 	.byte	0x02, 0x4c
        /*01a2*/ 	.byte	0x01
	.zero		1


	//----- nvinfo : EIATTR_MERCURY_ISA_VERSION
	.align		4
        /*01a4*/ 	.byte	0x03, 0x5f
        /*01a6*/ 	.short	0x0101


	//----- nvinfo : EIATTR_VRC_CTA_INIT_COUNT
	.align		4
        /*01a8*/ 	.byte	0x02, 0x4a
	.zero		1
	.zero		1


	//----- nvinfo : EIATTR_EXIT_INSTR_OFFSETS
	.align		4
        /*01ac*/ 	.byte	0x04, 0x1c
        /*01ae*/ 	.short	(.L_330 - .L_329)


	//   ....[0]....
.L_329:
        /*01b0*/ 	.word	0x00000470


	//   ....[1]....
        /*01b4*/ 	.word	0x00001320


	//----- nvinfo : EIATTR_CRS_STACK_SIZE
	.align		4
.L_330:
        /*01b8*/ 	.byte	0x04, 0x1e
        /*01ba*/ 	.short	(.L_332 - .L_331)
.L_331:
        /*01bc*/ 	.word	0x00000000


	//----- nvinfo : EIATTR_CBANK_PARAM_SIZE
	.align		4
.L_332:
        /*01c0*/ 	.byte	0x03, 0x19
        /*01c2*/ 	.short	0x0080


	//----- nvinfo : EIATTR_PARAM_CBANK
	.align		4
        /*01c4*/ 	.byte	0x04, 0x0a
        /*01c6*/ 	.short	(.L_334 - .L_333)
	.align		4
.L_333:
        /*01c8*/ 	.word	index@(.nv.constant0._Z24Lap_nonorth_DX_r6_kerneliiiPKdS0_iiiiiiiiiiiiiiiiddS0_Pd)
        /*01cc*/ 	.short	0x0380
        /*01ce*/ 	.short	0x0080


	//----- nvinfo : EIATTR_SW_WAR
	.align		4
.L_334:
        /*01d0*/ 	.byte	0x04, 0x36
        /*01d2*/ 	.short	(.L_336 - .L_335)
.L_335:
        /*01d4*/ 	.word	0x00000008
.L_336:


//--------------------- .nv.info._Z15DY_DZ_r6_kerneliiiiiiiiiiiiiiiiPKdPd --------------------------
	.section	.nv.info._Z15DY_DZ_r6_kerneliiiiiiiiiiiiiiiiPKdPd,"",@"SHT_CUDA_INFO"
	.sectionflags	@""
	.align	4


	//----- nvinfo : EIATTR_CUDA_API_VERSION
	.align		4
        /*0000*/ 	.byte	0x04, 0x37
        /*0002*/ 	.short	(.L_338 - .L_337)
.L_337:
        /*0004*/ 	.word	0x00000082


	//----- nvinfo : EIATTR_KPARAM_INFO
	.align		4
.L_338:
        /*0008*/ 	.byte	0x04, 0x17
        /*000a*/ 	.short	(.L_340 - .L_339)
.L_339:
        /*000c*/ 	.word	0x00000000
        /*0010*/ 	.short	0x0011
        /*0012*/ 	.short	0x0048
        /*0014*/ 	.byte	0x00, 0xf5, 0x21, 0x00


	//----- nvinfo : EIATTR_KPARAM_INFO
	.align		4
.L_340:
        /*0018*/ 	.byte	0x04, 0x17
        /*001a*/ 	.short	(.L_342 - .L_341)
.L_341:
        /*001c*/ 	.word	0x00000000
        /*0020*/ 	.short	0x0010
        /*0022*/ 	.short	0x0040
        /*0024*/ 	.byte	0x00, 0xf5, 0x21, 0x00


	//----- nvinfo : EIATTR_KPARAM_INFO
	.align		4
.L_342:
        /*0028*/ 	.byte	0x04, 0x17
        /*002a*/ 	.short	(.L_344 - .L_343)
.L_343:
        /*002c*/ 	.word	0x00000000
        /*0030*/ 	.short	0x000f
        /*0032*/ 	.short	0x003c
        /*0034*/ 	.byte	0x00, 0xf0, 0x11, 0x00


	//----- nvinfo : EIATTR_KPARAM_INFO
	.align		4
.L_344:
        /*0038*/ 	.byte	0x04, 0x17
        /*003a*/ 	.short	(.L_346 - .L_345)
.L_345:
        /*003c*/ 	.word	0x00000000
        /*0040*/ 	.short	0x000e
        /*0042*/ 	.short	0x0038
        /*0044*/ 	.byte	0x00, 0xf0, 0x11, 0x00


	//----- nvinfo : EIATTR_KPARAM_INFO
	.align		4
.L_346:
        /*0048*/ 	.byte	0x04, 0x17
        /*004a*/ 	.short	(.L_348 - .L_347)
.L_347:
        /*004c*/ 	.word	0x00000000
        /*0050*/ 	.short	0x000d
        /*0052*/ 	.short	0x0034
        /*0054*/ 	.byte	0x00, 0xf0, 0x11, 0x00


	//----- nvinfo : EIATTR_KPARAM_INFO
	.align		4
.L_348:
        /*0058*/ 	.byte	0x04, 0x17
        /*005a*/ 	.short	(.L_350 - .L_349)
.L_349:
        /*005c*/ 	.word	0x00000000
        /*0060*/ 	.short	0x000c
        /*0062*/ 	.short	0x0030
        /*0064*/ 	.byte	0x00, 0xf0, 0x11, 0x00


	//----- nvinfo : EIATTR_KPARAM_INFO
	.align		4
.L_350:
        /*0068*/ 	.byte	0x04, 0x17
        /*006a*/ 	.short	(.L_352 - .L_351)
.L_351:
        /*006c*/ 	.word	0x00000000
        /*0070*/ 	.short	0x000b
        /*0072*/ 	.short	0x002c
        /*0074*/ 	.byte	0x00, 0xf0, 0x11, 0x00


	//----- nvinfo : EIATTR_KPARAM_INFO
	.align		4
.L_352:
        /*0078*/ 	.byte	0x04, 0x17
        /*007a*/ 	.short	(.L_354 - .L_353)
.L_353:
        /*007c*/ 	.word	0x00000000
        /*0080*/ 	.short	0x000a
        /*0082*/ 	.short	0x0028
        /*0084*/ 	.byte	0x00, 0xf0, 0x11, 0x00


	//----- nvinfo : EIATTR_KPARAM_INFO
	.align		4
.L_354:
        /*0088*/ 	.byte	0x04, 0x17
        /*008a*/ 	.short	(.L_356 - .L_355)
.L_355:
        /*008c*/ 	.word	0x00000000
        /*0090*/ 	.short	0x0009
        /*0092*/ 	.short	0x0024
        /*0094*/ 	.byte	0x00, 0xf0, 0x11, 0x00


	//----- nvinfo : EIATTR_KPARAM_INFO
	.align		4
.L_356:
        /*0098*/ 	.byte	0x04, 0x17
        /*009a*/ 	.short	(.L_358 - .L_357)
.L_357:
        /*009c*/ 	.word	0x00000000
        /*00a0*/ 	.short	0x0008
        /*00a2*/ 	.short	0x0020
        /*00a4*/ 	.byte	0x00, 0xf0, 0x11, 0x00


	//----- nvinfo : EIATTR_KPARAM_INFO
	.align		4
.L_358:
        /*00a8*/ 	.byte	0x04, 0x17
        /*00aa*/ 	.short	(.L_360 - .L_359)
.L_359:
        /*00ac*/ 	.word	0x00000000
        /*00b0*/ 	.short	0x0007
        /*00b2*/ 	.short	0x001c
        /*00b4*/ 	.byte	0x00, 0xf0, 0x11, 0x00


	//----- nvinfo : EIATTR_KPARAM_INFO
	.align		4
.L_360:
        /*00b8*/ 	.byte	0x04, 0x17
        /*00ba*/ 	.short	(.L_362 - .L_361)
.L_361:
        /*00bc*/ 	.word	0x00000000
        /*00c0*/ 	.short	0x0006
        /*00c2*/ 	.short	0x0018
        /*00c4*/ 	.byte	0x00, 0xf0, 0x11, 0x00


	//----- nvinfo : EIATTR_KPARAM_INFO
	.align		4
.L_362:
        /*00c8*/ 	.byte	0x04, 0x17
        /*00ca*/ 	.short	(.L_364 - .L_363)
.L_363:
        /*00cc*/ 	.word	0x00000000
        /*00d0*/ 	.short	0x0005
        /*00d2*/ 	.short	0x0014
        /*00d4*/ 	.byte	0x00, 0xf0, 0x11, 0x00


	//----- nvinfo : EIATTR_KPARAM_INFO
	.align		4
.L_364:
        /*00d8*/ 	.byte	0x04, 0x17
        /*00da*/ 	.short	(.L_366 - .L_365)
.L_365:
        /*00dc*/ 	.word	0x00000000
        /*00e0*/ 	.short	0x0004
        /*00e2*/ 	.short	0x0010
        /*00e4*/ 	.byte	0x00, 0xf0, 0x11, 0x00


	//----- nvinfo : EIATTR_KPARAM_INFO
	.align		4
.L_366:
        /*00e8*/ 	.byte	0x04, 0x17
        /*00ea*/ 	.short	(.L_368 - .L_367)
.L_367:
        /*00ec*/ 	.word	0x00000000
        /*00f0*/ 	.short	0x0003
        /*00f2*/ 	.short	0x000c
        /*00f4*/ 	.byte	0x00, 0xf0, 0x11, 0x00


	//----- nvinfo : EIATTR_KPARAM_INFO
	.align		4
.L_368:
        /*00f8*/ 	.byte	0x04, 0x17
        /*00fa*/ 	.short	(.L_370 - .L_369)
.L_369:
        /*00fc*/ 	.word	0x00000000
        /*0100*/ 	.short	0x0002
        /*0102*/ 	.short	0x0008
        /*0104*/ 	.byte	0x00, 0xf0, 0x11, 0x00


	//----- nvinfo : EIATTR_KPARAM_INFO
	.align		4
.L_370:
        /*0108*/ 	.byte	0x04, 0x17
        /*010a*/ 	.short	(.L_372 - .L_371)
.L_371:
        /*010c*/ 	.word	0x00000000
        /*0110*/ 	.short	0x0001
        /*0112*/ 	.short	0x0004
        /*0114*/ 	.byte	0x00, 0xf0, 0x11, 0x00


	//----- nvinfo : EIATTR_KPARAM_INFO
	.align		4
.L_372:
        /*0118*/ 	.byte	0x04, 0x17
        /*011a*/ 	.short	(.L_374 - .L_373)
.L_373:
        /*011c*/ 	.word	0x00000000
        /*0120*/ 	.short	0x0000
        /*0122*/ 	.short	0x0000
        /*0124*/ 	.byte	0x00, 0xf0, 0x11, 0x00


	//----- nvinfo : EIATTR_SPARSE_MMA_MASK
	.align		4
.L_374:
        /*0128*/ 	.byte	0x03, 0x50
        /*012a*/ 	.short	0x0000


	//----- nvinfo : EIATTR_MAXREG_COUNT
	.align		4
        /*012c*/ 	.byte	0x03, 0x1b
        /*012e*/ 	.short	0x00ff


	//----- nvinfo : EIATTR_NUM_BARRIERS
	.align		4
        /*0130*/ 	.byte	0x02, 0x4c
        /*0132*/ 	.byte	0x01
	.zero		1


	//----- nvinfo : EIATTR_MERCURY_ISA_VERSION
	.align		4
        /*0134*/ 	.byte	0x03, 0x5f
        /*0136*/ 	.short	0x0101


	//----- nvinfo : EIATTR_VRC_CTA_INIT_COUNT
	.align		4
        /*0138*/ 	.byte	0x02, 0x4a
	.zero		1
	.zero		1


	//----- nvinfo : EIATTR_EXIT_INSTR_OFFSETS
	.align		4
        /*013c*/ 	.byte	0x04, 0x1c
        /*013e*/ 	.short	(.L_376 - .L_375)


	//   ....[0]....
.L_375:
        /*0140*/ 	.word	0x00000460


	//   ....[1]....
        /*0144*/ 	.word	0x00000d20


	//----- nvinfo : EIATTR_CRS_STACK_SIZE
	.align		4
.L_376:
        /*0148*/ 	.byte	0x04, 0x1e
        /*014a*/ 	.short	(.L_378 - .L_377)
.L_377:
        /*014c*/ 	.word	0x00000000


	//----- nvinfo : EIATTR_CBANK_PARAM_SIZE
	.align		4
.L_378:
        /*0150*/ 	.byte	0x03, 0x19
        /*0152*/ 	.short	0x0050


	//----- nvinfo : EIATTR_PARAM_CBANK
	.align		4
        /*0154*/ 	.byte	0x04, 0x0a
        /*0156*/ 	.short	(.L_380 - .L_379)
	.align		4
.L_379:
        /*0158*/ 	.word	index@(.nv.constant0._Z15DY_DZ_r6_kerneliiiiiiiiiiiiiiiiPKdPd)
        /*015c*/ 	.short	0x0380
        /*015e*/ 	.short	0x0050


	//----- nvinfo : EIATTR_SW_WAR
	.align		4
.L_380:
        /*0160*/ 	.byte	0x04, 0x36
        /*0162*/ 	.short	(.L_382 - .L_381)
.L_381:
        /*0164*/ 	.word	0x00000008
.L_382:


//--------------------- .nv.info._Z15DX_DZ_r6_kerneliiiiiiiiiiiiiiiiPKdPd --------------------------
	.section	.nv.info._Z15DX_DZ_r6_kerneliiiiiiiiiiiiiiiiPKdPd,"",@"SHT_CUDA_INFO"
	.sectionflags	@""
	.align	4


	//----- nvinfo : EIATTR_CUDA_API_VERSION
	.align		4
        /*0000*/ 	.byte	0x04, 0x37
        /*0002*/ 	.short	(.L_384 - .L_383)
.L_383:
        /*0004*/ 	.word	0x00000082


	//----- nvinfo : EIATTR_KPARAM_INFO
	.align		4
.L_384:
        /*0008*/ 	.byte	0x04, 0x17
        /*000a*/ 	.short	(.L_386 - .L_385)
.L_385:
        /*000c*/ 	.word	0x00000000
        /*0010*/ 	.short	0x0011
        /*0012*/ 	.short	0x0048
        /*0014*/ 	.byte	0x00, 0xf5, 0x21, 0x00


	//----- nvinfo : EIATTR_KPARAM_INFO
	.align		4
.L_386:
        /*0018*/ 	.byte	0x04, 0x17
        /*001a*/ 	.short	(.L_388 - .L_387)
.L_387:
        /*001c*/ 	.word	0x00000000
        /*0020*/ 	.short	0x0010
        /*0022*/ 	.short	0x0040
        /*0024*/ 	.byte	0x00, 0xf5, 0x21, 0x00


	//----- nvinfo : EIATTR_KPARAM_INFO
	.align		4
.L_388:
        /*0028*/ 	.byte	0x04, 0x17
        /*002a*/ 	.short	(.L_390 - .L_389)
.L_389:
        /*002c*/ 	.word	0x00000000
        /*0030*/ 	.short	0x000f
        /*0032*/ 	.short	0x003c
        /*0034*/ 	.byte	0x00, 0xf0, 0x11, 0x00


	//----- nvinfo : EIATTR_KPARAM_INFO
	.align		4
.L_390:
        /*0038*/ 	.byte	0x04, 0x17
        /*003a*/ 	.short	(.L_392 - .L_391)
.L_391:
        /*003c*/ 	.word	0x00000000
        /*0040*/ 	.short	0x000e
        /*0042*/ 	.short	0x0038
        /*0044*/ 	.byte	0x00, 0xf0, 0x11, 0x00


	//----- nvinfo : EIATTR_KPARAM_INFO
	.align		4
.L_392:
        /*0048*/ 	.byte	0x04, 0x17
        /*004a*/ 	.short	(.L_394 - .L_393)
.L_393:
        /*004c*/ 	.word	0x00000000
        /*0050*/ 	.short	0x000d
        /*0052*/ 	.short	0x0034
        /*0054*/ 	.byte	0x00, 0xf0, 0x11, 0x00


	//----- nvinfo : EIATTR_KPARAM_INFO
	.align		4
.L_394:
        /*0058*/ 	.byte	0x04, 0x17
        /*005a*/ 	.short	(.L_396 - .L_395)
.L_395:
        /*005c*/ 	.word	0x00000000
        /*0060*/ 	.short	0x000c
        /*0062*/ 	.short	0x0030
        /*0064*/ 	.byte	0x00, 0xf0, 0x11, 0x00


	//----- nvinfo : EIATTR_KPARAM_INFO
	.align		4
.L_396:
        /*0068*/ 	.byte	0x04, 0x17
        /*006a*/ 	.short	(.L_398 - .L_397)
.L_397:
        /*006c*/ 	.word	0x00000000
        /*0070*/ 	.short	0x000b
        /*0072*/ 	.short	0x002c
        /*0074*/ 	.byte	0x00, 0xf0, 0x11, 0x00


	//----- nvinfo : EIATTR_KPARAM_INFO
	.align		4
.L_398:
        /*0078*/ 	.byte	0x04, 0x17
        /*007a*/ 	.short	(.L_400 - .L_399)
.L_399:
        /*007c*/ 	.word	0x00000000
        /*0080*/ 	.short	0x000a
        /*0082*/ 	.short	0x0028
        /*0084*/ 	.byte	0x00, 0xf0, 0x11, 0x00


	//----- nvinfo : EIATTR_KPARAM_INFO
	.align		4
.L_400:
        /*0088*/ 	.byte	0x04, 0x17
        /*008a*/ 	.short	(.L_402 - .L_401)
.L_401:
        /*008c*/ 	.word	0x00000000
        /*0090*/ 	.short	0x0009
        /*0092*/ 	.short	0x0024
        /*0094*/ 	.byte	0x00, 0xf0, 0x11, 0x00


	//----- nvinfo : EIATTR_KPARAM_INFO
	.align		4
.L_402:
        /*0098*/ 	.byte	0x04, 0x17
        /*009a*/ 	.short	(.L_404 - .L_403)
.L_403:
        /*009c*/ 	.word	0x00000000
        /*00a0*/ 	.short	0x0008
        /*00a2*/ 	.short	0x0020
        /*00a4*/ 	.byte	0x00, 0xf0, 0x11, 0x00


	//----- nvinfo : EIATTR_KPARAM_INFO
	.align		4
.L_404:
        /*00a8*/ 	.byte	0x04, 0x17
        /*00aa*/ 	.short	(.L_406 - .L_405)
.L_405:
        /*00ac*/ 	.word	0x00000000
        /*00b0*/ 	.short	0x0007
        /*00b2*/ 	.short	0x001c
        /*00b4*/ 	.byte	0x00, 0xf0, 0x11, 0x00


	//----- nvinfo : EIATTR_KPARAM_INFO
	.align		4
.L_406:
        /*00b8*/ 	.byte	0x04, 0x17
        /*00ba*/ 	.short	(.L_408 - .L_407)
.L_407:
        /*00bc*/ 	.word	0x00000000
        /*00c0*/ 	.short	0x0006
        /*00c2*/ 	.short	0x0018
        /*00c4*/ 	.byte	0x00, 0xf0, 0x11, 0x00


	//----- nvinfo : EIATTR_KPARAM_INFO
	.align		4
.L_408:
        /*00c8*/ 	.byte	0x04, 0x17
        /*00ca*/ 	.short	(.L_410 - .L_409)
.L_409:
        /*00cc*/ 	.word	0x00000000
        /*00d0*/ 	.short	0x0005
        /*00d2*/ 	.short	0x0014
        /*00d4*/ 	.byte	0x00, 0xf0, 0x11, 0x00


	//----- nvinfo : EIATTR_KPARAM_INFO
	.align		4
.L_410:
        /*00d8*/ 	.byte	0x04, 0x17
        /*00da*/ 	.short	(.L_412 - .L_411)
.L_411:
        /*00dc*/ 	.word	0x00000000
        /*00e0*/ 	.short	0x0004
        /*00e2*/ 	.short	0x0010
        /*00e4*/ 	.byte	0x00, 0xf0, 0x11, 0x00


	//----- nvinfo : EIATTR_KPARAM_INFO
	.align		4
.L_412:
        /*00e8*/ 	.byte	0x04, 0x17
        /*00ea*/ 	.short	(.L_414 - .L_413)
.L_413:
        /*00ec*/ 	.word	0x00000000
        /*00f0*/ 	.short	0x0003
        /*00f2*/ 	.short	0x000c
        /*00f4*/ 	.byte	0x00, 0xf0, 0x11, 0x00


	//----- nvinfo : EIATTR_KPARAM_INFO
	.align		4
.L_414:
        /*00f8*/ 	.byte	0x04, 0x17
        /*00fa*/ 	.short	(.L_416 - .L_415)
.L_415:
        /*00fc*/ 	.word	0x00000000
        /*0100*/ 	.short	0x0002
        /*0102*/ 	.short	0x0008
        /*0104*/ 	.byte	0x00, 0xf0, 0x11, 0x00


	//----- nvinfo : EIATTR_KPARAM_INFO
	.align		4
.L_416:
        /*0108*/ 	.byte	0x04, 0x17
        /*010a*/ 	.short	(.L_418 - .L_417)
.L_417:
        /*010c*/ 	.word	0x00000000
        /*0110*/ 	.short	0x0001
        /*0112*/ 	.short	0x0004
        /*0114*/ 	.byte	0x00, 0xf0, 0x11, 0x00


	//----- nvinfo : EIATTR_KPARAM_INFO
	.align		4
.L_418:
        /*0118*/ 	.byte	0x04, 0x17
        /*011a*/ 	.short	(.L_420 - .L_419)
.L_419:
        /*011c*/ 	.word	0x00000000
        /*0120*/ 	.short	0x0000
        /*0122*/ 	.short	0x0000
        /*0124*/ 	.byte	0x00, 0xf0, 0x11, 0x00


	//----- nvinfo : EIATTR_SPARSE_MMA_MASK
	.align		4
.L_420:
        /*0128*/ 	.byte	0x03, 0x50
        /*012a*/ 	.short	0x0000


	//----- nvinfo : EIATTR_MAXREG_COUNT
	.align		4
        /*012c*/ 	.byte	0x03, 0x1b
        /*012e*/ 	.short	0x00ff


	//----- nvinfo : EIATTR_NUM_BARRIERS
	.align		4
        /*0130*/ 	.byte	0x02, 0x4c
        /*0132*/ 	.byte	0x01
	.zero		1


	//----- nvinfo : EIATTR_MERCURY_ISA_VERSION
	.align		4
        /*0134*/ 	.byte	0x03, 0x5f
        /*0136*/ 	.short	0x0101


	//----- nvinfo : EIATTR_VRC_CTA_INIT_COUNT
	.align		4
        /*0138*/ 	.byte	0x02, 0x4a
	.zero		1
	.zero		1


	//----- nvinfo : EIATTR_EXIT_INSTR_OFFSETS
	.align		4
        /*013c*/ 	.byte	0x04, 0x1c
        /*013e*/ 	.short	(.L_422 - .L_421)


	//   ....[0]....
.L_421:
        /*0140*/ 	.word	0x00000430


	//   ....[1]....
        /*0144*/ 	.word	0x00000c90


	//----- nvinfo : EIATTR_CRS_STACK_SIZE
	.align		4
.L_422:
        /*0148*/ 	.byte	0x04, 0x1e
        /*014a*/ 	.short	(.L_424 - .L_423)
.L_423:
        /*014c*/ 	.word	0x00000000


	//----- nvinfo : EIATTR_CBANK_PARAM_SIZE
	.align		4
.L_424:
        /*0150*/ 	.byte	0x03, 0x19
        /*0152*/ 	.short	0x0050


	//----- nvinfo : EIATTR_PARAM_CBANK
	.align		4
        /*0154*/ 	.byte	0x04, 0x0a
        /*0156*/ 	.short	(.L_426 - .L_425)
	.align		4
.L_425:
        /*0158*/ 	.word	index@(.nv.constant0._Z15DX_DZ_r6_kerneliiiiiiiiiiiiiiiiPKdPd)
        /*015c*/ 	.short	0x0380
        /*015e*/ 	.short	0x0050


	//----- nvinfo : EIATTR_SW_WAR
	.align		4
.L_426:
        /*0160*/ 	.byte	0x04, 0x36
        /*0162*/ 	.short	(.L_428 - .L_427)
.L_427:
        /*0164*/ 	.word	0x00000008
.L_428:


//--------------------- .nv.info._Z15DX_DY_r6_kerneliiiiiiiiiiiiiiiiPKdPd --------------------------
	.section	.nv.info._Z15DX_DY_r6_kerneliiiiiiiiiiiiiiiiPKdPd,"",@"SHT_CUDA_INFO"
	.sectionflags	@""
	.align	4


	//----- nvinfo : EIATTR_CUDA_API_VERSION
	.align		4
        /*0000*/ 	.byte	0x04, 0x37
        /*0002*/ 	.short	(.L_430 - .L_429)
.L_429:
        /*0004*/ 	.word	0x00000082


	//----- nvinfo : EIATTR_KPARAM_INFO
	.align		4
.L_430:
        /*0008*/ 	.byte	0x04, 0x17
        /*000a*/ 	.short	(.L_432 - .L_431)
.L_431:
        /*000c*/ 	.word	0x00000000
        /*0010*/ 	.short	0x0011
        /*0012*/ 	.short	0x0048
        /*0014*/ 	.byte	0x00, 0xf5, 0x21, 0x00


	//----- nvinfo : EIATTR_KPARAM_INFO
	.align		4
.L_432:
        /*0018*/ 	.byte	0x04, 0x17
        /*001a*/ 	.short	(.L_434 - .L_433)
.L_433:
        /*001c*/ 	.word	0x00000000
        /*0020*/ 	.short	0x0010
        /*0022*/ 	.short	0x0040
        /*0024*/ 	.byte	0x00, 0xf5, 0x21, 0x00


	//----- nvinfo : EIATTR_KPARAM_INFO
	.align		4
.L_434:
        /*0028*/ 	.byte	0x04, 0x17
        /*002a*/ 	.short	(.L_436 - .L_435)
.L_435:
        /*002c*/ 	.word	0x00000000
        /*0030*/ 	.short	0x000f
        /*0032*/ 	.short	0x003c
        /*0034*/ 	.byte	0x00, 0xf0, 0x11, 0x00


	//----- nvinfo : EIATTR_KPARAM_INFO
	.align		4
.L_436:
        /*0038*/ 	.byte	0x04, 0x17
        /*003a*/ 	.short	(.L_438 - .L_437)
.L_437:
        /*003c*/ 	.word	0x00000000
        /*0040*/ 	.short	0x000e
        /*0042*/ 	.short	0x0038
        /*0044*/ 	.byte	0x00, 0xf0, 0x11, 0x00


	//----- nvinfo : EIATTR_KPARAM_INFO
	.align		4
.L_438:
        /*0048*/ 	.byte	0x04, 0x17
        /*004a*/ 	.short	(.L_440 - .L_439)
.L_439:
        /*004c*/ 	.word	0x00000000
        /*0050*/ 	.short	0x000d
        /*0052*/ 	.short	0x0034
        /*0054*/ 	.byte	0x00, 0xf0, 0x11, 0x00


	//----- nvinfo : EIATTR_KPARAM_INFO
	.align		4
.L_440:
        /*0058*/ 	.byte	0x04, 0x17
        /*005a*/ 	.short	(.L_442 - .L_441)
.L_441:
        /*005c*/ 	.word	0x00000000
        /*0060*/ 	.short	0x000c
        /*0062*/ 	.short	0x0030
        /*0064*/ 	.byte	0x00, 0xf0, 0x11, 0x00


	//----- nvinfo : EIATTR_KPARAM_INFO
	.align		4
.L_442:
        /*0068*/ 	.byte	0x04, 0x17
        /*006a*/ 	.short	(.L_444 - .L_443)
.L_443:
        /*006c*/ 	.word	0x00000000
        /*0070*/ 	.short	0x000b
        /*0072*/ 	.short	0x002c
        /*0074*/ 	.byte	0x00, 0xf0, 0x11, 0x00


	//----- nvinfo : EIATTR_KPARAM_INFO
	.align		4
.L_444:
        /*0078*/ 	.byte	0x04, 0x17
        /*007a*/ 	.short	(.L_446 - .L_445)
.L_445:
        /*007c*/ 	.word	0x00000000
        /*0080*/ 	.short	0x000a
        /*0082*/ 	.short	0x0028
        /*0084*/ 	.byte	0x00, 0xf0, 0x11, 0x00


	//----- nvinfo : EIATTR_KPARAM_INFO
	.align		4
.L_446:
        /*0088*/ 	.byte	0x04, 0x17
        /*008a*/ 	.short	(.L_448 - .L_447)
.L_447:
        /*008c*/ 	.word	0x00000000
        /*0090*/ 	.short	0x0009
        /*0092*/ 	.short	0x0024
        /*0094*/ 	.byte	0x00, 0xf0, 0x11, 0x00


	//----- nvinfo : EIATTR_KPARAM_INFO
	.align		4
.L_448:
        /*0098*/ 	.byte	0x04, 0x17
        /*009a*/ 	.short	(.L_450 - .L_449)
.L_449:
        /*009c*/ 	.word	0x00000000
        /*00a0*/ 	.short	0x0008
        /*00a2*/ 	.short	0x0020
        /*00a4*/ 	.byte	0x00, 0xf0, 0x11, 0x00


	//----- nvinfo : EIATTR_KPARAM_INFO
	.align		4
.L_450:
        /*00a8*/ 	.byte	0x04, 0x17
        /*00aa*/ 	.short	(.L_452 - .L_451)
.L_451:
        /*00ac*/ 	.word	0x00000000
        /*00b0*/ 	.short	0x0007
        /*00b2*/ 	.short	0x001c
        /*00b4*/ 	.byte	0x00, 0xf0, 0x11, 0x00


	//----- nvinfo : EIATTR_KPARAM_INFO
	.align		4
.L_452:
        /*00b8*/ 	.byte	0x04, 0x17
        /*00ba*/ 	.short	(.L_454 - .L_453)
.L_453:
        /*00bc*/ 	.word	0x00000000
        /*00c0*/ 	.short	0x0006
        /*00c2*/ 	.short	0x0018
        /*00c4*/ 	.byte	0x00, 0xf0, 0x11, 0x00


	//----- nvinfo : EIATTR_KPARAM_INFO
	.align		4
.L_454:
        /*00c8*/ 	.byte	0x04, 0x17
        /*00ca*/ 	.short	(.L_456 - .L_455)
.L_455:
        /*00cc*/ 	.word	0x00000000
        /*00d0*/ 	.short	0x0005
        /*00d2*/ 	.short	0x0014
        /*00d4*/ 	.byte	0x00, 0xf0, 0x11, 0x00


	//----- nvinfo : EIATTR_KPARAM_INFO
	.align		4
.L_456:
        /*00d8*/ 	.byte	0x04, 0x17
        /*00da*/ 	.short	(.L_458 - .L_457)
.L_457:
        /*00dc*/ 	.word	0x00000000
        /*00e0*/ 	.short	0x0004
        /*00e2*/ 	.short	0x0010
        /*00e4*/ 	.byte	0x00, 0xf0, 0x11, 0x00


	//----- nvinfo : EIATTR_KPARAM_INFO
	.align		4
.L_458:
        /*00e8*/ 	.byte	0x04, 0x17
        /*00ea*/ 	.short	(.L_460 - .L_459)
.L_459:
        /*00ec*/ 	.word	0x00000000
        /*00f0*/ 	.short	0x0003
        /*00f2*/ 	.short	0x000c
        /*00f4*/ 	.byte	0x00, 0xf0, 0x11, 0x00


	//----- nvinfo : EIATTR_KPARAM_INFO
	.align		4
.L_460:
        /*00f8*/ 	.byte	0x04, 0x17
        /*00fa*/ 	.short	(.L_462 - .L_461)
.L_461:
        /*00fc*/ 	.word	0x00000000
        /*0100*/ 	.short	0x0002
        /*0102*/ 	.short	0x0008
        /*0104*/ 	.byte	0x00, 0xf0, 0x11, 0x00


	//----- nvinfo : EIATTR_KPARAM_INFO
	.align		4
.L_462:
        /*0108*/ 	.byte	0x04, 0x17
        /*010a*/ 	.short	(.L_464 - .L_463)
.L_463:
        /*010c*/ 	.word	0x00000000
        /*0110*/ 	.short	0x0001
        /*0112*/ 	.short	0x0004
        /*0114*/ 	.byte	0x00, 0xf0, 0x11, 0x00


	//----- nvinfo : EIATTR_KPARAM_INFO
	.align		4
.L_464:
        /*0118*/ 	.byte	0x04, 0x17
        /*011a*/ 	.short	(.L_466 - .L_465)
.L_465:
        /*011c*/ 	.word	0x00000000
        /*0120*/ 	.short	0x0000
        /*0122*/ 	.short	0x0000
        /*0124*/ 	.byte	0x00, 0xf0, 0x11, 0x00


	//----- nvinfo : EIATTR_SPARSE_MMA_MASK
	.align		4
.L_466:
        /*0128*/ 	.byte	0x03, 0x50
        /*012a*/ 	.short	0x0000


	//----- nvinfo : EIATTR_MAXREG_COUNT
	.align		4
        /*012c*/ 	.byte	0x03, 0x1b
        /*012e*/ 	.short	0x00ff


	//----- nvinfo : EIATTR_NUM_BARRIERS
	.align		4
        /*0130*/ 	.byte	0x02, 0x4c
        /*0132*/ 	.byte	0x01
	.zero		1


	//----- nvinfo : EIATTR_MERCURY_ISA_VERSION
	.align		4
        /*0134*/ 	.byte	0x03, 0x5f
        /*0136*/ 	.short	0x0101


	//----- nvinfo : EIATTR_VRC_CTA_INIT_COUNT
	.align		4
        /*0138*/ 	.byte	0x02, 0x4a
	.zero		1
	.zero		1


	//----- nvinfo : EIATTR_EXIT_INSTR_OFFSETS
	.align		4
        /*013c*/ 	.byte	0x04, 0x1c
        /*013e*/ 	.short	(.L_468 - .L_467)


	//   ....[0]....
.L_467:
        /*0140*/ 	.word	0x00000030


	//   ....[1]....
        /*0144*/ 	.word	0x000009c0


	//----- nvinfo : EIATTR_CRS_STACK_SIZE
	.align		4
.L_468:
        /*0148*/ 	.byte	0x04, 0x1e
        /*014a*/ 	.short	(.L_470 - .L_469)
.L_469:
        /*014c*/ 	.word	0x00000000


	//----- nvinfo : EIATTR_CBANK_PARAM_SIZE
	.align		4
.L_470:
        /*0150*/ 	.byte	0x03, 0x19
        /*0152*/ 	.short	0x0050


	//----- nvinfo : EIATTR_PARAM_CBANK
	.align		4
        /*0154*/ 	.byte	0x04, 0x0a
        /*0156*/ 	.short	(.L_472 - .L_471)
	.align		4
.L_471:
        /*0158*/ 	.word	index@(.nv.constant0._Z15DX_DY_r6_kerneliiiiiiiiiiiiiiiiPKdPd)
        /*015c*/ 	.short	0x0380
        /*015e*/ 	.short	0x0050


	//----- nvinfo : EIATTR_SW_WAR
	.align		4
.L_472:
        /*0160*/ 	.byte	0x04, 0x36
        /*0162*/ 	.short	(.L_474 - .L_473)
.L_473:
        /*0164*/ 	.word	0x00000008
.L_474:


//--------------------- .nv.info._Z12DZ_r6_kerneliiiiiiiiiiiiiidPKdPd --------------------------
	.section	.nv.info._Z12DZ_r6_kerneliiiiiiiiiiiiiidPKdPd,"",@"SHT_CUDA_INFO"
	.sectionflags	@""
	.align	4


	//----- nvinfo : EIATTR_CUDA_API_VERSION
	.align		4
        /*0000*/ 	.byte	0x04, 0x37
        /*0002*/ 	.short	(.L_476 - .L_475)
.L_475:
        /*0004*/ 	.word	0x00000082


	//----- nvinfo : EIATTR_KPARAM_INFO
	.align		4
.L_476:
        /*0008*/ 	.byte	0x04, 0x17
        /*000a*/ 	.short	(.L_478 - .L_477)
.L_477:
        /*000c*/ 	.word	0x00000000
        /*0010*/ 	.short	0x0010
        /*0012*/ 	.short	0x0048
        /*0014*/ 	.byte	0x00, 0xf5, 0x21, 0x00


	//----- nvinfo : EIATTR_KPARAM_INFO
	.align		4
.L_478:
        /*0018*/ 	.byte	0x04, 0x17
        /*001a*/ 	.short	(.L_480 - .L_479)
.L_479:
        /*001c*/ 	.word	0x00000000
        /*0020*/ 	.short	0x000f
        /*0022*/ 	.short	0x0040
        /*0024*/ 	.byte	0x00, 0xf5, 0x21, 0x00


	//----- nvinfo : EIATTR_KPARAM_INFO
	.align		4
.L_480:
        /*0028*/ 	.byte	0x04, 0x17
        /*002a*/ 	.short	(.L_482 - .L_481)
.L_481:
        /*002c*/ 	.word	0x00000000
        /*0030*/ 	.short	0x000e
        /*0032*/ 	.short	0x0038
        /*0034*/ 	.byte	0x00, 0xf0, 0x21, 0x00


	//----- nvinfo : EIATTR_KPARAM_INFO
	.align		4
.L_482:
        /*0038*/ 	.byte	0x04, 0x17
        /*003a*/ 	.short	(.L_484 - .L_483)
.L_483:
        /*003c*/ 	.word	0x00000000
        /*0040*/ 	.short	0x000d
        /*0042*/ 	.short	0x0034
        /*0044*/ 	.byte	0x00, 0xf0, 0x11, 0x00


	//----- nvinfo : EIATTR_KPARAM_INFO
	.align		4
.L_484:
        /*0048*/ 	.byte	0x04, 0x17
        /*004a*/ 	.short	(.L_486 - .L_485)
.L_485:
        /*004c*/ 	.word	0x00000000
        /*0050*/ 	.short	0x000c
        /*0052*/ 	.short	0x0030
        /*0054*/ 	.byte	0x00, 0xf0, 0x11, 0x00


	//----- nvinfo : EIATTR_KPARAM_INFO
	.align		4
.L_486:
        /*0058*/ 	.byte	0x04, 0x17
        /*005a*/ 	.short	(.L_488 - .L_487)
.L_487:
        /*005c*/ 	.word	0x00000000
        /*0060*/ 	.short	0x000b
        /*0062*/ 	.short	0x002c
        /*0064*/ 	.byte	0x00, 0xf0, 0x11, 0x00


	//----- nvinfo : EIATTR_KPARAM_INFO
	.align		4
.L_488:
        /*0068*/ 	.byte	0x04, 0x17
        /*006a*/ 	.short	(.L_490 - .L_489)
.L_489:
        /*006c*/ 	.word	0x00000000
        /*0070*/ 	.short	0x000a
        /*0072*/ 	.short	0x0028
        /*0074*/ 	.byte	0x00, 0xf0, 0x11, 0x00


	//----- nvinfo : EIATTR_KPARAM_INFO
	.align		4
.L_490:
        /*0078*/ 	.byte	0x04, 0x17
        /*007a*/ 	.short	(.L_492 - .L_491)
.L_491:
        /*007c*/ 	.word	0x00000000
        /*0080*/ 	.short	0x0009
        /*0082*/ 	.short	0x0024
        /*0084*/ 	.byte	0x00, 0xf0, 0x11, 0x00


	//----- nvinfo : EIATTR_KPARAM_INFO
	.align		4
.L_492:
        /*0088*/ 	.byte	0x04, 0x17
        /*008a*/ 	.short	(.L_494 - .L_493)
.L_493:
        /*008c*/ 	.word	0x00000000
        /*0090*/ 	.short	0x0008
        /*0092*/ 	.short	0x0020
        /*0094*/ 	.byte	0x00, 0xf0, 0x11, 0x00


	//----- nvinfo : EIATTR_KPARAM_INFO
	.align		4
.L_494:
        /*0098*/ 	.byte	0x04, 0x17
        /*009a*/ 	.short	(.L_496 - .L_495)
.L_495:
        /*009c*/ 	.word	0x00000000
        /*00a0*/ 	.short	0x0007
        /*00a2*/ 	.short	0x001c
        /*00a4*/ 	.byte	0x00, 0xf0, 0x11, 0x00


	//----- nvinfo : EIATTR_KPARAM_INFO
	.align		4
.L_496:
        /*00a8*/ 	.byte	0x04, 0x17
        /*00aa*/ 	.short	(.L_498 - .L_497)
.L_497:
        /*00ac*/ 	.word	0x00000000
        /*00b0*/ 	.short	0x0006
        /*00b2*/ 	.short	0x0018
        /*00b4*/ 	.byte	0x00, 0xf0, 0x11, 0x00


	//----- nvinfo : EIATTR_KPARAM_INFO
	.align		4
.L_498:
        /*00b8*/ 	.byte	0x04, 0x17
        /*00ba*/ 	.short	(.L_500 - .L_499)
.L_499:
        /*00bc*/ 	.word	0x00000000
        /*00c0*/ 	.short	0x0005
        /*00c2*/ 	.short	0x0014
        /*00c4*/ 	.byte	0x00, 0xf0, 0x11, 0x00


	//----- nvinfo : EIATTR_KPARAM_INFO
	.align		4
.L_500:
        /*00c8*/ 	.byte	0x04, 0x17
        /*00ca*/ 	.short	(.L_502 - .L_501)
.L_501:
        /*00cc*/ 	.word	0x00000000
        /*00d0*/ 	.short	0x0004
        /*00d2*/ 	.short	0x0010
        /*00d4*/ 	.byte	0x00, 0xf0, 0x11, 0x00


	//----- nvinfo : EIATTR_KPARAM_INFO
	.align		4
.L_502:
        /*00d8*/ 	.byte	0x04, 0x17
        /*00da*/ 	.short	(.L_504 - .L_503)
.L_503:
        /*00dc*/ 	.word	0x00000000
        /*00e0*/ 	.short	0x0003
        /*00e2*/ 	.short	0x000c
        /*00e4*/ 	.byte	0x00, 0xf0, 0x11, 0x00


	//----- nvinfo : EIATTR_KPARAM_INFO
	.align		4
.L_504:
        /*00e8*/ 	.byte	0x04, 0x17
        /*00ea*/ 	.short	(.L_506 - .L_505)
.L_505:
        /*00ec*/ 	.word	0x00000000
        /*00f0*/ 	.short	0x0002
        /*00f2*/ 	.short	0x0008
        /*00f4*/ 	.byte	0x00, 0xf0, 0x11, 0x00


	//----- nvinfo : EIATTR_KPARAM_INFO
	.align		4
.L_506:
        /*00f8*/ 	.byte	0x04, 0x17
        /*00fa*/ 	.short	(.L_508 - .L_507)
.L_507:
        /*00fc*/ 	.word	0x00000000
        /*0100*/ 	.short	0x0001
        /*0102*/ 	.short	0x0004
        /*0104*/ 	.byte	0x00, 0xf0, 0x11, 0x00


	//----- nvinfo : EIATTR_KPARAM_INFO
	.align		4
.L_508:
        /*0108*/ 	.byte	0x04, 0x17
        /*010a*/ 	.short	(.L_510 - .L_509)
.L_509:
        /*010c*/ 	.word	0x00000000
        /*0110*/ 	.short	0x0000
        /*0112*/ 	.short	0x0000
        /*0114*/ 	.byte	0x00, 0xf0, 0x11, 0x00


	//----- nvinfo : EIATTR_SPARSE_MMA_MASK
	.align		4
.L_510:
        /*0118*/ 	.byte	0x03, 0x50
        /*011a*/ 	.short	0x0000


	//----- nvinfo : EIATTR_MAXREG_COUNT
	.align		4
        /*011c*/ 	.byte	0x03, 0x1b
        /*011e*/ 	.short	0x00ff


	//----- nvinfo : EIATTR_MERCURY_ISA_VERSION
	.align		4
        /*0120*/ 	.byte	0x03, 0x5f
        /*0122*/ 	.short	0x0101


	//----- nvinfo : EIATTR_VRC_CTA_INIT_COUNT
	.align		4
        /*0124*/ 	.byte	0x02, 0x4a
	.zero		1
	.zero		1


	//----- nvinfo : EIATTR_EXIT_INSTR_OFFSETS
	.align		4
        /*0128*/ 	.byte	0x04, 0x1c
        /*012a*/ 	.short	(.L_512 - .L_511)


	//   ....[0]....
.L_511:
        /*012c*/ 	.word	0x00000460


	//   ....[1]....
        /*0130*/ 	.word	0x000015c0


	//   ....[2]....
        /*0134*/ 	.word	0x00001960


	//----- nvinfo : EIATTR_CRS_STACK_SIZE
	.align		4
.L_512:
        /*0138*/ 	.byte	0x04, 0x1e
        /*013a*/ 	.short	(.L_514 - .L_513)
.L_513:
        /*013c*/ 	.word	0x00000000


	//----- nvinfo : EIATTR_CBANK_PARAM_SIZE
	.align		4
.L_514:
        /*0140*/ 	.byte	0x03, 0x19
        /*0142*/ 	.short	0x0050


	//----- nvinfo : EIATTR_PARAM_CBANK
	.align		4
        /*0144*/ 	.byte	0x04, 0x0a
        /*0146*/ 	.short	(.L_516 - .L_515)
	.align		4
.L_515:
        /*0148*/ 	.word	index@(.nv.constant0._Z12DZ_r6_kerneliiiiiiiiiiiiiidPKdPd)
        /*014c*/ 	.short	0x0380
        /*014e*/ 	.short	0x0050


	//----- nvinfo : EIATTR_SW_WAR
	.align		4
.L_516:
        /*0150*/ 	.byte	0x04, 0x36
        /*0152*/ 	.short	(.L_518 - .L_517)
.L_517:
        /*0154*/ 	.word	0x00000008
.L_518:


//--------------------- .nv.info._Z12DY_r6_kerneliiiiiiiiiiiiiidPKdPd --------------------------
	.section	.nv.info._Z12DY_r6_kerneliiiiiiiiiiiiiidPKdPd,"",@"SHT_CUDA_INFO"
	.sectionflags	@""
	.align	4


	//----- nvinfo : EIATTR_CUDA_API_VERSION
	.align		4
        /*0000*/ 	.byte	0x04, 0x37
        /*0002*/ 	.short	(.L_520 - .L_519)
.L_519:
        /*0004*/ 	.word	0x00000082


	//----- nvinfo : EIATTR_KPARAM_INFO
	.align		4
.L_520:
        /*0008*/ 	.byte	0x04, 0x17
        /*000a*/ 	.short	(.L_522 - .L_521)
.L_521:
        /*000c*/ 	.word	0x00000000
        /*0010*/ 	.short	0x0010
        /*0012*/ 	.short	0x0048
        /*0014*/ 	.byte	0x00, 0xf5, 0x21, 0x00


	//----- nvinfo : EIATTR_KPARAM_INFO
	.align		4
.L_522:
        /*0018*/ 	.byte	0x04, 0x17
        /*001a*/ 	.short	(.L_524 - .L_523)
.L_523:
        /*001c*/ 	.word	0x00000000
        /*0020*/ 	.short	0x000f
        /*0022*/ 	.short	0x0040
        /*0024*/ 	.byte	0x00, 0xf5, 0x21, 0x00


	//----- nvinfo : EIATTR_KPARAM_INFO
	.align		4
.L_524:
        /*0028*/ 	.byte	0x04, 0x17
        /*002a*/ 	.short	(.L_526 - .L_525)
.L_525:
        /*002c*/ 	.word	0x00000000
        /*0030*/ 	.short	0x000e
        /*0032*/ 	.short	0x0038
        /*0034*/ 	.byte	0x00, 0xf0, 0x21, 0x00


	//----- nvinfo : EIATTR_KPARAM_INFO
	.align		4
.L_526:
        /*0038*/ 	.byte	0x04, 0x17
        /*003a*/ 	.short	(.L_528 - .L_527)
.L_527:
        /*003c*/ 	.word	0x00000000
        /*0040*/ 	.short	0x000d
        /*0042*/ 	.short	0x0034
        /*0044*/ 	.byte	0x00, 0xf0, 0x11, 0x00


	//----- nvinfo : EIATTR_KPARAM_INFO
	.align		4
.L_528:
        /*0048*/ 	.byte	0x04, 0x17
        /*004a*/ 	.short	(.L_530 - .L_529)
.L_529:
        /*004c*/ 	.word	0x00000000
        /*0050*/ 	.short	0x000c
        /*0052*/ 	.short	0x0030
        /*0054*/ 	.byte	0x00, 0xf0, 0x11, 0x00


	//----- nvinfo : EIATTR_KPARAM_INFO
	.align		4
.L_530:
        /*0058*/ 	.byte	0x04, 0x17
        /*005a*/ 	.short	(.L_532 - .L_531)
.L_531:
        /*005c*/ 	.word	0x00000000
        /*0060*/ 	.short	0x000b
        /*0062*/ 	.short	0x002c
        /*0064*/ 	.byte	0x00, 0xf0, 0x11, 0x00


	//----- nvinfo : EIATTR_KPARAM_INFO
	.align		4
.L_532:
        /*0068*/ 	.byte	0x04, 0x17
        /*006a*/ 	.short	(.L_534 - .L_533)
.L_533:
        /*006c*/ 	.word	0x00000000
        /*0070*/ 	.short	0x000a
        /*0072*/ 	.short	0x0028
        /*0074*/ 	.byte	0x00, 0xf0, 0x11, 0x00


	//----- nvinfo : EIATTR_KPARAM_INFO
	.align		4
.L_534:
        /*0078*/ 	.byte	0x04, 0x17
        /*007a*/ 	.short	(.L_536 - .L_535)
.L_535:
        /*007c*/ 	.word	0x00000000
        /*0080*/ 	.short	0x0009
        /*0082*/ 	.short	0x0024
        /*0084*/ 	.byte	0x00, 0xf0, 0x11, 0x00


	//----- nvinfo : EIATTR_KPARAM_INFO
	.align		4
.L_536:
        /*0088*/ 	.byte	0x04, 0x17
        /*008a*/ 	.short	(.L_538 - .L_537)
.L_537:
        /*008c*/ 	.word	0x00000000
        /*0090*/ 	.short	0x0008
        /*0092*/ 	.short	0x0020
        /*0094*/ 	.byte	0x00, 0xf0, 0x11, 0x00


	//----- nvinfo : EIATTR_KPARAM_INFO
	.align		4
.L_538:
        /*0098*/ 	.byte	0x04, 0x17
        /*009a*/ 	.short	(.L_540 - .L_539)
.L_539:
        /*009c*/ 	.word	0x00000000
        /*00a0*/ 	.short	0x0007
        /*00a2*/ 	.short	0x001c
        /*00a4*/ 	.byte	0x00, 0xf0, 0x11, 0x00


	//----- nvinfo : EIATTR_KPARAM_INFO
	.align		4
.L_540:
        /*00a8*/ 	.byte	0x04, 0x17
        /*00aa*/ 	.short	(.L_542 - .L_541)
.L_541:
        /*00ac*/ 	.word	0x00000000
        /*00b0*/ 	.short	0x0006
        /*00b2*/ 	.short	0x0018
        /*00b4*/ 	.byte	0x00, 0xf0, 0x11, 0x00


	//----- nvinfo : EIATTR_KPARAM_INFO
	.align		4
.L_542:
        /*00b8*/ 	.byte	0x04, 0x17
        /*00ba*/ 	.short	(.L_544 - .L_543)
.L_543:
        /*00bc*/ 	.word	0x00000000
        /*00c0*/ 	.short	0x0005
        /*00c2*/ 	.short	0x0014
        /*00c4*/ 	.byte	0x00, 0xf0, 0x11, 0x00


	//----- nvinfo : EIATTR_KPARAM_INFO
	.align		4
.L_544:
        /*00c8*/ 	.byte	0x04, 0x17
        /*00ca*/ 	.short	(.L_546 - .L_545)
.L_545:
        /*00cc*/ 	.word	0x00000000
        /*00d0*/ 	.short	0x0004
        /*00d2*/ 	.short	0x0010
        /*00d4*/ 	.byte	0x00, 0xf0, 0x11, 0x00


	//----- nvinfo : EIATTR_KPARAM_INFO
	.align		4
.L_546:
        /*00d8*/ 	.byte	0x04, 0x17
        /*00da*/ 	.short	(.L_548 - .L_547)
.L_547:
        /*00dc*/ 	.word	0x00000000
        /*00e0*/ 	.short	0x0003
        /*00e2*/ 	.short	0x000c
        /*00e4*/ 	.byte	0x00, 0xf0, 0x11, 0x00


	//----- nvinfo : EIATTR_KPARAM_INFO
	.align		4
.L_548:
        /*00e8*/ 	.byte	0x04, 0x17
        /*00ea*/ 	.short	(.L_550 - .L_549)
.L_549:
        /*00ec*/ 	.word	0x00000000
        /*00f0*/ 	.short	0x0002
        /*00f2*/ 	.short	0x0008
        /*00f4*/ 	.byte	0x00, 0xf0, 0x11, 0x00


	//----- nvinfo : EIATTR_KPARAM_INFO
	.align		4
.L_550:
        /*00f8*/ 	.byte	0x04, 0x17
        /*00fa*/ 	.short	(.L_552 - .L_551)
.L_551:
        /*00fc*/ 	.word	0x00000000
        /*0100*/ 	.short	0x0001
        /*0102*/ 	.short	0x0004
        /*0104*/ 	.byte	0x00, 0xf0, 0x11, 0x00


	//----- nvinfo : EIATTR_KPARAM_INFO
	.align		4
.L_552:
        /*0108*/ 	.byte	0x04, 0x17
        /*010a*/ 	.short	(.L_554 - .L_553)
.L_553:
        /*010c*/ 	.word	0x00000000
        /*0110*/ 	.short	0x0000
        /*0112*/ 	.short	0x0000
        /*0114*/ 	.byte	0x00, 0xf0, 0x11, 0x00


	//----- nvinfo : EIATTR_SPARSE_MMA_MASK
	.align		4
.L_554:
        /*0118*/ 	.byte	0x03, 0x50
        /*011a*/ 	.short	0x0000


	//----- nvinfo : EIATTR_MAXREG_COUNT
	.align		4
        /*011c*/ 	.byte	0x03, 0x1b
        /*011e*/ 	.short	0x00ff


	//----- nvinfo : EIATTR_NUM_BARRIERS
	.align		4
        /*0120*/ 	.byte	0x02, 0x4c
        /*0122*/ 	.byte	0x01
	.zero		1


	//----- nvinfo : EIATTR_MERCURY_ISA_VERSION
	.align		4
        /*0124*/ 	.byte	0x03, 0x5f
        /*0126*/ 	.short	0x0101


	//----- nvinfo : EIATTR_VRC_CTA_INIT_COUNT
	.align		4
        /*0128*/ 	.byte	0x02, 0x4a
	.zero		1
	.zero		1


	//----- nvinfo : EIATTR_EXIT_INSTR_OFFSETS
	.align		4
        /*012c*/ 	.byte	0x04, 0x1c
        /*012e*/ 	.short	(.L_556 - .L_555)


	//   ....[0]....
.L_555:
        /*0130*/ 	.word	0x00000030


	//   ....[1]....
        /*0134*/ 	.word	0x000006f0


	//----- nvinfo : EIATTR_CBANK_PARAM_SIZE
	.align		4
.L_556:
        /*0138*/ 	.byte	0x03, 0x19
        /*013a*/ 	.short	0x0050


	//----- nvinfo : EIATTR_PARAM_CBANK
	.align		4
        /*013c*/ 	.byte	0x04, 0x0a
        /*013e*/ 	.short	(.L_558 - .L_557)
	.align		4
.L_557:
        /*0140*/ 	.word	index@(.nv.constant0._Z12DY_r6_kerneliiiiiiiiiiiiiidPKdPd)
        /*0144*/ 	.short	0x0380
        /*0146*/ 	.short	0x0050


	//----- nvinfo : EIATTR_SW_WAR
	.align		4
.L_558:
        /*0148*/ 	.byte	0x04, 0x36
        /*014a*/ 	.short	(.L_560 - .L_559)
.L_559:
        /*014c*/ 	.word	0x00000008
.L_560:


//--------------------- .nv.info._Z18Lap_orth_r6_kerneliiiddPKdS0_Pd --------------------------
	.section	.nv.info._Z18Lap_orth_r6_kerneliiiddPKdS0_Pd,"",@"SHT_CUDA_INFO"
	.sectionflags	@""
	.align	4


	//----- nvinfo : EIATTR_CUDA_API_VERSION
	.align		4
        /*0000*/ 	.byte	0x04, 0x37
        /*0002*/ 	.short	(.L_562 - .L_561)
.L_561:
        /*0004*/ 	.word	0x00000082


	//----- nvinfo : EIATTR_KPARAM_INFO
	.align		4
.L_562:
        /*0008*/ 	.byte	0x04, 0x17
        /*000a*/ 	.short	(.L_564 - .L_563)
.L_563:
        /*000c*/ 	.word	0x00000000
        /*0010*/ 	.short	0x0007
        /*0012*/ 	.short	0x0030
        /*0014*/ 	.byte	0x00, 0xf5, 0x21, 0x00


	//----- nvinfo : EIATTR_KPARAM_INFO
	.align		4
.L_564:
        /*0018*/ 	.byte	0x04, 0x17
        /*001a*/ 	.short	(.L_566 - .L_565)
.L_565:
        /*001c*/ 	.word	0x00000000
        /*0020*/ 	.short	0x0006
        /*0022*/ 	.short	0x0028
        /*0024*/ 	.byte	0x00, 0xf5, 0x21, 0x00


	//----- nvinfo : EIATTR_KPARAM_INFO
	.align		4
.L_566:
        /*0028*/ 	.byte	0x04, 0x17
        /*002a*/ 	.short	(.L_568 - .L_567)
.L_567:
        /*002c*/ 	.word	0x00000000
        /*0030*/ 	.short	0x0005
        /*0032*/ 	.short	0x0020
        /*0034*/ 	.byte	0x00, 0xf5, 0x21, 0x00


	//----- nvinfo : EIATTR_KPARAM_INFO
	.align		4
.L_568:
        /*0038*/ 	.byte	0x04, 0x17
        /*003a*/ 	.short	(.L_570 - .L_569)
.L_569:
        /*003c*/ 	.word	0x00000000
        /*0040*/ 	.short	0x0004
        /*0042*/ 	.short	0x0018
        /*0044*/ 	.byte	0x00, 0xf0, 0x21, 0x00


	//----- nvinfo : EIATTR_KPARAM_INFO
	.align		4
.L_570:
        /*0048*/ 	.byte	0x04, 0x17
        /*004a*/ 	.short	(.L_572 - .L_571)
.L_571:
        /*004c*/ 	.word	0x00000000
        /*0050*/ 	.short	0x0003
        /*0052*/ 	.short	0x0010
        /*0054*/ 	.byte	0x00, 0xf0, 0x21, 0x00


	//----- nvinfo : EIATTR_KPARAM_INFO
	.align		4
.L_572:
        /*0058*/ 	.byte	0x04, 0x17
        /*005a*/ 	.short	(.L_574 - .L_573)
.L_573:
        /*005c*/ 	.word	0x00000000
        /*0060*/ 	.short	0x0002
        /*0062*/ 	.short	0x0008
        /*0064*/ 	.byte	0x00, 0xf0, 0x11, 0x00


	//----- nvinfo : EIATTR_KPARAM_INFO
	.align		4
.L_574:
        /*0068*/ 	.byte	0x04, 0x17
        /*006a*/ 	.short	(.L_576 - .L_575)
.L_575:
        /*006c*/ 	.word	0x00000000
        /*0070*/ 	.short	0x0001
        /*0072*/ 	.short	0x0004
        /*0074*/ 	.byte	0x00, 0xf0, 0x11, 0x00


	//----- nvinfo : EIATTR_KPARAM_INFO
	.align		4
.L_576:
        /*0078*/ 	.byte	0x04, 0x17
        /*007a*/ 	.short	(.L_578 - .L_577)
.L_577:
        /*007c*/ 	.word	0x00000000
        /*0080*/ 	.short	0x0000
        /*0082*/ 	.short	0x0000
        /*0084*/ 	.byte	0x00, 0xf0, 0x11, 0x00


	//----- nvinfo : EIATTR_SPARSE_MMA_MASK
	.align		4
.L_578:
        /*0088*/ 	.byte	0x03, 0x50
        /*008a*/ 	.short	0x0000


	//----- nvinfo : EIATTR_MAXREG_COUNT
	.align		4
        /*008c*/ 	.byte	0x03, 0x1b
        /*008e*/ 	.short	0x00ff


	//----- nvinfo : EIATTR_NUM_BARRIERS
	.align		4
        /*0090*/ 	.byte	0x02, 0x4c
        /*0092*/ 	.byte	0x01
	.zero		1


	//----- nvinfo : EIATTR_MERCURY_ISA_VERSION
	.align		4
        /*0094*/ 	.byte	0x03, 0x5f
        /*0096*/ 	.short	0x0101


	//----- nvinfo : EIATTR_VRC_CTA_INIT_COUNT
	.align		4
        /*0098*/ 	.byte	0x02, 0x4a
	.zero		1
	.zero		1


	//----- nvinfo : EIATTR_EXIT_INSTR_OFFSETS
	.align		4
        /*009c*/ 	.byte	0x04, 0x1c
        /*009e*/ 	.short	(.L_580 - .L_579)


	//   ....[0]....
.L_579:
        /*00a0*/ 	.word	0x00000080


	//   ....[1]....
        /*00a4*/ 	.word	0x00000d90


	//----- nvinfo : EIATTR_CBANK_PARAM_SIZE
	.align		4
.L_580:
        /*00a8*/ 	.byte	0x03, 0x19
        /*00aa*/ 	.short	0x0038


	//----- nvinfo : EIATTR_PARAM_CBANK
	.align		4
        /*00ac*/ 	.byte	0x04, 0x0a
        /*00ae*/ 	.short	(.L_582 - .L_581)
	.align		4
.L_581:
        /*00b0*/ 	.word	index@(.nv.constant0._Z18Lap_orth_r6_kerneliiiddPKdS0_Pd)
        /*00b4*/ 	.short	0x0380
        /*00b6*/ 	.short	0x0038


	//----- nvinfo : EIATTR_SW_WAR
	.align		4
.L_582:
        /*00b8*/ 	.byte	0x04, 0x36
        /*00ba*/ 	.short	(.L_584 - .L_583)
.L_583:
        /*00bc*/ 	.word	0x00000008
.L_584:


//--------------------- .nv.info._Z26Lap_MV_orth_zero_BC_kerneliiiiiiiiiiPKdiPd --------------------------
	.section	.nv.info._Z26Lap_MV_orth_zero_BC_kerneliiiiiiiiiiPKdiPd,"",@"SHT_CUDA_INFO"
	.sectionflags	@""
	.align	4


	//----- nvinfo : EIATTR_CUDA_API_VERSION
	.align		4
        /*0000*/ 	.byte	0x04, 0x37
        /*0002*/ 	.short	(.L_586 - .L_585)
.L_585:
        /*0004*/ 	.word	0x00000082


	//----- nvinfo : EIATTR_KPARAM_INFO
	.align		4
.L_586:
        /*0008*/ 	.byte	0x04, 0x17
        /*000a*/ 	.short	(.L_588 - .L_587)
.L_587:
        /*000c*/ 	.word	0x00000000
        /*0010*/ 	.short	0x000c
        /*0012*/ 	.short	0x0038
        /*0014*/ 	.byte	0x00, 0xf5, 0x21, 0x00


	//----- nvinfo : EIATTR_KPARAM_INFO
	.align		4
.L_588:
        /*0018*/ 	.byte	0x04, 0x17
        /*001a*/ 	.short	(.L_590 - .L_589)
.L_589:
        /*001c*/ 	.word	0x00000000
        /*0020*/ 	.short	0x000b
        /*0022*/ 	.short	0x0030
        /*0024*/ 	.byte	0x00, 0xf0, 0x11, 0x00


	//----- nvinfo : EIATTR_KPARAM_INFO
	.align		4
.L_590:
        /*0028*/ 	.byte	0x04, 0x17
        /*002a*/ 	.short	(.L_592 - .L_591)
.L_591:
        /*002c*/ 	.word	0x00000000
        /*0030*/ 	.short	0x000a
        /*0032*/ 	.short	0x0028
        /*0034*/ 	.byte	0x00, 0xf5, 0x21, 0x00


	//----- nvinfo : EIATTR_KPARAM_INFO
	.align		4
.L_592:
        /*0038*/ 	.byte	0x04, 0x17
        /*003a*/ 	.short	(.L_594 - .L_593)
.L_593:
        /*003c*/ 	.word	0x00000000
        /*0040*/ 	.short	0x0009
        /*0042*/ 	.short	0x0024
        /*0044*/ 	.byte	0x00, 0xf0, 0x11, 0x00


	//----- nvinfo : EIATTR_KPARAM_INFO
	.align		4
.L_594:
        /*0048*/ 	.byte	0x04, 0x17
        /*004a*/ 	.short	(.L_596 - .L_595)
.L_595:
        /*004c*/ 	.word	0x00000000
        /*0050*/ 	.short	0x0008
        /*0052*/ 	.short	0x0020
        /*0054*/ 	.byte	0x00, 0xf0, 0x11, 0x00


	//----- nvinfo : EIATTR_KPARAM_INFO
	.align		4
.L_596:
        /*0058*/ 	.byte	0x04, 0x17
        /*005a*/ 	.short	(.L_598 - .L_597)
.L_597:
        /*005c*/ 	.word	0x00000000
        /*0060*/ 	.short	0x0007
        /*0062*/ 	.short	0x001c
        /*0064*/ 	.byte	0x00, 0xf0, 0x11, 0x00


	//----- nvinfo : EIATTR_KPARAM_INFO
	.align		4
.L_598:
        /*0068*/ 	.byte	0x04, 0x17
        /*006a*/ 	.short	(.L_600 - .L_599)
.L_599:
        /*006c*/ 	.word	0x00000000
        /*0070*/ 	.short	0x0006
        /*0072*/ 	.short	0x0018
        /*0074*/ 	.byte	0x00, 0xf0, 0x11, 0x00


	//----- nvinfo : EIATTR_KPARAM_INFO
	.align		4
.L_600:
        /*0078*/ 	.byte	0x04, 0x17
        /*007a*/ 	.short	(.L_602 - .L_601)
.L_601:
        /*007c*/ 	.word	0x00000000
        /*0080*/ 	.short	0x0005
        /*0082*/ 	.short	0x0014
        /*0084*/ 	.byte	0x00, 0xf0, 0x11, 0x00


	//----- nvinfo : EIATTR_KPARAM_INFO
	.align		4
.L_602:
        /*0088*/ 	.byte	0x04, 0x17
        /*008a*/ 	.short	(.L_604 - .L_603)
.L_603:
        /*008c*/ 	.word	0x00000000
        /*0090*/ 	.short	0x0004
        /*0092*/ 	.short	0x0010
        /*0094*/ 	.byte	0x00, 0xf0, 0x11, 0x00


	//----- nvinfo : EIATTR_KPARAM_INFO
	.align		4
.L_604:
        /*0098*/ 	.byte	0x04, 0x17
        /*009a*/ 	.short	(.L_606 - .L_605)
.L_605:
        /*009c*/ 	.word	0x00000000
        /*00a0*/ 	.short	0x0003
        /*00a2*/ 	.short	0x000c
        /*00a4*/ 	.byte	0x00, 0xf0, 0x11, 0x00


	//----- nvinfo : EIATTR_KPARAM_INFO
	.align		4
.L_606:
        /*00a8*/ 	.byte	0x04, 0x17
        /*00aa*/ 	.short	(.L_608 - .L_607)
.L_607:
        /*00ac*/ 	.word	0x00000000
        /*00b0*/ 	.short	0x0002
        /*00b2*/ 	.short	0x0008
        /*00b4*/ 	.byte	0x00, 0xf0, 0x11, 0x00


	//----- nvinfo : EIATTR_KPARAM_INFO
	.align		4
.L_608:
        /*00b8*/ 	.byte	0x04, 0x17
        /*00ba*/ 	.short	(.L_610 - .L_609)
.L_609:
        /*00bc*/ 	.word	0x00000000
        /*00c0*/ 	.short	0x0001
        /*00c2*/ 	.short	0x0004
        /*00c4*/ 	.byte	0x00, 0xf0, 0x11, 0x00


	//----- nvinfo : EIATTR_KPARAM_INFO
	.align		4
.L_610:
        /*00c8*/ 	.byte	0x04, 0x17
        /*00ca*/ 	.short	(.L_612 - .L_611)
.L_611:
        /*00cc*/ 	.word	0x00000000
        /*00d0*/ 	.short	0x0000
        /*00d2*/ 	.short	0x0000
        /*00d4*/ 	.byte	0x00, 0xf0, 0x11, 0x00


	//----- nvinfo : EIATTR_SPARSE_MMA_MASK
	.align		4
.L_612:
        /*00d8*/ 	.byte	0x03, 0x50
        /*00da*/ 	.short	0x0000


	//----- nvinfo : EIATTR_MAXREG_COUNT
	.align		4
        /*00dc*/ 	.byte	0x03, 0x1b
        /*00de*/ 	.short	0x00ff


	//----- nvinfo : EIATTR_NUM_BARRIERS
	.align		4
        /*00e0*/ 	.byte	0x02, 0x4c
        /*00e2*/ 	.byte	0x01
	.zero		1


	//----- nvinfo : EIATTR_MERCURY_ISA_VERSION
	.align		4
        /*00e4*/ 	.byte	0x03, 0x5f
        /*00e6*/ 	.short	0x0101


	//----- nvinfo : EIATTR_VRC_CTA_INIT_COUNT
	.align		4
        /*00e8*/ 	.byte	0x02, 0x4a
	.zero		1
	.zero		1


	//----- nvinfo : EIATTR_EXIT_INSTR_OFFSETS
	.align		4
        /*00ec*/ 	.byte	0x04, 0x1c
        /*00ee*/ 	.short	(.L_614 - .L_613)


	//   ....[0]....
.L_613:
        /*00f0*/ 	.word	0x000000e0


	//   ....[1]....
        /*00f4*/ 	.word	0x00000550


	//   ....[2]....
        /*00f8*/ 	.word	0x000006c0


	//----- nvinfo : EIATTR_CBANK_PARAM_SIZE
	.align		4
.L_614:
        /*00fc*/ 	.byte	0x03, 0x19
        /*00fe*/ 	.short	0x0040


	//----- nvinfo : EIATTR_PARAM_CBANK
	.align		4
        /*0100*/ 	.byte	0x04, 0x0a
        /*0102*/ 	.short	(.L_616 - .L_615)
	.align		4
.L_615:
        /*0104*/ 	.word	index@(.nv.constant0._Z26Lap_MV_orth_zero_BC_kerneliiiiiiiiiiPKdiPd)
        /*0108*/ 	.short	0x0380
        /*010a*/ 	.short	0x0040


	//----- nvinfo : EIATTR_SW_WAR
	.align		4
.L_616:
        /*010c*/ 	.byte	0x04, 0x36
        /*010e*/ 	.short	(.L_618 - .L_617)
.L_617:
        /*0110*/ 	.word	0x00000008
.L_618:


//--------------------- .nv.info._Z28Lap_MV_orth_period_BC_kerneliiiiiiiiiiiiiPKdiPd --------------------------
	.section	.nv.info._Z28Lap_MV_orth_period_BC_kerneliiiiiiiiiiiiiPKdiPd,"",@"SHT_CUDA_INFO"
	.sectionflags	@""
	.align	4


	//----- nvinfo : EIATTR_CUDA_API_VERSION
	.align		4
        /*0000*/ 	.byte	0x04, 0x37
        /*0002*/ 	.short	(.L_620 - .L_619)
.L_619:
        /*0004*/ 	.word	0x00000082


	//----- nvinfo : EIATTR_KPARAM_INFO
	.align		4
.L_620:
        /*0008*/ 	.byte	0x04, 0x17
        /*000a*/ 	.short	(.L_622 - .L_621)
.L_621:
        /*000c*/ 	.word	0x00000000
        /*0010*/ 	.short	0x000f
        /*0012*/ 	.short	0x0048
        /*0014*/ 	.byte	0x00, 0xf5, 0x21, 0x00


	//----- nvinfo : EIATTR_KPARAM_INFO
	.align		4
.L_622:
        /*0018*/ 	.byte	0x04, 0x17
        /*001a*/ 	.short	(.L_624 - .L_623)
.L_623:
        /*001c*/ 	.word	0x00000000
        /*0020*/ 	.short	0x000e
        /*0022*/ 	.short	0x0040
        /*0024*/ 	.byte	0x00, 0xf0, 0x11, 0x00


	//----- nvinfo : EIATTR_KPARAM_INFO
	.align		4
.L_624:
        /*0028*/ 	.byte	0x04, 0x17
        /*002a*/ 	.short	(.L_626 - .L_625)
.L_625:
        /*002c*/ 	.word	0x00000000
        /*0030*/ 	.short	0x000d
        /*0032*/ 	.short	0x0038
        /*0034*/ 	.byte	0x00, 0xf5, 0x21, 0x00


	//----- nvinfo : EIATTR_KPARAM_INFO
	.align		4
.L_626:
        /*0038*/ 	.byte	0x04, 0x17
        /*003a*/ 	.short	(.L_628 - .L_627)
.L_627:
        /*003c*/ 	.word	0x00000000
        /*0040*/ 	.short	0x000c
        /*0042*/ 	.short	0x0030
        /*0044*/ 	.byte	0x00, 0xf0, 0x11, 0x00


	//----- nvinfo : EIATTR_KPARAM_INFO
	.align		4
.L_628:
        /*0048*/ 	.byte	0x04, 0x17
        /*004a*/ 	.short	(.L_630 - .L_629)
.L_629:
        /*004c*/ 	.word	0x00000000
        /*0050*/ 	.short	0x000b
        /*0052*/ 	.short	0x002c
        /*0054*/ 	.byte	0x00, 0xf0, 0x11, 0x00


	//----- nvinfo : EIATTR_KPARAM_INFO
	.align		4
.L_630:
        /*0058*/ 	.byte	0x04, 0x17
        /*005a*/ 	.short	(.L_632 - .L_631)
.L_631:
        /*005c*/ 	.word	0x00000000
        /*0060*/ 	.short	0x000a
        /*0062*/ 	.short	0x0028
        /*0064*/ 	.byte	0x00, 0xf0, 0x11, 0x00


	//----- nvinfo : EIATTR_KPARAM_INFO
	.align		4
.L_632:
        /*0068*/ 	.byte	0x04, 0x17
        /*006a*/ 	.short	(.L_634 - .L_633)
.L_633:
        /*006c*/ 	.word	0x00000000
        /*0070*/ 	.short	0x0009
        /*0072*/ 	.short	0x0024
        /*0074*/ 	.byte	0x00, 0xf0, 0x11, 0x00


	//----- nvinfo : EIATTR_KPARAM_INFO
	.align		4
.L_634:
        /*0078*/ 	.byte	0x04, 0x17
        /*007a*/ 	.short	(.L_636 - .L_635)
.L_635:
        /*007c*/ 	.word	0x00000000
        /*0080*/ 	.short	0x0008
        /*0082*/ 	.short	0x0020
        /*0084*/ 	.byte	0x00, 0xf0, 0x11, 0x00


	//----- nvinfo : EIATTR_KPARAM_INFO
	.align		4
.L_636:
        /*0088*/ 	.byte	0x04, 0x17
        /*008a*/ 	.short	(.L_638 - .L_637)
.L_637:
        /*008c*/ 	.word	0x00000000
        /*0090*/ 	.short	0x0007
        /*0092*/ 	.short	0x001c
        /*0094*/ 	.byte	0x00, 0xf0, 0x11, 0x00


	//----- nvinfo : EIATTR_KPARAM_INFO
	.align		4
.L_638:
        /*0098*/ 	.byte	0x04, 0x17
        /*009a*/ 	.short	(.L_640 - .L_639)
.L_639:
        /*009c*/ 	.word	0x00000000
        /*00a0*/ 	.short	0x0006
        /*00a2*/ 	.short	0x0018
        /*00a4*/ 	.byte	0x00, 0xf0, 0x11, 0x00


	//----- nvinfo : EIATTR_KPARAM_INFO
	.align		4
.L_640:
        /*00a8*/ 	.byte	0x04, 0x17
        /*00aa*/ 	.short	(.L_642 - .L_641)
.L_641:
        /*00ac*/ 	.word	0x00000000
        /*00b0*/ 	.short	0x0005
        /*00b2*/ 	.short	0x0014
        /*00b4*/ 	.byte	0x00, 0xf0, 0x11, 0x00


	//----- nvinfo : EIATTR_KPARAM_INFO
	.align		4
.L_642:
        /*00b8*/ 	.byte	0x04, 0x17
        /*00ba*/ 	.short	(.L_644 - .L_643)
.L_643:
        /*00bc*/ 	.word	0x00000000
        /*00c0*/ 	.short	0x0004
        /*00c2*/ 	.short	0x0010
        /*00c4*/ 	.byte	0x00, 0xf0, 0x11, 0x00


	//----- nvinfo : EIATTR_KPARAM_INFO
	.align		4
.L_644:
        /*00c8*/ 	.byte	0x04, 0x17
        /*00ca*/ 	.short	(.L_646 - .L_645)
.L_645:
        /*00cc*/ 	.word	0x00000000
        /*00d0*/ 	.short	0x0003
        /*00d2*/ 	.short	0x000c
        /*00d4*/ 	.byte	0x00, 0xf0, 0x11, 0x00


	//----- nvinfo : EIATTR_KPARAM_INFO
	.align		4
.L_646:
        /*00d8*/ 	.byte	0x04, 0x17
        /*00da*/ 	.short	(.L_648 - .L_647)
.L_647:
        /*00dc*/ 	.word	0x00000000
        /*00e0*/ 	.short	0x0002
        /*00e2*/ 	.short	0x0008
        /*00e4*/ 	.byte	0x00, 0xf0, 0x11, 0x00


	//----- nvinfo : EIATTR_KPARAM_INFO
	.align		4
.L_648:
        /*00e8*/ 	.byte	0x04, 0x17
        /*00ea*/ 	.short	(.L_650 - .L_649)
.L_649:
        /*00ec*/ 	.word	0x00000000
        /*00f0*/ 	.short	0x0001
        /*00f2*/ 	.short	0x0004
        /*00f4*/ 	.byte	0x00, 0xf0, 0x11, 0x00


	//----- nvinfo : EIATTR_KPARAM_INFO
	.align		4
.L_650:
        /*00f8*/ 	.byte	0x04, 0x17
        /*00fa*/ 	.short	(.L_652 - .L_651)
.L_651:
        /*00fc*/ 	.word	0x00000000
        /*0100*/ 	.short	0x0000
        /*0102*/ 	.short	0x0000
        /*0104*/ 	.byte	0x00, 0xf0, 0x11, 0x00


	//----- nvinfo : EIATTR_SPARSE_MMA_MASK
	.align		4
.L_652:
        /*0108*/ 	.byte	0x03, 0x50
        /*010a*/ 	.short	0x0000


	//----- nvinfo : EIATTR_MAXREG_COUNT
	.align		4
        /*010c*/ 	.byte	0x03, 0x1b
        /*010e*/ 	.short	0x00ff


	//----- nvinfo : EIATTR_NUM_BARRIERS
	.align		4
        /*0110*/ 	.byte	0x02, 0x4c
        /*0112*/ 	.byte	0x01
	.zero		1


	//----- nvinfo : EIATTR_MERCURY_ISA_VERSION
	.align		4
        /*0114*/ 	.byte	0x03, 0x5f
        /*0116*/ 	.short	0x0101


	//----- nvinfo : EIATTR_VRC_CTA_INIT_COUNT
	.align		4
        /*0118*/ 	.byte	0x02, 0x4a
	.zero		1
	.zero		1


	//----- nvinfo : EIATTR_EXIT_INSTR_OFFSETS
	.align		4
        /*011c*/ 	.byte	0x04, 0x1c
        /*011e*/ 	.short	(.L_654 - .L_653)


	//   ....[0]....
.L_653:
        /*0120*/ 	.word	0x00000100


	//   ....[1]....
        /*0124*/ 	.word	0x00000780


	//   ....[2]....
        /*0128*/ 	.word	0x000009d0


	//----- nvinfo : EIATTR_CBANK_PARAM_SIZE
	.align		4
.L_654:
        /*012c*/ 	.byte	0x03, 0x19
        /*012e*/ 	.short	0x0050


	//----- nvinfo : EIATTR_PARAM_CBANK
	.align		4
        /*0130*/ 	.byte	0x04, 0x0a
        /*0132*/ 	.short	(.L_656 - .L_655)
	.align		4
.L_655:
        /*0134*/ 	.word	index@(.nv.constant0._Z28Lap_MV_orth_period_BC_kerneliiiiiiiiiiiiiPKdiPd)
        /*0138*/ 	.short	0x0380
        /*013a*/ 	.short	0x0050


	//----- nvinfo : EIATTR_SW_WAR
	.align		4
.L_656:
        /*013c*/ 	.byte	0x04, 0x36
        /*013e*/ 	.short	(.L_658 - .L_657)
.L_657:
        /*0140*/ 	.word	0x00000008
.L_658:


//--------------------- .nv.info._Z25Lap_MV_orth_copy_x_kerneliiiiPKdiPd --------------------------
	.section	.nv.info._Z25Lap_MV_orth_copy_x_kerneliiiiPKdiPd,"",@"SHT_CUDA_INFO"
	.sectionflags	@""
	.align	4


	//----- nvinfo : EIATTR_CUDA_API_VERSION
	.align		4
        /*0000*/ 	.byte	0x04, 0x37
        /*0002*/ 	.short	(.L_660 - .L_659)
.L_659:
        /*0004*/ 	.word	0x00000082


	//----- nvinfo : EIATTR_KPARAM_INFO
	.align		4
.L_660:
        /*0008*/ 	.byte	0x04, 0x17
        /*000a*/ 	.short	(.L_662 - .L_661)
.L_661:
        /*000c*/ 	.word	0x00000000
        /*0010*/ 	.short	0x0006
        /*0012*/ 	.short	0x0020
        /*0014*/ 	.byte	0x00, 0xf5, 0x21, 0x00


	//----- nvinfo : EIATTR_KPARAM_INFO
	.align		4
.L_662:
        /*0018*/ 	.byte	0x04, 0x17
        /*001a*/ 	.short	(.L_664 - .L_663)
.L_663:
        /*001c*/ 	.word	0x00000000
        /*0020*/ 	.short	0x0005
        /*0022*/ 	.short	0x0018
        /*0024*/ 	.byte	0x00, 0xf0, 0x11, 0x00


	//----- nvinfo : EIATTR_KPARAM_INFO
	.align		4
.L_664:
        /*0028*/ 	.byte	0x04, 0x17
        /*002a*/ 	.short	(.L_666 - .L_665)
.L_665:
        /*002c*/ 	.word	0x00000000
        /*0030*/ 	.short	0x0004
        /*0032*/ 	.short	0x0010
        /*0034*/ 	.byte	0x00, 0xf5, 0x21, 0x00


	//----- nvinfo : EIATTR_KPARAM_INFO
	.align		4
.L_666:
        /*0038*/ 	.byte	0x04, 0x17
        /*003a*/ 	.short	(.L_668 - .L_667)
.L_667:
        /*003c*/ 	.word	0x00000000
        /*0040*/ 	.short	0x0003
        /*0042*/ 	.short	0x000c
        /*0044*/ 	.byte	0x00, 0xf0, 0x11, 0x00


	//----- nvinfo : EIATTR_KPARAM_INFO
	.align		4
.L_668:
        /*0048*/ 	.byte	0x04, 0x17
        /*004a*/ 	.short	(.L_670 - .L_669)
.L_669:
        /*004c*/ 	.word	0x00000000
        /*0050*/ 	.short	0x0002
        /*0052*/ 	.short	0x0008
        /*0054*/ 	.byte	0x00, 0xf0, 0x11, 0x00


	//----- nvinfo : EIATTR_KPARAM_INFO
	.align		4
.L_670:
        /*0058*/ 	.byte	0x04, 0x17
        /*005a*/ 	.short	(.L_672 - .L_671)
.L_671:
        /*005c*/ 	.word	0x00000000
        /*0060*/ 	.short	0x0001
        /*0062*/ 	.short	0x0004
        /*0064*/ 	.byte	0x00, 0xf0, 0x11, 0x00


	//----- nvinfo : EIATTR_KPARAM_INFO
	.align		4
.L_672:
        /*0068*/ 	.byte	0x04, 0x17
        /*006a*/ 	.short	(.L_674 - .L_673)
.L_673:
        /*006c*/ 	.word	0x00000000
        /*0070*/ 	.short	0x0000
        /*0072*/ 	.short	0x0000
        /*0074*/ 	.byte	0x00, 0xf0, 0x11, 0x00


	//----- nvinfo : EIATTR_SPARSE_MMA_MASK
	.align		4
.L_674:
        /*0078*/ 	.byte	0x03, 0x50
        /*007a*/ 	.short	0x0000


	//----- nvinfo : EIATTR_MAXREG_COUNT
	.align		4
        /*007c*/ 	.byte	0x03, 0x1b
        /*007e*/ 	.short	0x00ff


	//----- nvinfo : EIATTR_NUM_BARRIERS
	.align		4
        /*0080*/ 	.byte	0x02, 0x4c
        /*0082*/ 	.byte	0x01
	.zero		1


	//----- nvinfo : EIATTR_MERCURY_ISA_VERSION
	.align		4
        /*0084*/ 	.byte	0x03, 0x5f
        /*0086*/ 	.short	0x0101


	//----- nvinfo : EIATTR_VRC_CTA_INIT_COUNT
	.align		4
        /*0088*/ 	.byte	0x02, 0x4a
	.zero		1
	.zero		1


	//----- nvinfo : EIATTR_EXIT_INSTR_OFFSETS
	.align		4
        /*008c*/ 	.byte	0x04, 0x1c
        /*008e*/ 	.short	(.L_676 - .L_675)


	//   ....[0]....
.L_675:
        /*0090*/ 	.word	0x00000060


	//   ....[1]....
        /*0094*/ 	.word	0x000006a0


	//   ....[2]....
        /*0098*/ 	.word	0x000008c0


	//----- nvinfo : EIATTR_CBANK_PARAM_SIZE
	.align		4
.L_676:
        /*009c*/ 	.byte	0x03, 0x19
        /*009e*/ 	.short	0x0028


	//----- nvinfo : EIATTR_PARAM_CBANK
	.align		4
        /*00a0*/ 	.byte	0x04, 0x0a
        /*00a2*/ 	.short	(.L_678 - .L_677)
	.align		4
.L_677:
        /*00a4*/ 	.word	index@(.nv.constant0._Z25Lap_MV_orth_copy_x_kerneliiiiPKdiPd)
        /*00a8*/ 	.short	0x0380
        /*00aa*/ 	.short	0x0028


	//----- nvinfo : EIATTR_SW_WAR
	.align		4
.L_678:
        /*00ac*/ 	.byte	0x04, 0x36
        /*00ae*/ 	.short	(.L_680 - .L_679)
.L_679:
        /*00b0*/ 	.word	0x00000008
.L_680:


//--------------------- .nv.callgraph             --------------------------
	.section	.nv.callgraph,"",@"SHT_CUDA_CALLGRAPH"
	.align	4
	.sectionentsize	8
	.align		4
        /*0000*/ 	.word	0x00000000
	.align		4
        /*0004*/ 	.word	0xffffffff
	.align		4
        /*0008*/ 	.word	0x00000000
	.align		4
        /*000c*/ 	.word	0xfffffffe
	.align		4
        /*0010*/ 	.word	0x00000000
	.align		4
        /*0014*/ 	.word	0xfffffffd
	.align		4
        /*0018*/ 	.word	0x00000000
	.align		4
        /*001c*/ 	.word	0xfffffffc


//--------------------- .nv.constant3             --------------------------
	.section	.nv.constant3,"a",@progbits
	.align	8
.nv.constant3:
	.type		cu_Lap_x_orth,@object
	.size		cu_Lap_x_orth,(cu_Lap_y_orth - cu_Lap_x_orth)
cu_Lap_x_orth:
	.zero		56
	.type		cu_Lap_y_orth,@object
	.size		cu_Lap_y_orth,(cu_Lap_z_orth - cu_Lap_y_orth)
cu_Lap_y_orth:
	.zero		56
	.type		cu_Lap_z_orth,@object
	.size		cu_Lap_z_orth,(cu_Lap_wt_nonorth - cu_Lap_z_orth)
cu_Lap_z_orth:
	.zero		56
	.type		cu_Lap_wt_nonorth,@object
	.size		cu_Lap_wt_nonorth,(cu_Grad_wt_nonorth - cu_Lap_wt_nonorth)
cu_Lap_wt_nonorth:
	.zero		280
	.type		cu_Grad_wt_nonorth,@object
	.size		cu_Grad_wt_nonorth,(.L_4 - cu_Grad_wt_nonorth)
cu_Grad_wt_nonorth:
	.zero		448
.L_4:


//--------------------- .text._Z23update_Ynew_by_X_kerneliddPdS_ --------------------------
	.section	.text._Z23update_Ynew_by_X_kerneliddPdS_,"ax",@progbits
	.align	128
        .global         _Z23update_Ynew_by_X_kerneliddPdS_
        .type           _Z23update_Ynew_by_X_kerneliddPdS_,@function
        .size           _Z23update_Ynew_by_X_kerneliddPdS_,(.L_x_71 - _Z23update_Ynew_by_X_kerneliddPdS_)
        .other          _Z23update_Ynew_by_X_kerneliddPdS_,@"STO_CUDA_ENTRY STV_DEFAULT"
_Z23update_Ynew_by_X_kerneliddPdS_:
.text._Z23update_Ynew_by_X_kerneliddPdS_:
[----:B------:R-:W-:Y:S01]  /*0000*/  LDC R1, c[0x0][0x37c] ;  /* 0x0000df00ff017b82 */ /* 0x000fe20000000800 */
[----:B------:R-:W0:Y:S07]  /*0010*/  S2R R0, SR_TID.X ;  /* 0x0000000000007919 */ /* 0x000e2e0000002100 */
[----:B------:R-:W0:Y:S01]  /*0020*/  S2UR UR4, SR_CTAID.X ;  /* 0x00000000000479c3 */ /* 0x000e220000002500 */
[----:B------:R-:W1:Y:S07]  /*0030*/  LDCU UR5, c[0x0][0x380] ;  /* 0x00007000ff0577ac */ /* 0x000e6e0008000800 */
[----:B------:R-:W0:Y:S02]  /*0040*/  LDC R9, c[0x0][0x360] ;  /* 0x0000d800ff097b82 */ /* 0x000e240000000800 */
[----:B0-----:R-:W-:-:S05]  /*0050*/  IMAD R9, R9, UR4, R0 ;  /* 0x0000000409097c24 */ /* 0x001fca000f8e0200 */
[----:B-1----:R-:W-:-:S13]  /*0060*/  ISETP.GE.AND P0, PT, R9, UR5, PT ;  /* 0x0000000509007c0c */ /* 0x002fda000bf06270 */
[----:B------:R-:W-:Y:S05]  /*0070*/  @P0 EXIT ;  /* 0x000000000000094d */ /* 0x000fea0003800000 */
[----:B------:R-:W0:Y:S01]  /*0080*/  LDC.64 R2, c[0x0][0x3a0] ;  /* 0x0000e800ff027b82 */ /* 0x000e220000000a00 */
[----:B------:R-:W1:Y:S01]  /*0090*/  LDCU.64 UR4, c[0x0][0x358] ;  /* 0x00006b00ff0477ac */ /* 0x000e620008000a00 */
[----:B------:R-:W2:Y:S06]  /*00a0*/  LDCU.64 UR6, c[0x0][0x388] ;  /* 0x00007100ff0677ac */ /* 0x000eac0008000a00 */
[----:B------:R-:W3:Y:S01]  /*00b0*/  LDC.64 R6, c[0x0][0x398] ;  /* 0x0000e600ff067b82 */ /* 0x000ee20000000a00 */
[----:B0-----:R-:W-:-:S05]  /*00c0*/  IMAD.WIDE R2, R9, 0x8, R2 ;  /* 0x0000000809027825 */ /* 0x001fca00078e0202 */
[----:B-1----:R-:W2:Y:S01]  /*00d0*/  LDG.E.64 R4, desc[UR4][R2.64] ;  /* 0x0000000402047981 */ /* 0x002ea2000c1e1b00 */
[----:B---3--:R-:W-:Y:S02]  /*00e0*/  IMAD.WIDE R6, R9, 0x8, R6 ;  /* 0x0000000809067825 */ /* 0x008fe400078e0206 */
[----:B------:R-:W0:Y:S01]  /*00f0*/  LDC.64 R8, c[0x0][0x390] ;  /* 0x0000e400ff087b82 */ /* 0x000e220000000a00 */
[----:B--2---:R-:W-:-:S07]  /*0100*/  DMUL R4, R4, UR6 ;  /* 0x0000000604047c28 */ /* 0x004fce0008000000 */
[----:B------:R-:W-:Y:S04]  /*0110*/  STG.E.64 desc[UR4][R2.64], R4 ;  /* 0x0000000402007986 */ /* 0x000fe8000c101b04 */
[----:B------:R-:W0:Y:S02]  /*0120*/  LDG.E.64 R6, desc[UR4][R6.64] ;  /* 0x0000000406067981 */ /* 0x000e24000c1e1b00 */
[----:B0-----:R-:W-:-:S07]  /*0130*/  DFMA R8, -R6, R8, R4 ;  /* 0x000000080608722b */ /* 0x001fce0000000104 */
[----:B------:R-:W-:Y:S01]  /*0140*/  STG.E.64 desc[UR4][R2.64], R8 ;  /* 0x0000000802007986 */ /* 0x000fe2000c101b04 */
[----:B------:R-:W-:Y:S05]  /*0150*/  EXIT ;  /* 0x000000000000794d */ /* 0x000fea0003800000 */
.L_x_0:
[----:B------:R-:W-:-:S00]  /*0160*/  BRA `(.L_x_0) ;  /* 0xfffffffc00fc7947 */ /* 0x000fc0000383ffff */
[----:B------:R-:W-:-:S00]  /*0170*/  NOP ;  /* 0x0000000000007918 */ /* 0x000fc00000000000 */
        /* <DEDUP_REMOVED lines=8> */
.L_x_71:


//--------------------- .text._Z27Vnl_SpMV_scale_alpha_kerneliPdS_ --------------------------
	.section	.text._Z27Vnl_SpMV_scale_alpha_kerneliPdS_,"ax",@progbits
	.align	128
        .global         _Z27Vnl_SpMV_scale_alpha_kerneliPdS_
        .type           _Z27Vnl_SpMV_scale_alpha_kerneliPdS_,@function
        .size           _Z27Vnl_SpMV_scale_alpha_kerneliPdS_,(.L_x_72 - _Z27Vnl_SpMV_scale_alpha_kerneliPdS_)
        .other          _Z27Vnl_SpMV_scale_alpha_kerneliPdS_,@"STO_CUDA_ENTRY STV_DEFAULT"
_Z27Vnl_SpMV_scale_alpha_kerneliPdS_:
.text._Z27Vnl_SpMV_scale_alpha_kerneliPdS_:
        /* <DEDUP_REMOVED lines=8> */
[----:B------:R-:W0:Y:S01]  /*0080*/  S2R R0, SR_CTAID.Y ;  /* 0x0000000000007919 */ /* 0x000e220000002600 */
[----:B------:R-:W1:Y:S01]  /*0090*/  LDC.64 R2, c[0x0][0x388] ;  /* 0x0000e200ff027b82 */ /* 0x000e620000000a00 */
[----:B------:R-:W2:Y:S07]  /*00a0*/  LDCU.64 UR4, c[0x0][0x358] ;  /* 0x00006b00ff0477ac */ /* 0x000eae0008000a00 */
[----:B------:R-:W3:Y:S01]  /*00b0*/  LDC.64 R4, c[0x0][0x390] ;  /* 0x0000e400ff047b82 */ /* 0x000ee20000000a00 */
[----:B-1----:R-:W-:-:S06]  /*00c0*/  IMAD.WIDE R2, R7, 0x8, R2 ;  /* 0x0000000807027825 */ /* 0x002fcc00078e0202 */
[----:B--2---:R-:W2:Y:S01]  /*00d0*/  LDG.E.64 R2, desc[UR4][R2.64] ;  /* 0x0000000402027981 */ /* 0x004ea2000c1e1b00 */
[----:B0-----:R-:W-:-:S04]  /*00e0*/  IMAD R9, R0, UR6, R7 ;  /* 0x0000000600097c24 */ /* 0x001fc8000f8e0207 */
[----:B---3--:R-:W-:-:S05]  /*00f0*/  IMAD.WIDE R4, R9, 0x8, R4 ;  /* 0x0000000809047825 */ /* 0x008fca00078e0204 */
[----:B------:R-:W2:Y:S02]  /*0100*/  LDG.E.64 R6, desc[UR4][R4.64] ;  /* 0x0000000404067981 */ /* 0x000ea4000c1e1b00 */
[----:B--2---:R-:W-:-:S07]  /*0110*/  DMUL R6, R2, R6 ;  /* 0x0000000602067228 */ /* 0x004fce0000000000 */
[----:B------:R-:W-:Y:S01]  /*0120*/  STG.E.64 desc[UR4][R4.64], R6 ;  /* 0x0000000604007986 */ /* 0x000fe2000c101b04 */
[----:B------:R-:W-:Y:S05]  /*0130*/  EXIT ;  /* 0x000000000000794d */ /* 0x000fea0003800000 */
.L_x_1:
        /* <DEDUP_REMOVED lines=12> */
.L_x_72:


//--------------------- .text._Z27Lap_nonorth_DX_DY_r6_kerneliiiPKdS0_S0_ddS0_Pd --------------------------
	.section	.text._Z27Lap_nonorth_DX_DY_r6_kerneliiiPKdS0_S0_ddS0_Pd,"ax",@progbits
	.align	128
        .global         _Z27Lap_nonorth_DX_DY_r6_kerneliiiPKdS0_S0_ddS0_Pd
        .type           _Z27Lap_nonorth_DX_DY_r6_kerneliiiPKdS0_S0_ddS0_Pd,@function
        .size           _Z27Lap_nonorth_DX_DY_r6_kerneliiiPKdS0_S0_ddS0_Pd,(.L_x_73 - _Z27Lap_nonorth_DX_DY_r6_kerneliiiPKdS0_S0_ddS0_Pd)
        .other          _Z27Lap_nonorth_DX_DY_r6_kerneliiiPKdS0_S0_ddS0_Pd,@"STO_CUDA_ENTRY STV_DEFAULT"
_Z27Lap_nonorth_DX_DY_r6_kerneliiiPKdS0_S0_ddS0_Pd:
.text._Z27Lap_nonorth_DX_DY_r6_kerneliiiPKdS0_S0_ddS0_Pd:
[----:B------:R-:W-:Y:S01]  /*0000*/  LDC R1, c[0x0][0x37c] ;  /* 0x0000df00ff017b82 */ /* 0x000fe20000000800 */
[----:B------:R-:W0:Y:S07]  /*0010*/  S2R R0, SR_TID.X ;  /* 0x0000000000007919 */ /* 0x000e2e0000002100 */
[----:B------:R-:W0:Y:S01]  /*0020*/  S2UR UR5, SR_CTAID.X ;  /* 0x00000000000579c3 */ /* 0x000e220000002500 */
[----:B------:R-:W1:Y:S01]  /*0030*/  LDCU.64 UR48, c[0x0][0x380] ;  /* 0x00007000ff3077ac */ /* 0x000e620008000a00 */
[----:B------:R-:W-:Y:S01]  /*0040*/  BSSY.RECONVERGENT B0, `(.L_x_2) ;  /* 0x000004c000007945 */ /* 0x000fe20003800200 */
[----:B------:R-:W2:Y:S01]  /*0050*/  S2R R2, SR_TID.Y ;  /* 0x0000000000027919 */ /* 0x000ea20000002200 */
[----:B------:R-:W-:Y:S01]  /*0060*/  CS2R R40, SRZ ;  /* 0x0000000000287805 */ /* 0x000fe2000001ff00 */
[----:B------:R-:W3:Y:S01]  /*0070*/  LDCU UR52, c[0x0][0x388] ;  /* 0x00007100ff3477ac */ /* 0x000ee20008000800 */
[----:B------:R-:W-:-:S02]  /*0080*/  CS2R R38, SRZ ;  /* 0x0000000000267805 */ /* 0x000fc4000001ff00 */
[----:B------:R-:W-:Y:S01]  /*0090*/  CS2R R36, SRZ ;  /* 0x0000000000247805 */ /* 0x000fe2000001ff00 */
[----:B------:R-:W0:Y:S01]  /*00a0*/  LDC R3, c[0x0][0x360] ;  /* 0x0000d800ff037b82 */ /* 0x000e220000000800 */
[----:B------:R-:W4:Y:S01]  /*00b0*/  LDCU.64 UR68, c[0x0][0x390] ;  /* 0x00007200ff4477ac */ /* 0x000f220008000a00 */
[----:B------:R-:W-:Y:S02]  /*00c0*/  CS2R R34, SRZ ;  /* 0x0000000000227805 */ /* 0x000fe4000001ff00 */
[----:B------:R-:W-:Y:S02]  /*00d0*/  CS2R R32, SRZ ;  /* 0x0000000000207805 */ /* 0x000fe4000001ff00 */
[----:B------:R-:W-:Y:S01]  /*00e0*/  CS2R R30, SRZ ;  /* 0x00000000001e7805 */ /* 0x000fe2000001ff00 */
[----:B------:R-:W0:Y:S01]  /*00f0*/  LDCU.64 UR70, c[0x0][0x358] ;  /* 0x00006b00ff4677ac */ /* 0x000e220008000a00 */
[----:B------:R-:W-:Y:S02]  /*0100*/  CS2R R28, SRZ ;  /* 0x00000000001c7805 */ /* 0x000fe4000001ff00 */
[----:B------:R-:W-:Y:S01]  /*0110*/  CS2R R26, SRZ ;  /* 0x00000000001a7805 */ /* 0x000fe2000001ff00 */
[----:B------:R-:W2:Y:S01]  /*0120*/  S2UR UR6, SR_CTAID.Y ;  /* 0x00000000000679c3 */ /* 0x000ea20000002600 */
[----:B------:R-:W-:-:S02]  /*0130*/  CS2R R24, SRZ ;  /* 0x0000000000187805 */ /* 0x000fc4000001ff00 */
[----:B------:R-:W-:Y:S01]  /*0140*/  CS2R R22, SRZ ;  /* 0x0000000000167805 */ /* 0x000fe2000001ff00 */
[----:B-1----:R-:W-:Y:S01]  /*0150*/  UIADD3 UR61, UPT, UPT, UR48, 0xc, URZ ;  /* 0x0000000c303d7890 */ /* 0x002fe2000fffe0ff */
[----:B------:R-:W-:Y:S01]  /*0160*/  CS2R R20, SRZ ;  /* 0x0000000000147805 */ /* 0x000fe2000001ff00 */
[----:B------:R-:W-:Y:S01]  /*0170*/  UIADD3 UR56, UPT, UPT, UR49, 0xc, URZ ;  /* 0x0000000c31387890 */ /* 0x000fe2000fffe0ff */
[----:B------:R-:W-:Y:S01]  /*0180*/  CS2R R68, SRZ ;  /* 0x0000000000447805 */ /* 0x000fe2000001ff00 */
[----:B------:R-:W2:Y:S02]  /*0190*/  LDC R5, c[0x0][0x364] ;  /* 0x0000d900ff057b82 */ /* 0x000ea40000000800 */
[----:B------:R-:W-:-:S06]  /*01a0*/  UIMAD UR76, UR61, UR56, URZ ;  /* 0x000000383d4c72a4 */ /* 0x000fcc000f8e02ff */
[----:B------:R-:W3:Y:S01]  /*01b0*/  S2UR UR4, SR_CTAID.Z ;  /* 0x00000000000479c3 */ /* 0x000ee20000002700 */
[----:B0-----:R-:W-:-:S05]  /*01c0*/  IMAD R3, R3, UR5, R0 ;  /* 0x0000000503037c24 */ /* 0x001fca000f8e0200 */
[----:B------:R-:W-:Y:S01]  /*01d0*/  ISETP.GE.AND P0, PT, R3, UR48, PT ;  /* 0x0000003003007c0c */ /* 0x000fe2000bf06270 */
[----:B--2---:R-:W-:-:S04]  /*01e0*/  IMAD R14, R5, UR6, R2 ;  /* 0x00000006050e7c24 */ /* 0x004fc8000f8e0202 */
[C---:B------:R-:W-:Y:S01]  /*01f0*/  VIADD R4, R14.reuse, 0x6 ;  /* 0x000000060e047836 */ /* 0x040fe20000000000 */
[----:B------:R-:W-:Y:S01]  /*0200*/  ISETP.LT.AND P0, PT, R14, UR49, !P0 ;  /* 0x000000310e007c0c */ /* 0x000fe2000c701270 */
[----:B---3--:R-:W-:Y:S02]  /*0210*/  UIMAD UR60, UR4, UR52, URZ ;  /* 0x00000034043c72a4 */ /* 0x008fe4000f8e02ff */
[----:B------:R-:W-:Y:S02]  /*0220*/  IMAD R4, R4, UR61, RZ ;  /* 0x0000003d04047c24 */ /* 0x000fe4000f8e02ff */
[----:B------:R-:W-:-:S04]  /*0230*/  UIMAD UR4, UR4, 0xc, UR60 ;  /* 0x0000000c040478a4 */ /* 0x000fc8000f8e023c */
[----:B------:R-:W-:-:S04]  /*0240*/  UIMAD UR4, UR76, UR4, URZ ;  /* 0x000000044c0472a4 */ /* 0x000fc8000f8e02ff */
[----:B----4-:R-:W-:Y:S01]  /*0250*/  UIMAD.WIDE UR68, UR4, 0x8, UR68 ;  /* 0x00000008044478a5 */ /* 0x010fe2000f8e0244 */
[----:B------:R-:W-:Y:S11]  /*0260*/  @!P0 BRA `(.L_x_3) ;  /* 0x0000000000a48947 */ /* 0x000ff60003800000 */
[----:B------:R-:W-:Y:S01]  /*0270*/  IADD3 R5, PT, PT, R3, UR76, R4 ;  /* 0x0000004c03057c10 */ /* 0x000fe2000fffe004 */
[----:B------:R-:W-:Y:S01]  /*0280*/  IMAD.MOV.U32 R20, RZ, RZ, 0x8 ;  /* 0x00000008ff147424 */ /* 0x000fe200078e00ff */
[----:B------:R-:W-:Y:S01]  /*0290*/  MOV R27, UR76 ;  /* 0x0000004c001b7c02 */ /* 0x000fe20008000f00 */
[----:B------:R-:W-:Y:S01]  /*02a0*/  IMAD.U32 R23, RZ, RZ, UR76 ;  /* 0x0000004cff177e24 */ /* 0x000fe2000f8e00ff */
[----:B------:R-:W-:Y:S01]  /*02b0*/  MOV R39, UR76 ;  /* 0x0000004c00277c02 */ /* 0x000fe20008000f00 */
[----:B------:R-:W-:Y:S01]  /*02c0*/  VIADD R5, R5, 0x6 ;  /* 0x0000000605057836 */ /* 0x000fe20000000000 */
[----:B------:R-:W-:Y:S01]  /*02d0*/  IADD3 R6, P1, PT, R3, R4, RZ ;  /* 0x0000000403067210 */ /* 0x000fe20007f3e0ff */
[----:B------:R-:W-:Y:S02]  /*02e0*/  IMAD.U32 R25, RZ, RZ, UR76 ;  /* 0x0000004cff197e24 */ /* 0x000fe4000f8e00ff */
[----:B------:R-:W-:Y:S01]  /*02f0*/  IMAD.WIDE R20, R5, R20, UR68 ;  /* 0x0000004405147e25 */ /* 0x000fe2000f8e0214 */
[----:B------:R-:W-:-:S03]  /*0300*/  SHF.R.S32.HI R5, RZ, 0x1f, R3 ;  /* 0x0000001fff057819 */ /* 0x000fc60000011403 */
[----:B------:R-:W-:Y:S01]  /*0310*/  IMAD.U32 R29, RZ, RZ, UR76 ;  /* 0x0000004cff1d7e24 */ /* 0x000fe2000f8e00ff */
[----:B------:R-:W-:Y:S01]  /*0320*/  LEA.HI.X.SX32 R5, R4, R5, 0x1, P1 ;  /* 0x0000000504057211 */ /* 0x000fe200008f0eff */
[----:B------:R-:W-:Y:S01]  /*0330*/  IMAD.WIDE R22, R23, 0x8, R20 ;  /* 0x0000000817167825 */ /* 0x000fe200078e0214 */
[C---:B------:R-:W-:Y:S01]  /*0340*/  LEA R68, P1, R6.reuse, UR68, 0x3 ;  /* 0x0000004406447c11 */ /* 0x040fe2000f8218ff */
[----:B------:R-:W5:Y:S02]  /*0350*/  LDG.E.64 R20, desc[UR70][R20.64] ;  /* 0x0000004614147981 */ /* 0x000f64000c1e1b00 */
[----:B------:R-:W-:Y:S01]  /*0360*/  IMAD.U32 R31, RZ, RZ, UR76 ;  /* 0x0000004cff1f7e24 */ /* 0x000fe2000f8e00ff */
[----:B------:R-:W-:Y:S01]  /*0370*/  LEA.HI.X R69, R6, UR69, R5, 0x3, P1 ;  /* 0x0000004506457c11 */ /* 0x000fe200088f1c05 */
[----:B------:R-:W-:Y:S02]  /*0380*/  IMAD.WIDE R24, R25, 0x8, R22 ;  /* 0x0000000819187825 */ /* 0x000fe400078e0216 */
[----:B------:R-:W5:Y:S02]  /*0390*/  LDG.E.64 R22, desc[UR70][R22.64] ;  /* 0x0000004616167981 */ /* 0x000f64000c1e1b00 */
[----:B------:R-:W-:-:S02]  /*03a0*/  IMAD.U32 R33, RZ, RZ, UR76 ;  /* 0x0000004cff217e24 */ /* 0x000fc4000f8e00ff */
[----:B------:R-:W-:Y:S01]  /*03b0*/  IMAD.WIDE R26, R27, 0x8, R24 ;  /* 0x000000081b1a7825 */ /* 0x000fe200078e0218 */
[----:B------:R-:W5:Y:S03]  /*03c0*/  LDG.E.64 R68, desc[UR70][R68.64+0x30] ;  /* 0x0000304644447981 */ /* 0x000f66000c1e1b00 */
[----:B------:R-:W-:Y:S01]  /*03d0*/  IMAD.U32 R35, RZ, RZ, UR76 ;  /* 0x0000004cff237e24 */ /* 0x000fe2000f8e00ff */
[----:B------:R-:W5:Y:S01]  /*03e0*/  LDG.E.64 R24, desc[UR70][R24.64] ;  /* 0x0000004618187981 */ /* 0x000f62000c1e1b00 */
[----:B------:R-:W-:-:S03]  /*03f0*/  IMAD.WIDE R28, R29, 0x8, R26 ;  /* 0x000000081d1c7825 */ /* 0x000fc600078e021a */
[----:B------:R-:W5:Y:S01]  /*0400*/  LDG.E.64 R26, desc[UR70][R26.64] ;  /* 0x000000461a1a7981 */ /* 0x000f62000c1e1b00 */
[----:B------:R-:W-:Y:S02]  /*0410*/  IMAD.U32 R37, RZ, RZ, UR76 ;  /* 0x0000004cff257e24 */ /* 0x000fe4000f8e00ff */
[----:B------:R-:W-:Y:S02]  /*0420*/  IMAD.WIDE R30, R31, 0x8, R28 ;  /* 0x000000081f1e7825 */ /* 0x000fe400078e021c */
[----:B------:R-:W5:Y:S02]  /*0430*/  LDG.E.64 R28, desc[UR70][R28.64] ;  /* 0x000000461c1c7981 */ /* 0x000f64000c1e1b00 */
[----:B------:R-:W-:Y:S02]  /*0440*/  IMAD.U32 R41, RZ, RZ, UR76 ;  /* 0x0000004cff297e24 */ /* 0x000fe4000f8e00ff */
[----:B------:R-:W-:Y:S02]  /*0450*/  IMAD.WIDE R32, R33, 0x8, R30 ;  /* 0x0000000821207825 */ /* 0x000fe400078e021e */
[----:B------:R-:W5:Y:S02]  /*0460*/  LDG.E.64 R30, desc[UR70][R30.64] ;  /* 0x000000461e1e7981 */ /* 0x000f64000c1e1b00 */
[----:B------:R-:W-:-:S02]  /*0470*/  IMAD.WIDE R34, R35, 0x8, R32 ;  /* 0x0000000823227825 */ /* 0x000fc400078e0220 */
[----:B------:R-:W5:Y:S02]  /*0480*/  LDG.E.64 R32, desc[UR70][R32.64] ;  /* 0x0000004620207981 */ /* 0x000f64000c1e1b00 */
[----:B------:R-:W-:Y:S02]  /*0490*/  IMAD.WIDE R36, R37, 0x8, R34 ;  /* 0x0000000825247825 */ /* 0x000fe400078e0222 */
[----:B------:R-:W5:Y:S02]  /*04a0*/  LDG.E.64 R34, desc[UR70][R34.64] ;  /* 0x0000004622227981 */ /* 0x000f64000c1e1b00 */
[----:B------:R-:W-:Y:S02]  /*04b0*/  IMAD.WIDE R38, R39, 0x8, R36 ;  /* 0x0000000827267825 */ /* 0x000fe400078e0224 */
[----:B------:R-:W5:Y:S02]  /*04c0*/  LDG.E.64 R36, desc[UR70][R36.64] ;  /* 0x0000004624247981 */ /* 0x000f64000c1e1b00 */
[----:B------:R-:W-:-:S02]  /*04d0*/  IMAD.WIDE R40, R41, 0x8, R38 ;  /* 0x0000000829287825 */ /* 0x000fc400078e0226 */
[----:B------:R-:W5:Y:S04]  /*04e0*/  LDG.E.64 R38, desc[UR70][R38.64] ;  /* 0x0000004626267981 */ /* 0x000f68000c1e1b00 */
[----:B------:R-:W5:Y:S02]  /*04f0*/  LDG.E.64 R40, desc[UR70][R40.64] ;  /* 0x0000004628287981 */ /* 0x000f64000c1e1b00 */
.L_x_3:
[----:B------:R-:W-:Y:S05]  /*0500*/  BSYNC.RECONVERGENT B0 ;  /* 0x0000000000007941 */ /* 0x000fea0003800200 */
.L_x_2:
[----:B------:R-:W-:-:S06]  /*0510*/  UISETP.GE.AND UP0, UPT, UR52, 0x1, UPT ;  /* 0x000000013400788c */ /* 0x000fcc000bf06270 */
[----:B------:R-:W-:-:S13]  /*0520*/  PLOP3.LUT P1, PT, PT, PT, UP0, 0x80, 0x8 ;  /* 0x000000000008781c */ /* 0x000fda0003f2f008 */
[----:B------:R-:W-:Y:S05]  /*0530*/  @!P1 EXIT ;  /* 0x000000000000994d */ /* 0x000fea0003800000 */
[----:B------:R-:W0:Y:S01]  /*0540*/  S2R R16, SR_CgaCtaId ;  /* 0x0000000000107919 */ /* 0x000e220000008800 */
[----:B------:R-:W-:Y:S01]  /*0550*/  MOV R13, UR49 ;  /* 0x00000031000d7c02 */ /* 0x000fe20008000f00 */
[----:B------:R-:W1:Y:S01]  /*0560*/  LDCU.64 UR74, c[0x0][0x3a0] ;  /* 0x00007400ff4a77ac */ /* 0x000e620008000a00 */
[----:B------:R-:W-:Y:S01]  /*0570*/  MOV R9, 0x400 ;  /* 0x0000040000097802 */ /* 0x000fe20000000f00 */
[----:B------:R-:W-:Y:S01]  /*0580*/  IMAD.U32 R17, RZ, RZ, UR61 ;  /* 0x0000003dff117e24 */ /* 0x000fe2000f8e00ff */
[----:B------:R-:W-:Y:S01]  /*0590*/  IADD3 R15, PT, PT, RZ, -UR48, RZ ;  /* 0x80000030ff0f7c10 */ /* 0x000fe2000fffe0ff */
[----:B------:R-:W-:Y:S01]  /*05a0*/  IMAD R12, R13, 0x6, R14 ;  /* 0x000000060d0c7824 */ /* 0x000fe200078e020e */
[----:B------:R-:W-:Y:S01]  /*05b0*/  UIMAD UR65, UR61, -0xc, UR76 ;  /* 0xfffffff43d4178a4 */ /* 0x000fe2000f8e024c */
[C---:B------:R-:W-:Y:S01]  /*05c0*/  VIADD R10, R9.reuse, 0x2680 ;  /* 0x00002680090a7836 */ /* 0x040fe20000000000 */
[----:B------:R-:W-:Y:S01]  /*05d0*/  UIMAD UR7, UR56, -0xc, UR76 ;  /* 0xfffffff4380778a4 */ /* 0x000fe2000f8e024c */
[----:B------:R-:W-:Y:S01]  /*05e0*/  VIADD R12, R12, 0x4e ;  /* 0x0000004e0c0c7836 */ /* 0x000fe20000000000 */
[----:B------:R-:W-:Y:S01]  /*05f0*/  UIMAD UR64, UR48, UR49, URZ ;  /* 0x00000031304072a4 */ /* 0x000fe2000f8e02ff */
[----:B------:R-:W-:Y:S01]  /*0600*/  VIADD R11, R9, 0x3c80 ;  /* 0x00003c80090b7836 */ /* 0x000fe20000000000 */
[----:B------:R-:W-:Y:S01]  /*0610*/  UIADD3 UR50, UPT, UPT, UR49, 0x6, URZ ;  /* 0x0000000631327890 */ /* 0x000fe2000fffe0ff */
[----:B------:R-:W-:Y:S01]  /*0620*/  IMAD R12, R12, UR61, R3 ;  /* 0x0000003d0c0c7c24 */ /* 0x000fe2000f8e0203 */
[----:B------:R-:W-:Y:S01]  /*0630*/  USHF.L.U32 UR4, UR61, 0x4, URZ ;  /* 0x000000043d047899 */ /* 0x000fe200080006ff */
[----:B------:R-:W-:Y:S01]  /*0640*/  IMAD R18, R17, -0x6, R4 ;  /* 0xfffffffa11127824 */ /* 0x000fe200078e0204 */
[----:B------:R-:W-:Y:S01]  /*0650*/  UIMAD UR62, UR60, UR7, URZ ;  /* 0x000000073c3e72a4 */ /* 0x000fe2000f8e02ff */
[----:B------:R-:W-:Y:S01]  /*0660*/  IMAD R12, R15, 0x6, R12 ;  /* 0x000000060f0c7824 */ /* 0x000fe200078e020c */
[----:B------:R-:W-:Y:S01]  /*0670*/  UIMAD UR61, UR60, UR65, URZ ;  /* 0x000000413c3d72a4 */ /* 0x000fe2000f8e02ff */
[----:B------:R-:W-:Y:S01]  /*0680*/  ISETP.GE.AND P1, PT, R14, UR50, PT ;  /* 0x000000320e007c0c */ /* 0x000fe2000bf26270 */
[----:B------:R-:W-:Y:S01]  /*0690*/  UIADD3 UR63, UPT, UPT, UR48, 0x6, URZ ;  /* 0x00000006303f7890 */ /* 0x000fe2000fffe0ff */
[----:B------:R-:W-:Y:S01]  /*06a0*/  IMAD.U32 R5, RZ, RZ, UR64 ;  /* 0x00000040ff057e24 */ /* 0x000fe2000f8e00ff */
[----:B------:R-:W-:Y:S01]  /*06b0*/  UIMAD UR60, UR60, UR64, URZ ;  /* 0x000000403c3c72a4 */ /* 0x000fe2000f8e02ff */
[C---:B------:R-:W-:Y:S01]  /*06c0*/  ISETP.LT.AND P2, PT, R3.reuse, UR48, !P1 ;  /* 0x0000003003007c0c */ /* 0x040fe2000cf41270 */
[----:B------:R-:W-:Y:S01]  /*06d0*/  UIMAD UR6, UR76, 0x6, URZ ;  /* 0x000000064c0678a4 */ /* 0x000fe2000f8e02ff */
[----:B------:R-:W-:Y:S01]  /*06e0*/  IMAD.U32 R6, RZ, RZ, UR65 ;  /* 0x00000041ff067e24 */ /* 0x000fe2000f8e00ff */
[----:B------:R-:W-:Y:S01]  /*06f0*/  UIADD3 UR5, UPT, UPT, -UR52, URZ, URZ ;  /* 0x000000ff34057290 */ /* 0x000fe2000fffe1ff */
[----:B------:R-:W-:Y:S01]  /*0700*/  IMAD.U32 R7, RZ, RZ, UR63 ;  /* 0x0000003fff077e24 */ /* 0x000fe2000f8e00ff */
[----:B-1----:R-:W-:Y:S01]  /*0710*/  UIMAD.WIDE UR74, UR62, 0x8, UR74 ;  /* 0x000000083e4a78a5 */ /* 0x002fe2000f8e024a */
[----:B------:R-:W-:Y:S01]  /*0720*/  IMAD.U32 R8, RZ, RZ, UR4 ;  /* 0x00000004ff087e24 */ /* 0x000fe2000f8e00ff */
[C---:B------:R-:W-:Y:S01]  /*0730*/  ISETP.LT.AND P1, PT, R3.reuse, UR63, !P1 ;  /* 0x0000003f03007c0c */ /* 0x040fe2000cf21270 */
[----:B------:R-:W-:Y:S01]  /*0740*/  IMAD.U32 R17, RZ, RZ, UR60 ;  /* 0x0000003cff117e24 */ /* 0x000fe2000f8e00ff */
[C---:B0-----:R-:W-:Y:S01]  /*0750*/  LEA R13, R16.reuse, R9, 0x18 ;  /* 0x00000009100d7211 */ /* 0x041fe200078ec0ff */
[----:B------:R-:W-:Y:S01]  /*0760*/  IMAD.IADD R9, R3, 0x1, R4 ;  /* 0x0000000103097824 */ /* 0x000fe200078e0204 */
[C---:B------:R-:W-:Y:S01]  /*0770*/  LEA R19, R16.reuse, R10, 0x18 ;  /* 0x0000000a10137211 */ /* 0x040fe200078ec0ff */
[----:B------:R-:W-:Y:S01]  /*0780*/  IMAD.U32 R10, RZ, RZ, UR48 ;  /* 0x00000030ff0a7e24 */ /* 0x000fe2000f8e00ff */
[----:B------:R-:W-:Y:S01]  /*0790*/  LEA R43, R16, R11, 0x18 ;  /* 0x0000000b102b7211 */ /* 0x000fe200078ec0ff */
[--C-:B------:R-:W-:Y:S01]  /*07a0*/  IMAD R15, R15, 0x6, R9.reuse ;  /* 0x000000060f0f7824 */ /* 0x100fe200078e0209 */
[----:B------:R-:W-:Y:S01]  /*07b0*/  UMOV UR4, URZ ;  /* 0x000000ff00047c82 */ /* 0x000fe20008000000 */
[--C-:B------:R-:W-:Y:S01]  /*07c0*/  IMAD R11, R10, 0x10, R9.reuse ;  /* 0x000000100a0b7824 */ /* 0x100fe200078e0209 */
[----:B------:R-:W0:Y:S01]  /*07d0*/  LDCU.64 UR72, c[0x0][0x398] ;  /* 0x00007300ff4877ac */ /* 0x000e220008000a00 */
[----:B------:R-:W-:-:S02]  /*07e0*/  IMAD R54, R14, -0xc, R9 ;  /* 0xfffffff40e367824 */ /* 0x000fc400078e0209 */
[C---:B------:R-:W-:Y:S01]  /*07f0*/  IMAD R10, R14.reuse, -0xc, R11 ;  /* 0xfffffff40e0a7824 */ /* 0x040fe200078e020b */
[----:B------:R-:W1:Y:S01]  /*0800*/  LDCU.128 UR8, c[0x3][0xd0] ;  /* 0x00c01a00ff0877ac */ /* 0x000e620008000c00 */
[C---:B------:R-:W-:Y:S01]  /*0810*/  IMAD R11, R14.reuse, -0xc, R15 ;  /* 0xfffffff40e0b7824 */ /* 0x040fe200078e020f */
[----:B------:R-:W-:Y:S01]  /*0820*/  IADD3 R15, P3, PT, R3, R4, RZ ;  /* 0x00000004030f7210 */ /* 0x000fe20007f7e0ff */
[--C-:B------:R-:W-:Y:S01]  /*0830*/  IMAD R9, R14, UR48, R3.reuse ;  /* 0x000000300e097c24 */ /* 0x100fe2000f8e0203 */
[----:B------:R-:W-:Y:S01]  /*0840*/  SHF.R.S32.HI R14, RZ, 0x1f, R3 ;  /* 0x0000001fff0e7819 */ /* 0x000fe20000011403 */
[C---:B------:R-:W-:Y:S01]  /*0850*/  IMAD R13, R2.reuse, 0x160, R13 ;  /* 0x00000160020d7824 */ /* 0x040fe200078e020d */
[----:B------:R-:W2:Y:S01]  /*0860*/  LDCU.128 UR12, c[0x3][0xe0] ;  /* 0x00c01c00ff0c77ac */ /* 0x000ea20008000c00 */
[----:B------:R-:W-:Y:S01]  /*0870*/  IMAD R57, R2, 0x160, R19 ;  /* 0x0000016002397824 */ /* 0x000fe200078e0213 */
[----:B------:R-:W-:Y:S01]  /*0880*/  LEA.HI.X.SX32 R19, R4, R14, 0x1, P3 ;  /* 0x0000000e04137211 */ /* 0x000fe200018f0eff */
[----:B------:R-:W-:Y:S01]  /*0890*/  IMAD R43, R2, 0x100, R43 ;  /* 0x00000100022b7824 */ /* 0x000fe200078e022b */
[C---:B------:R-:W-:Y:S01]  /*08a0*/  LEA R55, R0.reuse, R13, 0x3 ;  /* 0x0000000d00377211 */ /* 0x040fe200078e18ff */
[C---:B------:R-:W-:Y:S01]  /*08b0*/  IMAD R57, R0.reuse, 0x8, R57 ;  /* 0x0000000800397824 */ /* 0x040fe200078e0239 */
[----:B------:R-:W3:Y:S01]  /*08c0*/  LDCU.128 UR16, c[0x3][0xf0] ;  /* 0x00c01e00ff1077ac */ /* 0x000ee20008000c00 */
[----:B------:R-:W-:-:S02]  /*08d0*/  IMAD R4, R0, 0x8, R43 ;  /* 0x0000000800047824 */ /* 0x000fc400078e022b */
[----:B------:R-:W-:Y:S01]  /*08e0*/  IMAD.U32 R16, RZ, RZ, UR61 ;  /* 0x0000003dff107e24 */ /* 0x000fe2000f8e00ff */
[----:B------:R-:W4:Y:S01]  /*08f0*/  LDCU.128 UR20, c[0x3][0x100] ;  /* 0x00c02000ff1477ac */ /* 0x000f220008000c00 */
[----:B------:R-:W0:Y:S01]  /*0900*/  LDCU.128 UR24, c[0x3][0x110] ;  /* 0x00c02200ff1877ac */ /* 0x000e220008000c00 */
        /* <DEDUP_REMOVED lines=8> */
[----:B------:R-:W-:Y:S01]  /*0990*/  UMOV UR77, UR6 ;  /* 0x00000006004d7c82 */ /* 0x000fe20008000000 */
[----:B------:R-:W0:Y:S01]  /*09a0*/  LDCU.128 UR60, c[0x3][0x1a0] ;  /* 0x00c03400ff3c77ac */ /* 0x000e220008000c00 */
[----:B-12---:R-:W0:Y:S03]  /*09b0*/  LDCU.128 UR64, c[0x3][0x1b0] ;  /* 0x00c03600ff4077ac */ /* 0x006e260008000c00 */
.L_x_4:
[----:B0-----:R-:W-:Y:S01]  /*09c0*/  MOV.SPILL R60, UR66 ;  /* 0x00000042003c7c02 */ /* 0x001fe20009000f00 */
[----:B------:R-:W0:Y:S01]  /*09d0*/  S2UR UR66, SR_CgaCtaId ;  /* 0x00000000004279c3 */ /* 0x000e220000008800 */
[----:B------:R-:W-:Y:S01]  /*09e0*/  MOV.SPILL R58, UR7 ;  /* 0x00000007003a7c02 */ /* 0x000fe20009000f00 */
[----:B------:R-:W-:Y:S01]  /*09f0*/  UMOV UR7, 0x400 ;  /* 0x0000040000077882 */ /* 0x000fe20000000000 */
[----:B------:R-:W-:Y:S01]  /*0a00*/  MOV.SPILL R59, UR67 ;  /* 0x00000043003b7c02 */ /* 0x000fe20009000f00 */
[----:B------:R-:W-:Y:S01]  /*0a10*/  @P2 VIADD R66, R54, 0xffffffb8 ;  /* 0xffffffb836422836 */ /* 0x000fe20000000000 */
[----:B------:R-:W-:Y:S01]  /*0a20*/  MOV.SPILL R42, UR5 ;  /* 0x00000005002a7c02 */ /* 0x000fe20009000f00 */
[----:B------:R-:W-:Y:S01]  /*0a30*/  UIADD3 UR5, UPT, UPT, UR7, 0x3c80, URZ ;  /* 0x00003c8007057890 */ /* 0x000fe2000fffe0ff */
[----:B------:R-:W-:Y:S01]  /*0a40*/  R2UR UR67, R16 ;  /* 0x00000000104372ca */ /* 0x000fe200000e0000 */
[----:B------:R-:W-:Y:S01]  /*0a50*/  IMAD.MOV.U32 R67, RZ, RZ, 0x8 ;  /* 0x00000008ff437424 */ /* 0x000fe200078e00ff */
[----:B------:R-:W-:-:S02]  /*0a60*/  MOV.SPILL R56, UR76 ;  /* 0x0000004c00387c02 */ /* 0x000fc40009000f00 */
[----:B------:R-:W-:Y:S01]  /*0a70*/  SHF.R.S32.HI R13, RZ, 0x1f, R18 ;  /* 0x0000001fff0d7819 */ /* 0x000fe20000011412 */
[----:B------:R-:W-:Y:S01]  /*0a80*/  @P2 IMAD.WIDE R66, R66, R67, UR74 ;  /* 0x0000004a42422e25 */ /* 0x000fe2000f8e0243 */
[----:B------:R-:W-:Y:S02]  /*0a90*/  IADD3 R47, P3, P4, R18, UR4, R3 ;  /* 0x00000004122f7c10 */ /* 0x000fe4000fc7e003 */
[----:B------:R-:W-:Y:S02]  /*0aa0*/  IADD3 R62, P5, PT, R15, UR77, RZ ;  /* 0x0000004d0f3e7c10 */ /* 0x000fe4000ffbe0ff */
[----:B------:R-:W-:-:S03]  /*0ab0*/  MOV R44, UR77 ;  /* 0x0000004d002c7c02 */ /* 0x000fc60008000f00 */
[----:B------:R-:W-:Y:S01]  /*0ac0*/  IMAD.U32 R50, RZ, RZ, UR67 ;  /* 0x00000043ff327e24 */ /* 0x000fe2000f8e00ff */
[----:B------:R-:W-:Y:S02]  /*0ad0*/  LEA.HI.X.SX32 R65, R44, R19, 0x1, P5 ;  /* 0x000000132c417211 */ /* 0x000fe400028f0eff */
[----:B------:R-:W-:Y:S01]  /*0ae0*/  LEA R44, P6, R62, UR68, 0x3 ;  /* 0x000000443e2c7c11 */ /* 0x000fe2000f8c18ff */
[----:B0-----:R-:W-:Y:S02]  /*0af0*/  ULEA UR7, UR66, UR7, 0x18 ;  /* 0x0000000742077291 */ /* 0x001fe4000f8ec0ff */
[----:B------:R-:W-:Y:S01]  /*0b00*/  ULEA UR76, UR66, UR5, 0x18 ;  /* 0x00000005424c7291 */ /* 0x000fe2000f8ec0ff */
[----:B------:R-:W-:Y:S01]  /*0b10*/  R2UR UR66, R7 ;  /* 0x00000000074272ca */ /* 0x000fe200000e0000 */
[----:B------:R-:W-:Y:S02]  /*0b20*/  USHF.R.S32.HI UR5, URZ, 0x1f, UR4 ;  /* 0x0000001fff057899 */ /* 0x000fe40008011404 */
[----:B------:R-:W-:-:S02]  /*0b30*/  LEA R61, R0, UR7, 0x3 ;  /* 0x00000007003d7c11 */ /* 0x000fc4000f8e18ff */
[----:B------:R-:W-:Y:S02]  /*0b40*/  R2UR UR7, R8 ;  /* 0x00000000080772ca */ /* 0x000fe400000e0000 */
[----:B------:R-:W-:Y:S02]  /*0b50*/  IADD3.X R13, PT, PT, R13, UR5, R14, P3, P4 ;  /* 0x000000050d0d7c10 */ /* 0x000fe40009fe840e */
[----:B------:R-:W-:Y:S02]  /*0b60*/  IADD3 R47, P4, PT, R47, UR67, RZ ;  /* 0x000000432f2f7c10 */ /* 0x000fe4000ff9e0ff */
[----:B------:R-:W-:Y:S02]  /*0b70*/  ISETP.GT.U32.AND P3, PT, R2, 0x5, PT ;  /* 0x000000050200780c */ /* 0x000fe40003f64070 */
[----:B------:R-:W-:Y:S02]  /*0b80*/  LEA.HI.X.SX32 R50, R50, R13, 0x1, P4 ;  /* 0x0000000d32327211 */ /* 0x000fe400020f0eff */
[----:B------:R-:W-:-:S02]  /*0b90*/  ISETP.GE.AND P4, PT, R3, UR66, PT ;  /* 0x0000004203007c0c */ /* 0x000fc4000bf86270 */
[----:B------:R-:W-:Y:S01]  /*0ba0*/  LEA.HI.X R45, R62, UR69, R65, 0x3, P6 ;  /* 0x000000453e2d7c11 */ /* 0x000fe2000b0f1c41 */
[----:B------:R-:W-:Y:S01]  /*0bb0*/  IMAD.U32 R64, RZ, RZ, UR7 ;  /* 0x00000007ff407e24 */ /* 0x000fe2000f8e00ff */
[C---:B------:R-:W-:Y:S02]  /*0bc0*/  LEA R46, P5, R47.reuse, UR72, 0x3 ;  /* 0x000000482f2e7c11 */ /* 0x040fe4000f8a18ff */
[----:B------:R-:W-:Y:S02]  /*0bd0*/  CS2R R48, SRZ ;  /* 0x0000000000307805 */ /* 0x000fe4000001ff00 */
[----:B------:R-:W-:Y:S02]  /*0be0*/  R2UR.FILL UR5, R42 ;  /* 0x000000002a0572ca */ /* 0x000fe400004e0000 */
[----:B------:R-:W-:Y:S02]  /*0bf0*/  CS2R R42, SRZ ;  /* 0x00000000002a7805 */ /* 0x000fe4000001ff00 */
[----:B------:R-:W-:-:S02]  /*0c00*/  LEA.HI.X R47, R47, UR73, R50, 0x3, P5 ;  /* 0x000000492f2f7c11 */ /* 0x000fc4000a8f1c32 */
[----:B------:R-:W-:Y:S02]  /*0c10*/  CS2R R50, SRZ ;  /* 0x0000000000327805 */ /* 0x000fe4000001ff00 */
[----:B------:R-:W-:Y:S01]  /*0c20*/  @!P3 IADD3 R53, P6, PT, R62, UR7, RZ ;  /* 0x000000073e35bc10 */ /* 0x000fe2000ffde0ff */
[----:B------:R-:W2:Y:S01]  /*0c30*/  @P1 LDG.E.64 R48, desc[UR70][R44.64+0x30] ;  /* 0x000030462c301981 */ /* 0x000ea2000c1e1b00 */
[----:B------:R-:W-:Y:S01]  /*0c40*/  @!P3 IADD3 R72, PT, PT, R11, -0x48, RZ ;  /* 0xffffffb80b48b810 */ /* 0x000fe20007ffe0ff */
[----:B------:R-:W-:Y:S01]  /*0c50*/  IMAD.MOV.U32 R73, RZ, RZ, 0x8 ;  /* 0x00000008ff497424 */ /* 0x000fe200078e00ff */
[----:B------:R-:W-:Y:S01]  /*0c60*/  @!P3 LEA.HI.X.SX32 R64, R64, R65, 0x1, P6 ;  /* 0x000000414040b211 */ /* 0x000fe200030f0eff */
[----:B------:R-:W3:Y:S01]  /*0c70*/  @!P4 LDG.E.64 R50, desc[UR70][R46.64+0x30] ;  /* 0x000030462e32c981 */ /* 0x000ee2000c1e1b00 */
[C---:B------:R-:W-:Y:S01]  /*0c80*/  @!P3 LEA R52, P4, R53.reuse, UR68, 0x3 ;  /* 0x000000443534bc11 */ /* 0x040fe2000f8818ff */
[----:B------:R-:W-:Y:S01]  /*0c90*/  IMAD.MOV.U32 R71, RZ, RZ, 0x8 ;  /* 0x00000008ff477424 */ /* 0x000fe200078e00ff */
[----:B------:R-:W-:Y:S01]  /*0ca0*/  LEA R63, R0, UR76, 0x3 ;  /* 0x0000004c003f7c11 */ /* 0x000fe2000f8e18ff */
[----:B------:R0:W4:Y:S01]  /*0cb0*/  @P2 LDG.E.64 R42, desc[UR70][R66.64] ;  /* 0x00000046422a2981 */ /* 0x000122000c1e1b00 */
[----:B------:R-:W-:Y:S01]  /*0cc0*/  @!P3 LEA.HI.X R53, R53, UR69, R64, 0x3, P4 ;  /* 0x000000453535bc11 */ /* 0x000fe2000a0f1c40 */
[----:B------:R-:W-:Y:S01]  /*0cd0*/  @!P3 VIADD R70, R10, 0xffffffb8 ;  /* 0xffffffb80a46b836 */ /* 0x000fe20000000000 */
[----:B------:R-:W1:Y:S01]  /*0ce0*/  LDCU.64 UR66, c[0x0][0x3a8] ;  /* 0x00007500ff4277ac */ /* 0x000e620008000a00 */
[----:B------:R-:W-:Y:S01]  /*0cf0*/  IMAD R61, R2, 0x160, R61 ;  /* 0x00000160023d7824 */ /* 0x000fe200078e023d */
[----:B------:R-:W-:-:S02]  /*0d00*/  MOV.SPILL R13, UR72 ;  /* 0x00000048000d7c02 */ /* 0x000fc40009000f00 */
[----:B------:R-:W4:Y:S01]  /*0d10*/  @!P3 LDG.E.64 R52, desc[UR70][R52.64+0x30] ;  /* 0x000030463434b981 */ /* 0x000f22000c1e1b00 */
[----:B0-----:R-:W-:Y:S02]  /*0d20*/  IMAD.MOV.U32 R66, RZ, RZ, 0x8 ;  /* 0x00000008ff427424 */ /* 0x001fe400078e00ff */
[----:B------:R-:W-:-:S04]  /*0d30*/  @!P3 VIADD R67, R12, 0xffffffbe ;  /* 0xffffffbe0c43b836 */ /* 0x000fc80000000000 */
[----:B------:R-:W-:-:S06]  /*0d40*/  @!P3 IMAD.WIDE R66, R67, R66, UR68 ;  /* 0x000000444342be25 */ /* 0x000fcc000f8e0242 */
[----:B------:R-:W4:Y:S01]  /*0d50*/  @!P3 LDG.E.64 R66, desc[UR70][R66.64] ;  /* 0x000000464242b981 */ /* 0x000f22000c1e1b00 */
[----:B------:R-:W-:Y:S01]  /*0d60*/  ISETP.GT.U32.AND P4, PT, R0, 0x5, PT ;  /* 0x000000050000780c */ /* 0x000fe20003f84070 */
[----:B------:R-:W-:-:S04]  /*0d70*/  @!P3 IMAD.WIDE R72, R72, R73, UR74 ;  /* 0x0000004a4848be25 */ /* 0x000fc8000f8e0249 */
[----:B------:R-:W-:Y:S01]  /*0d80*/  @!P3 IMAD.WIDE R70, R70, R71, UR74 ;  /* 0x0000004a4646be25 */ /* 0x000fe2000f8e0247 */
[----:B--2---:R0:W-:Y:S04]  /*0d90*/  STS.64 [R55+0x870], R48 ;  /* 0x0008703037007388 */ /* 0x0041e80000000a00 */
[----:B---3--:R2:W-:Y:S04]  /*0da0*/  STS.64 [R57+0x30], R50 ;  /* 0x0000303239007388 */ /* 0x0085e80000000a00 */
[----:B----4-:R3:W-:Y:S04]  /*0db0*/  STS.64 [R4+0x600], R42 ;  /* 0x0006002a04007388 */ /* 0x0107e80000000a00 */
[----:B0-----:R-:W4:Y:S04]  /*0dc0*/  @!P3 LDG.E.64 R48, desc[UR70][R70.64] ;  /* 0x000000464630b981 */ /* 0x001f28000c1e1b00 */
[----:B------:R0:W-:Y:S04]  /*0dd0*/  @!P3 STS.64 [R55+0x1e70], R52 ;  /* 0x001e70343700b388 */ /* 0x0001e80000000a00 */
[----:B--2---:R-:W2:Y:S04]  /*0de0*/  @!P3 LDG.E.64 R50, desc[UR70][R72.64] ;  /* 0x000000464832b981 */ /* 0x004ea8000c1e1b00 */
[----:B---3--:R-:W3:Y:S04]  /*0df0*/  @!P4 LDG.E.64 R42, desc[UR70][R46.64] ;  /* 0x000000462e2ac981 */ /* 0x008ee8000c1e1b00 */
[----:B0-----:R-:W3:Y:S04]  /*0e00*/  @!P4 LDG.E.64 R52, desc[UR70][R46.64+0x130] ;  /* 0x000130462e34c981 */ /* 0x001ee8000c1e1b00 */
[----:B------:R0:W-:Y:S04]  /*0e10*/  @!P3 STS.64 [R55+0x30], R66 ;  /* 0x000030423700b388 */ /* 0x0001e80000000a00 */
[----:B------:R-:W3:Y:S04]  /*0e20*/  @!P4 LDG.E.64 R46, desc[UR70][R44.64] ;  /* 0x000000462c2ec981 */ /* 0x000ee8000c1e1b00 */
[----:B0-----:R-:W3:Y:S01]  /*0e30*/  @!P4 LDG.E.64 R66, desc[UR70][R44.64+0x130] ;  /* 0x000130462c42c981 */ /* 0x001ee2000c1e1b00 */
[----:B------:R-:W-:-:S03]  /*0e40*/  IMAD R63, R2, 0x100, R63 ;  /* 0x00000100023f7824 */ /* 0x000fc600078e023f */
[----:B----4-:R-:W-:Y:S04]  /*0e50*/  @!P3 STS.64 [R4+0x1600], R48 ;  /* 0x001600300400b388 */ /* 0x010fe80000000a00 */
[----:B--2---:R-:W-:Y:S04]  /*0e60*/  @!P3 STS.64 [R4], R50 ;  /* 0x000000320400b388 */ /* 0x004fe80000000a00 */
[----:B---3--:R0:W-:Y:S04]  /*0e70*/  @!P4 STS.64 [R55+0x840], R46 ;  /* 0x0008402e3700c388 */ /* 0x0081e80000000a00 */
[----:B------:R-:W-:Y:S04]  /*0e80*/  @!P4 STS.64 [R55+0x970], R66 ;  /* 0x000970423700c388 */ /* 0x000fe80000000a00 */
[----:B------:R-:W-:Y:S04]  /*0e90*/  @!P4 STS.64 [R57], R42 ;  /* 0x0000002a3900c388 */ /* 0x000fe80000000a00 */
[----:B------:R-:W-:Y:S01]  /*0ea0*/  @!P4 STS.64 [R57+0x130], R52 ;  /* 0x000130343900c388 */ /* 0x000fe20000000a00 */
[----:B------:R-:W-:Y:S06]  /*0eb0*/  BAR.SYNC.DEFER_BLOCKING 0x0 ;  /* 0x0000000000007b1d */ /* 0x000fec0000010000 */
[----:B------:R-:W-:Y:S04]  /*0ec0*/  LDS.64 R72, [R55+0x868] ;  /* 0x0008680037487984 */ /* 0x000fe80000000a00 */
[----:B------:R-:W2:Y:S04]  /*0ed0*/  LDS.64 R70, [R55+0x878] ;  /* 0x0008780037467984 */ /* 0x000ea80000000a00 */
[----:B------:R-:W-:Y:S04]  /*0ee0*/  LDS.64 R52, [R61+0x9d0] ;  /* 0x0009d0003d347984 */ /* 0x000fe80000000a00 */
[----:B------:R-:W3:Y:S04]  /*0ef0*/  LDS.64 R50, [R61+0x710] ;  /* 0x000710003d327984 */ /* 0x000ee80000000a00 */
[----:B------:R-:W-:Y:S04]  /*0f00*/  LDS.64 R48, [R57+0x38] ;  /* 0x0000380039307984 */ /* 0x000fe80000000a00 */
[----:B------:R-:W4:Y:S01]  /*0f10*/  LDS.64 R42, [R57+0x28] ;  /* 0x00002800392a7984 */ /* 0x000f220000000a00 */
[----:B0----5:R-:W-:-:S02]  /*0f20*/  IMAD.MOV.U32 R46, RZ, RZ, R20 ;  /* 0x000000ffff2e7224 */ /* 0x021fc400078e0014 */
[----:B------:R-:W-:Y:S01]  /*0f30*/  IMAD.MOV.U32 R47, RZ, RZ, R21 ;  /* 0x000000ffff2f7224 */ /* 0x000fe200078e0015 */
[----:B------:R-:W-:Y:S01]  /*0f40*/  MOV R21, R23 ;  /* 0x0000001700157202 */ /* 0x000fe20000000f00 */
[----:B------:R-:W-:Y:S01]  /*0f50*/  IMAD.MOV.U32 R20, RZ, RZ, R22 ;  /* 0x000000ffff147224 */ /* 0x000fe200078e0016 */
[----:B------:R-:W-:Y:S01]  /*0f60*/  @P0 IADD3 R62, P3, PT, R62, UR6, RZ ;  /* 0x000000063e3e0c10 */ /* 0x000fe2000ff7e0ff */
[----:B------:R-:W-:Y:S01]  /*0f70*/  IMAD.MOV.U32 R22, RZ, RZ, R24 ;  /* 0x000000ffff167224 */ /* 0x000fe200078e0018 */
[----:B------:R-:W4:Y:S01]  /*0f80*/  @P0 LDG.E.64 R44, desc[UR70][R44.64+0x30] ;  /* 0x000030462c2c0981 */ /* 0x000f22000c1e1b00 */
[----:B------:R-:W-:Y:S02]  /*0f90*/  IMAD.MOV.U32 R23, RZ, RZ, R25 ;  /* 0x000000ffff177224 */ /* 0x000fe400078e0019 */
[----:B------:R-:W-:Y:S01]  /*0fa0*/  IMAD.MOV.U32 R24, RZ, RZ, R26 ;  /* 0x000000ffff187224 */ /* 0x000fe200078e001a */
[----:B------:R-:W-:Y:S01]  /*0fb0*/  MOV R26, R28 ;  /* 0x0000001c001a7202 */ /* 0x000fe20000000f00 */
[----:B------:R-:W-:-:S02]  /*0fc0*/  IMAD.MOV.U32 R25, RZ, RZ, R27 ;  /* 0x000000ffff197224 */ /* 0x000fc400078e001b */
[----:B------:R-:W-:Y:S01]  /*0fd0*/  IMAD.MOV.U32 R27, RZ, RZ, R29 ;  /* 0x000000ffff1b7224 */ /* 0x000fe200078e001d */
[----:B--2---:R-:W-:Y:S01]  /*0fe0*/  DADD R66, R72, R70 ;  /* 0x0000000048427229 */ /* 0x004fe20000000046 */
[----:B------:R-:W-:Y:S01]  /*0ff0*/  LDS.64 R70, [R63+0x700] ;  /* 0x000700003f467984 */ /* 0x000fe20000000a00 */
[----:B------:R-:W-:Y:S02]  /*1000*/  IMAD.MOV.U32 R28, RZ, RZ, R30 ;  /* 0x000000ffff1c7224 */ /* 0x000fe400078e001e */
[----:B------:R-:W-:Y:S01]  /*1010*/  IMAD.MOV.U32 R29, RZ, RZ, R31 ;  /* 0x000000ffff1d7224 */ /* 0x000fe200078e001f */
[----:B---3--:R-:W-:-:S03]  /*1020*/  DADD R50, R52, R50 ;  /* 0x0000000034327229 */ /* 0x008fc60000000032 */
[----:B------:R-:W-:Y:S01]  /*1030*/  DMUL R66, R66, UR8 ;  /* 0x0000000842427c28 */ /* 0x000fe20008000000 */
[----:B------:R-:W0:Y:S01]  /*1040*/  LDS.64 R52, [R63+0x500] ;  /* 0x000500003f347984 */ /* 0x000e220000000a00 */
[----:B------:R-:W-:Y:S01]  /*1050*/  MOV R30, R32 ;  /* 0x00000020001e7202 */ /* 0x000fe20000000f00 */
[----:B------:R-:W-:-:S05]  /*1060*/  IMAD.MOV.U32 R31, RZ, RZ, R33 ;  /* 0x000000ffff1f7224 */ /* 0x000fca00078e0021 */
[----:B-1----:R-:W-:Y:S02]  /*1070*/  DFMA R66, R28, UR66, R66 ;  /* 0x000000421c427c2b */ /* 0x002fe40008000042 */
[----:B------:R-:W-:-:S06]  /*1080*/  DADD R32, R30, R26 ;  /* 0x000000001e207229 */ /* 0x000fcc000000001a */
[----:B------:R-:W-:-:S08]  /*1090*/  DFMA R50, R50, UR10, R66 ;  /* 0x0000000a32327c2b */ /* 0x000fd00008000042 */
[----:B------:R-:W-:Y:S02]  /*10a0*/  DFMA R32, R32, UR12, R50 ;  /* 0x0000000c20207c2b */ /* 0x000fe40008000032 */
[----:B----4-:R-:W-:Y:S01]  /*10b0*/  DADD R50, R48, -R42 ;  /* 0x0000000030327229 */ /* 0x010fe2000000082a */
[----:B------:R-:W-:Y:S04]  /*10c0*/  LDS.64 R48, [R55+0x860] ;  /* 0x0008600037307984 */ /* 0x000fe80000000a00 */
[----:B------:R-:W1:Y:S03]  /*10d0*/  LDS.64 R42, [R55+0x880] ;  /* 0x00088000372a7984 */ /* 0x000e660000000a00 */
[----:B------:R-:W-:-:S02]  /*10e0*/  DFMA R32, R50, UR14, R32 ;  /* 0x0000000e32207c2b */ /* 0x000fc40008000020 */
[----:B------:R-:W-:Y:S01]  /*10f0*/  LDS.64 R50, [R61+0x5b0] ;  /* 0x0005b0003d327984 */ /* 0x000fe20000000a00 */
[----:B0-----:R-:W-:-:S03]  /*1100*/  DADD R70, R70, -R52 ;  /* 0x0000000046467229 */ /* 0x001fc60000000834 */
[----:B------:R-:W0:Y:S05]  /*1110*/  LDS.64 R52, [R61+0xb30] ;  /* 0x000b30003d347984 */ /* 0x000e2a0000000a00 */
[----:B------:R-:W-:Y:S02]  /*1120*/  DFMA R32, R70, UR16, R32 ;  /* 0x0000001046207c2b */ /* 0x000fe40008000020 */
[----:B-1----:R-:W-:Y:S01]  /*1130*/  DADD R66, R48, R42 ;  /* 0x0000000030427229 */ /* 0x002fe2000000002a */
[----:B------:R-:W-:Y:S04]  /*1140*/  LDS.64 R48, [R57+0x40] ;  /* 0x0000400039307984 */ /* 0x000fe80000000a00 */
[----:B------:R-:W1:Y:S03]  /*1150*/  LDS.64 R42, [R57+0x20] ;  /* 0x00002000392a7984 */ /* 0x000e660000000a00 */
[----:B------:R-:W-:-:S02]  /*1160*/  DFMA R32, R66, UR18, R32 ;  /* 0x0000001242207c2b */ /* 0x000fc40008000020 */
[----:B0-----:R-:W-:Y:S01]  /*1170*/  DADD R66, R52, R50 ;  /* 0x0000000034427229 */ /* 0x001fe20000000032 */
[----:B------:R-:W-:Y:S04]  /*1180*/  LDS.64 R52, [R63+0x800] ;  /* 0x000800003f347984 */ /* 0x000fe80000000a00 */
[----:B------:R-:W0:Y:S03]  /*1190*/  LDS.64 R50, [R63+0x400] ;  /* 0x000400003f327984 */ /* 0x000e260000000a00 */
[----:B------:R-:W-:Y:S01]  /*11a0*/  DFMA R66, R66, UR20, R32 ;  /* 0x0000001442427c2b */ /* 0x000fe20008000020 */
[----:B------:R-:W-:Y:S02]  /*11b0*/  IMAD.MOV.U32 R32, RZ, RZ, R34 ;  /* 0x000000ffff207224 */ /* 0x000fe400078e0022 */
[----:B------:R-:W-:-:S06]  /*11c0*/  IMAD.MOV.U32 R33, RZ, RZ, R35 ;  /* 0x000000ffff217224 */ /* 0x000fcc00078e0023 */
[----:B------:R-:W-:-:S08]  /*11d0*/  DADD R34, R32, R24 ;  /* 0x0000000020227229 */ /* 0x000fd00000000018 */
[----:B------:R-:W-:Y:S02]  /*11e0*/  DFMA R34, R34, UR22, R66 ;  /* 0x0000001622227c2b */ /* 0x000fe40008000042 */
[----:B-1----:R-:W-:Y:S01]  /*11f0*/  DADD R48, R48, -R42 ;  /* 0x0000000030307229 */ /* 0x002fe2000000082a */
[----:B------:R-:W-:Y:S07]  /*1200*/  LDS.64 R42, [R55+0x858] ;  /* 0x00085800372a7984 */ /* 0x000fee0000000a00 */
[----:B------:R-:W-:Y:S01]  /*1210*/  DFMA R48, R48, UR24, R34 ;  /* 0x0000001830307c2b */ /* 0x000fe20008000022 */
[----:B------:R-:W1:Y:S01]  /*1220*/  LDS.64 R34, [R55+0x888] ;  /* 0x0008880037227984 */ /* 0x000e620000000a00 */
[----:B0-----:R-:W-:-:S03]  /*1230*/  DADD R66, R52, -R50 ;  /* 0x0000000034427229 */ /* 0x001fc60000000832 */
[----:B------:R-:W-:Y:S04]  /*1240*/  LDS.64 R52, [R61+0xc90] ;  /* 0x000c90003d347984 */ /* 0x000fe80000000a00 */
[----:B------:R-:W0:Y:S01]  /*1250*/  LDS.64 R50, [R61+0x450] ;  /* 0x000450003d327984 */ /* 0x000e220000000a00 */
[----:B------:R-:W-:Y:S02]  /*1260*/  DFMA R48, R66, UR26, R48 ;  /* 0x0000001a42307c2b */ /* 0x000fe40008000030 */
[----:B-1----:R-:W-:Y:S01]  /*1270*/  DADD R42, R42, R34 ;  /* 0x000000002a2a7229 */ /* 0x002fe20000000022 */
[----:B------:R-:W-:Y:S01]  /*1280*/  IMAD.MOV.U32 R34, RZ, RZ, R36 ;  /* 0x000000ffff227224 */ /* 0x000fe200078e0024 */
[----:B------:R-:W-:Y:S01]  /*1290*/  MOV R35, R37 ;  /* 0x0000002500237202 */ /* 0x000fe20000000f00 */
[----:B0-----:R-:W-:-:S05]  /*12a0*/  DADD R50, R52, R50 ;  /* 0x0000000034327229 */ /* 0x001fca0000000032 */
[----:B------:R-:W-:Y:S01]  /*12b0*/  DFMA R36, R42, UR28, R48 ;  /* 0x0000001c2a247c2b */ /* 0x000fe20008000030 */
[----:B------:R-:W-:Y:S01]  /*12c0*/  LDS.64 R52, [R57+0x48] ;  /* 0x0000480039347984 */ /* 0x000fe20000000a00 */
[----:B------:R-:W-:-:S03]  /*12d0*/  DADD R66, R34, R22 ;  /* 0x0000000022427229 */ /* 0x000fc60000000016 */
[----:B------:R-:W-:Y:S03]  /*12e0*/  LDS.64 R48, [R63+0x900] ;  /* 0x000900003f307984 */ /* 0x000fe60000000a00 */
[----:B------:R-:W-:Y:S01]  /*12f0*/  DFMA R36, R50, UR30, R36 ;  /* 0x0000001e32247c2b */ /* 0x000fe20008000024 */
[----:B------:R-:W-:Y:S04]  /*1300*/  LDS.64 R42, [R63+0x300] ;  /* 0x000300003f2a7984 */ /* 0x000fe80000000a00 */
[----:B------:R-:W0:Y:S03]  /*1310*/  LDS.64 R50, [R57+0x18] ;  /* 0x0000180039327984 */ /* 0x000e260000000a00 */
[----:B------:R-:W-:Y:S01]  /*1320*/  DFMA R66, R66, UR32, R36 ;  /* 0x0000002042427c2b */ /* 0x000fe20008000024 */
[----:B------:R-:W-:-:S02]  /*1330*/  IMAD.U32 R36, RZ, RZ, UR6 ;  /* 0x00000006ff247e24 */ /* 0x000fc4000f8e00ff */
[----:B------:R-:W-:-:S03]  /*1340*/  IMAD.MOV.U32 R37, RZ, RZ, R39 ;  /* 0x000000ffff257224 */ /* 0x000fc600078e0027 */
[----:B------:R-:W-:Y:S01]  /*1350*/  @P0 LEA.HI.X.SX32 R65, R36, R65, 0x1, P3 ;  /* 0x0000004124410211 */ /* 0x000fe200018f0eff */
[----:B------:R-:W-:Y:S01]  /*1360*/  IMAD.MOV.U32 R36, RZ, RZ, R38 ;  /* 0x000000ffff247224 */ /* 0x000fe200078e0026 */
[C---:B------:R-:W-:Y:S01]  /*1370*/  @P0 LEA R70, P3, R62.reuse, UR68, 0x3 ;  /* 0x000000443e460c11 */ /* 0x040fe2000f8618ff */
[----:B------:R-:W-:Y:S01]  /*1380*/  IMAD.MOV.U32 R38, RZ, RZ, R40 ;  /* 0x000000ffff267224 */ /* 0x000fe200078e0028 */
[----:B------:R-:W-:Y:S02]  /*1390*/  MOV R39, R41 ;  /* 0x0000002900277202 */ /* 0x000fe40000000f00 */
[----:B------:R-:W-:Y:S02]  /*13a0*/  CS2R R40, SRZ ;  /* 0x0000000000287805 */ /* 0x000fe4000001ff00 */
[----:B------:R-:W-:Y:S02]  /*13b0*/  @P0 LEA.HI.X R71, R62, UR69, R65, 0x3, P3 ;  /* 0x000000453e470c11 */ /* 0x000fe400098f1c41 */
[----:B------:R-:W1:Y:S03]  /*13c0*/  LDC.64 R64, c[0x0][0x3b8] ;  /* 0x0000ee00ff407b82 */ /* 0x000e660000000a00 */
[----:B------:R2:W3:Y:S04]  /*13d0*/  @P0 LDG.E.64 R40, desc[UR70][R70.64+0x30] ;  /* 0x0000304646280981 */ /* 0x0004e8000c1e1b00 */
[----:B--2---:R-:W-:Y:S01]  /*13e0*/  LDS.64 R70, [R61+0x30] ;  /* 0x000030003d467984 */ /* 0x004fe20000000a00 */
[----:B0-----:R-:W-:-:S02]  /*13f0*/  DADD R50, R52, -R50 ;  /* 0x0000000034327229 */ /* 0x001fc40000000832 */
[----:B------:R-:W-:Y:S01]  /*1400*/  DADD R52, R48, -R42 ;  /* 0x0000000030347229 */ /* 0x000fe2000000082a */
[----:B------:R-:W-:Y:S01]  /*1410*/  LDS.64 R42, [R55+0x890] ;  /* 0x00089000372a7984 */ /* 0x000fe20000000a00 */
[----:B-1----:R-:W-:-:S04]  /*1420*/  @P0 IMAD.WIDE R48, R9, 0x8, R64 ;  /* 0x0000000809300825 */ /* 0x002fc800078e0240 */
[----:B------:R-:W-:Y:S01]  /*1430*/  DFMA R66, R50, UR34, R66 ;  /* 0x0000002232427c2b */ /* 0x000fe20008000042 */
[----:B------:R-:W-:Y:S04]  /*1440*/  LDS.64 R64, [R61+0xdf0] ;  /* 0x000df0003d407984 */ /* 0x000fe80000000a00 */
[----:B------:R-:W0:Y:S03]  /*1450*/  LDS.64 R50, [R55+0x850] ;  /* 0x0008500037327984 */ /* 0x000e260000000a00 */
[----:B------:R-:W-:Y:S01]  /*1460*/  DFMA R66, R52, UR36, R66 ;  /* 0x0000002434427c2b */ /* 0x000fe20008000042 */
[----:B------:R-:W2:Y:S04]  /*1470*/  @P0 LDG.E.64 R48, desc[UR70][R48.64] ;  /* 0x0000004630300981 */ /* 0x000ea8000c1e1b00 */
[----:B------:R-:W1:Y:S01]  /*1480*/  LDS.64 R52, [R61+0x2f0] ;  /* 0x0002f0003d347984 */ /* 0x000e620000000a00 */
[----:B0-----:R-:W-:-:S03]  /*1490*/  DADD R42, R50, R42 ;  /* 0x00000000322a7229 */ /* 0x001fc6000000002a */
[----:B------:R-:W-:Y:S05]  /*14a0*/  LDS.64 R50, [R57+0x10] ;  /* 0x0000100039327984 */ /* 0x000fea0000000a00 */
[----:B------:R-:W-:Y:S02]  /*14b0*/  DFMA R66, R42, UR38, R66 ;  /* 0x000000262a427c2b */ /* 0x000fe40008000042 */
[----:B-1----:R-:W-:Y:S01]  /*14c0*/  DADD R42, R64, R52 ;  /* 0x00000000402a7229 */ /* 0x002fe20000000034 */
[----:B------:R-:W0:Y:S04]  /*14d0*/  LDS.64 R52, [R57+0x50] ;  /* 0x0000500039347984 */ /* 0x000e280000000a00 */
[----:B------:R-:W-:Y:S03]  /*14e0*/  LDS.64 R64, [R63+0xa00] ;  /* 0x000a00003f407984 */ /* 0x000fe60000000a00 */
[----:B------:R-:W-:-:S02]  /*14f0*/  DFMA R42, R42, UR40, R66 ;  /* 0x000000282a2a7c2b */ /* 0x000fc40008000042 */
[----:B------:R-:W-:-:S08]  /*1500*/  DADD R66, R36, R20 ;  /* 0x0000000024427229 */ /* 0x000fd00000000014 */
[----:B------:R-:W-:Y:S01]  /*1510*/  DFMA R66, R66, UR42, R42 ;  /* 0x0000002a42427c2b */ /* 0x000fe2000800002a */
[----:B------:R-:W1:Y:S01]  /*1520*/  LDS.64 R42, [R63+0x200] ;  /* 0x000200003f2a7984 */ /* 0x000e620000000a00 */
[----:B0-----:R-:W-:-:S03]  /*1530*/  DADD R50, R52, -R50 ;  /* 0x0000000034327229 */ /* 0x001fc60000000832 */
[----:B------:R-:W-:Y:S05]  /*1540*/  LDS.64 R52, [R55+0x848] ;  /* 0x0008480037347984 */ /* 0x000fea0000000a00 */
[----:B------:R-:W-:Y:S02]  /*1550*/  DFMA R66, R50, UR44, R66 ;  /* 0x0000002c32427c2b */ /* 0x000fe40008000042 */
[----:B------:R-:W0:Y:S01]  /*1560*/  LDS.64 R50, [R55+0x898] ;  /* 0x0008980037327984 */ /* 0x000e220000000a00 */
[----:B-1----:R-:W-:-:S03]  /*1570*/  DADD R42, R64, -R42 ;  /* 0x00000000402a7229 */ /* 0x002fc6000000082a */
[----:B------:R-:W-:Y:S05]  /*1580*/  LDS.64 R64, [R61+0xf50] ;  /* 0x000f50003d407984 */ /* 0x000fea0000000a00 */
[----:B------:R-:W-:Y:S02]  /*1590*/  DFMA R66, R42, UR46, R66 ;  /* 0x0000002e2a427c2b */ /* 0x000fe40008000042 */
[----:B------:R-:W1:Y:S01]  /*15a0*/  LDS.64 R42, [R61+0x190] ;  /* 0x000190003d2a7984 */ /* 0x000e620000000a00 */
[----:B0-----:R-:W-:-:S03]  /*15b0*/  DADD R50, R52, R50 ;  /* 0x0000000034327229 */ /* 0x001fc60000000032 */
[----:B------:R-:W-:Y:S05]  /*15c0*/  LDS.64 R52, [R57+0x58] ;  /* 0x0000580039347984 */ /* 0x000fea0000000a00 */
[----:B------:R-:W-:Y:S02]  /*15d0*/  DFMA R66, R50, UR48, R66 ;  /* 0x0000003032427c2b */ /* 0x000fe40008000042 */
[----:B------:R-:W0:Y:S01]  /*15e0*/  LDS.64 R50, [R57+0x8] ;  /* 0x0000080039327984 */ /* 0x000e220000000a00 */
[----:B-1----:R-:W-:-:S03]  /*15f0*/  DADD R42, R64, R42 ;  /* 0x00000000402a7229 */ /* 0x002fc6000000002a */
[----:B------:R-:W-:Y:S05]  /*1600*/  LDS.64 R64, [R63+0x100] ;  /* 0x000100003f407984 */ /* 0x000fea0000000a00 */
[----:B------:R-:W-:Y:S02]  /*1610*/  DFMA R42, R42, UR50, R66 ;  /* 0x000000322a2a7c2b */ /* 0x000fe40008000042 */
        /* <DEDUP_REMOVED lines=8> */
[----:B------:R-:W1:Y:S05]  /*16a0*/  LDS.64 R42, [R61+0x10b0] ;  /* 0x0010b0003d2a7984 */ /* 0x000e6a0000000a00 */
[----:B------:R-:W-:Y:S01]  /*16b0*/  DFMA R64, R64, UR56, R66 ;  /* 0x0000003840407c2b */ /* 0x000fe20008000042 */
[----:B------:R-:W-:Y:S01]  /*16c0*/  LDS.64 R66, [R63+0xc00] ;  /* 0x000c00003f427984 */ /* 0x000fe20000000a00 */
[----:B0-----:R-:W-:-:S03]  /*16d0*/  DADD R50, R52, R50 ;  /* 0x0000000034327229 */ /* 0x001fc60000000032 */
[----:B------:R-:W-:Y:S05]  /*16e0*/  LDS.64 R52, [R57+0x60] ;  /* 0x0000600039347984 */ /* 0x000fea0000000a00 */
[----:B------:R-:W-:Y:S02]  /*16f0*/  DFMA R64, R50, UR58, R64 ;  /* 0x0000003a32407c2b */ /* 0x000fe40008000040 */
[----:B------:R-:W0:Y:S01]  /*1700*/  LDS.64 R50, [R57] ;  /* 0x0000000039327984 */ /* 0x000e220000000a00 */
[----:B-1----:R-:W-:-:S03]  /*1710*/  DADD R42, R42, R70 ;  /* 0x000000002a2a7229 */ /* 0x002fc60000000046 */
[----:B------:R-:W1:Y:S05]  /*1720*/  LDS.64 R70, [R63] ;  /* 0x000000003f467984 */ /* 0x000e6a0000000a00 */
[----:B------:R-:W-:Y:S02]  /*1730*/  DFMA R42, R42, UR60, R64 ;  /* 0x0000003c2a2a7c2b */ /* 0x000fe40008000040 */
[----:B---3--:R-:W-:Y:S01]  /*1740*/  DADD R64, R40, R68 ;  /* 0x0000000028407229 */ /* 0x008fe20000000044 */
[----:B------:R-:W-:-:S07]  /*1750*/  R2UR.FILL UR66, R60 ;  /* 0x000000003c4272ca */ /* 0x000fce00004e0000 */
[----:B------:R-:W-:Y:S01]  /*1760*/  DFMA R60, R64, UR62, R42 ;  /* 0x0000003e403c7c2b */ /* 0x000fe2000800002a */
[----:B------:R-:W3:Y:S01]  /*1770*/  @P0 LDC.64 R42, c[0x0][0x3c0] ;  /* 0x0000f000ff2a0b82 */ /* 0x000ee20000000a00 */
[----:B------:R-:W-:Y:S02]  /*1780*/  R2UR.FILL UR67, R59 ;  /* 0x000000003b4372ca */ /* 0x000fe400004e0000 */
[----:B------:R-:W-:Y:S01]  /*1790*/  R2UR UR7, R17 ;  /* 0x00000000110772ca */ /* 0x000fe200000e0000 */
[----:B0-----:R-:W-:-:S04]  /*17a0*/  DADD R52, R52, -R50 ;  /* 0x0000000034347229 */ /* 0x001fc80000000832 */
[----:B------:R-:W0:Y:S04]  /*17b0*/  LDC.64 R50, c[0x0][0x3b0] ;  /* 0x0000ec00ff327b82 */ /* 0x000e280000000a00 */
[----:B------:R-:W-:Y:S02]  /*17c0*/  DFMA R52, R52, UR64, R60 ;  /* 0x0000004034347c2b */ /* 0x000fe4000800003c */
[----:B-1----:R-:W-:Y:S02]  /*17d0*/  DADD R66, R66, -R70 ;  /* 0x0000000042427229 */ /* 0x002fe40000000846 */
[----:B------:R-:W-:Y:S01]  /*17e0*/  IMAD.U32 R59, RZ, RZ, UR7 ;  /* 0x00000007ff3b7e24 */ /* 0x000fe2000f8e00ff */
[----:B--2---:R-:W-:Y:S01]  /*17f0*/  @P0 DMUL R44, R48, R44 ;  /* 0x0000002c302c0228 */ /* 0x004fe20000000000 */
[----:B------:R-:W-:-:S02]  /*1800*/  @P0 SHF.R.S32.HI R48, RZ, 0x1f, R9 ;  /* 0x0000001fff300819 */ /* 0x000fc40000011409 */
[----:B------:R-:W-:Y:S02]  /*1810*/  @P0 IADD3 R49, P3, PT, R9, UR7, RZ ;  /* 0x0000000709310c10 */ /* 0x000fe4000ff7e0ff */
[----:B------:R-:W-:Y:S02]  /*1820*/  DFMA R52, R66, UR66, R52 ;  /* 0x0000004242347c2b */ /* 0x000fe40008000034 */
[----:B------:R-:W-:Y:S02]  /*1830*/  @P0 LEA.HI.X.SX32 R48, R59, R48, 0x1, P3 ;  /* 0x000000303b300211 */ /* 0x000fe400018f0eff */
[C---:B---3--:R-:W-:Y:S02]  /*1840*/  @P0 LEA R42, P3, R49.reuse, R42, 0x3 ;  /* 0x0000002a312a0211 */ /* 0x048fe400078618ff */
[----:B------:R-:W-:Y:S02]  /*1850*/  R2UR UR76, R6 ;  /* 0x00000000064c72ca */ /* 0x000fe400000e0000 */
[----:B0-----:R-:W-:Y:S01]  /*1860*/  @P0 DFMA R44, R44, R50, R52 ;  /* 0x000000322c2c022b */ /* 0x001fe20000000034 */
[----:B------:R-:W-:-:S02]  /*1870*/  @P0 LEA.HI.X R43, R49, R43, R48, 0x3, P3 ;  /* 0x0000002b312b0211 */ /* 0x000fc400018f1c30 */
[----:B------:R-:W-:-:S04]  /*1880*/  R2UR UR72, R5 ;  /* 0x00000000054872ca */ /* 0x000fc800000e0000 */
[----:B------:R1:W-:Y:S01]  /*1890*/  @P0 STG.E.64 desc[UR70][R42.64], R44 ;  /* 0x0000002c2a000986 */ /* 0x0003e2000c101b46 */
[----:B------:R-:W-:Y:S01]  /*18a0*/  UIADD3 UR5, UPT, UPT, UR5, 0x1, URZ ;  /* 0x0000000105057890 */ /* 0x000fe2000fffe0ff */
[----:B------:R-:W-:Y:S02]  /*18b0*/  R2UR.FILL UR7, R58 ;  /* 0x000000003a0772ca */ /* 0x000fe400004e0000 */
[----:B------:R-:W-:Y:S01]  /*18c0*/  UIADD3 UR4, UPT, UPT, UR4, UR76, URZ ;  /* 0x0000004c04047290 */ /* 0x000fe2000fffe0ff */
[----:B------:R-:W-:Y:S01]  /*18d0*/  R2UR.FILL UR76, R56 ;  /* 0x00000000384c72ca */ /* 0x000fe200004e0000 */
[----:B------:R-:W-:-:S03]  /*18e0*/  UISETP.NE.AND UP0, UPT, UR5, URZ, UPT ;  /* 0x000000ff0500728c */ /* 0x000fc6000bf05270 */
[----:B------:R-:W-:Y:S01]  /*18f0*/  VIADD R9, R9, UR72 ;  /* 0x0000004809097c36 */ /* 0x000fe20008000000 */
[----:B------:R-:W-:Y:S01]  /*1900*/  R2UR.FILL UR72, R13 ;  /* 0x000000000d4872ca */ /* 0x000fe200004e0000 */
[----:B------:R-:W-:Y:S02]  /*1910*/  IMAD.MOV.U32 R68, RZ, RZ, R46 ;  /* 0x000000ffff447224 */ /* 0x000fe400078e002e */
[----:B------:R-:W-:Y:S02]  /*1920*/  IMAD.MOV.U32 R69, RZ, RZ, R47 ;  /* 0x000000ffff457224 */ /* 0x000fe400078e002f */
[----:B------:R-:W-:Y:S02]  /*1930*/  VIADD R54, R54, UR7 ;  /* 0x0000000736367c36 */ /* 0x000fe40008000000 */
[----:B------:R-:W-:Y:S01]  /*1940*/  VIADD R10, R10, UR7 ;  /* 0x000000070a0a7c36 */ /* 0x000fe20008000000 */
[----:B------:R-:W-:Y:S01]  /*1950*/  IADD3 R12, PT, PT, R12, UR76, RZ ;  /* 0x0000004c0c0c7c10 */ /* 0x000fe2000fffe0ff */
[----:B------:R-:W-:Y:S01]  /*1960*/  VIADD R11, R11, UR7 ;  /* 0x000000070b0b7c36 */ /* 0x000fe20008000000 */
[----:B------:R-:W-:Y:S01]  /*1970*/  UIADD3 UR77, UPT, UPT, UR76, UR77, URZ ;  /* 0x0000004d4c4d7290 */ /* 0x000fe2000fffe0ff */
[----:B------:R-:W-:Y:S06]  /*1980*/  BAR.SYNC.DEFER_BLOCKING 0x0 ;  /* 0x0000000000007b1d */ /* 0x000fec0000010000 */
[----:B-1----:R-:W-:Y:S05]  /*1990*/  BRA.U UP0, `(.L_x_4) ;  /* 0xfffffff100087547 */ /* 0x002fea000b83ffff */
[----:B------:R-:W-:Y:S05]  /*19a0*/  EXIT ;  /* 0x000000000000794d */ /* 0x000fea0003800000 */
.L_x_5:
        /* <DEDUP_REMOVED lines=13> */
.L_x_73:


//--------------------- .text._Z24Lap_nonorth_DZ_r6_kerneliiiPKdS0_iiiiiiiiiiiiiiiiddS0_Pd --------------------------
	.section	.text._Z24Lap_nonorth_DZ_r6_kerneliiiPKdS0_iiiiiiiiiiiiiiiiddS0_Pd,"ax",@progbits
	.align	128
        .global         _Z24Lap_nonorth_DZ_r6_kerneliiiPKdS0_iiiiiiiiiiiiiiiiddS0_Pd
        .type           _Z24Lap_nonorth_DZ_r6_kerneliiiPKdS0_iiiiiiiiiiiiiiiiddS0_Pd,@function
        .size           _Z24Lap_nonorth_DZ_r6_kerneliiiPKdS0_iiiiiiiiiiiiiiiiddS0_Pd,(.L_x_74 - _Z24Lap_nonorth_DZ_r6_kerneliiiPKdS0_iiiiiiiiiiiiiiiiddS0_Pd)
        .other          _Z24Lap_nonorth_DZ_r6_kerneliiiPKdS0_iiiiiiiiiiiiiiiiddS0_Pd,@"STO_CUDA_ENTRY STV_DEFAULT"
_Z24Lap_nonorth_DZ_r6_kerneliiiPKdS0_iiiiiiiiiiiiiiiiddS0_Pd:
.text._Z24Lap_nonorth_DZ_r6_kerneliiiPKdS0_iiiiiiiiiiiiiiiiddS0_Pd:
[----:B------:R-:W-:Y:S08]  /*0000*/  LDC R1, c[0x0][0x37c] ;  /* 0x0000df00ff017b82 */ /* 0x000ff00000000800 */
[----:B------:R-:W0:Y:S01]  /*0010*/  S2UR UR14, SR_CTAID.Z ;  /* 0x00000000000e79c3 */ /* 0x000e220000002700 */
[----:B------:R-:W1:Y:S01]  /*0020*/  S2R R0, SR_TID.Y ;  /* 0x0000000000007919 */ /* 0x000e620000002200 */
[----:B------:R-:W0:Y:S01]  /*0030*/  LDCU.64 UR8, c[0x0][0x3a8] ;  /* 0x00007500ff0877ac */ /* 0x000e220008000a00 */
[----:B------:R-:W-:Y:S01]  /*0040*/  BSSY.RECONVERGENT B0, `(.L_x_6) ;  /* 0x0000070000007945 */ /* 0x000fe20003800200 */
[----:B------:R-:W-:Y:S01]  /*0050*/  CS2R R54, SRZ ;  /* 0x0000000000367805 */ /* 0x000fe2000001ff00 */
[----:B------:R-:W2:Y:S01]  /*0060*/  S2R R2, SR_TID.X ;  /* 0x0000000000027919 */ /* 0x000ea20000002100 */
[----:B------:R-:W3:Y:S01]  /*0070*/  LDCU UR11, c[0x0][0x360] ;  /* 0x00006c00ff0b77ac */ /* 0x000ee20008000800 */
[----:B------:R-:W-:Y:S01]  /*0080*/  CS2R R52, SRZ ;  /* 0x0000000000347805 */ /* 0x000fe2000001ff00 */
[----:B------:R-:W4:Y:S01]  /*0090*/  S2UR UR12, SR_CTAID.Y ;  /* 0x00000000000c79c3 */ /* 0x000f220000002600 */
[----:B------:R-:W-:Y:S01]  /*00a0*/  CS2R R50, SRZ ;  /* 0x0000000000327805 */ /* 0x000fe2000001ff00 */
[----:B------:R-:W5:Y:S01]  /*00b0*/  LDCU.128 UR4, c[0x0][0x390] ;  /* 0x00007200ff0477ac */ /* 0x000f620008000c00 */
[----:B------:R-:W-:-:S02]  /*00c0*/  CS2R R48, SRZ ;  /* 0x0000000000307805 */ /* 0x000fc4000001ff00 */
[----:B------:R-:W-:Y:S02]  /*00d0*/  CS2R R46, SRZ ;  /* 0x00000000002e7805 */ /* 0x000fe4000001ff00 */
[----:B------:R-:W-:Y:S01]  /*00e0*/  CS2R R44, SRZ ;  /* 0x00000000002c7805 */ /* 0x000fe2000001ff00 */
[----:B------:R-:W4:Y:S01]  /*00f0*/  LDCU UR13, c[0x0][0x364] ;  /* 0x00006c80ff0d77ac */ /* 0x000f220008000800 */
[----:B------:R-:W-:Y:S01]  /*0100*/  CS2R R42, SRZ ;  /* 0x00000000002a7805 */ /* 0x000fe2000001ff00 */
[----:B------:R-:W3:Y:S01]  /*0110*/  S2UR UR10, SR_CTAID.X ;  /* 0x00000000000a79c3 */ /* 0x000ee20000002500 */
[----:B------:R-:W-:Y:S01]  /*0120*/  CS2R R40, SRZ ;  /* 0x0000000000287805 */ /* 0x000fe2000001ff00 */
[----:B------:R-:W2:Y:S01]  /*0130*/  LDCU.64 UR16, c[0x0][0x380] ;  /* 0x00007000ff1077ac */ /* 0x000ea20008000a00 */
[----:B------:R-:W-:Y:S02]  /*0140*/  CS2R R38, SRZ ;  /* 0x0000000000267805 */ /* 0x000fe4000001ff00 */
[----:B------:R-:W-:-:S02]  /*0150*/  CS2R R36, SRZ ;  /* 0x0000000000247805 */ /* 0x000fc4000001ff00 */
[----:B------:R-:W-:Y:S01]  /*0160*/  CS2R R34, SRZ ;  /* 0x0000000000227805 */ /* 0x000fe2000001ff00 */
[----:B------:R-:W2:Y:S01]  /*0170*/  LDCU.64 UR64, c[0x0][0x3c8] ;  /* 0x00007900ff4077ac */ /* 0x000ea20008000a00 */
[----:B------:R-:W-:Y:S02]  /*0180*/  CS2R R32, SRZ ;  /* 0x0000000000207805 */ /* 0x000fe4000001ff00 */
[----:B------:R-:W-:Y:S02]  /*0190*/  CS2R R30, SRZ ;  /* 0x00000000001e7805 */ /* 0x000fe4000001ff00 */
[----:B------:R-:W-:Y:S01]  /*01a0*/  CS2R R28, SRZ ;  /* 0x00000000001c7805 */ /* 0x000fe2000001ff00 */
[----:B0-----:R-:W-:Y:S01]  /*01b0*/  UIMAD UR8, UR14, UR8, URZ ;  /* 0x000000080e0872a4 */ /* 0x001fe2000f8e02ff */
[----:B------:R-:W-:Y:S01]  /*01c0*/  CS2R R26, SRZ ;  /* 0x00000000001a7805 */ /* 0x000fe2000001ff00 */
[----:B------:R-:W-:Y:S01]  /*01d0*/  UIMAD UR9, UR14, UR9, URZ ;  /* 0x000000090e0972a4 */ /* 0x000fe2000f8e02ff */
[----:B------:R-:W-:Y:S01]  /*01e0*/  CS2R R24, SRZ ;  /* 0x0000000000187805 */ /* 0x000fe2000001ff00 */
[----:B-----5:R-:W-:Y:S01]  /*01f0*/  UIMAD.WIDE UR4, UR8, 0x8, UR4 ;  /* 0x00000008080478a5 */ /* 0x020fe2000f8e0204 */
[----:B------:R-:W-:Y:S01]  /*0200*/  CS2R R22, SRZ ;  /* 0x0000000000167805 */ /* 0x000fe2000001ff00 */
[----:B----4-:R-:W-:Y:S01]  /*0210*/  UIMAD UR8, UR12, UR13, URZ ;  /* 0x0000000d0c0872a4 */ /* 0x010fe2000f8e02ff */
[----:B------:R-:W-:Y:S01]  /*0220*/  CS2R R20, SRZ ;  /* 0x0000000000147805 */ /* 0x000fe2000001ff00 */
[----:B------:R-:W0:Y:S01]  /*0230*/  LDCU UR13, c[0x0][0x3d8] ;  /* 0x00007b00ff0d77ac */ /* 0x000e220008000800 */
[----:B------:R-:W-:-:S02]  /*0240*/  CS2R R18, SRZ ;  /* 0x0000000000127805 */ /* 0x000fc4000001ff00 */
[----:B------:R-:W-:Y:S02]  /*0250*/  CS2R R16, SRZ ;  /* 0x0000000000107805 */ /* 0x000fe4000001ff00 */
[----:B------:R-:W-:Y:S02]  /*0260*/  CS2R R14, SRZ ;  /* 0x00000000000e7805 */ /* 0x000fe4000001ff00 */
[----:B-1----:R-:W-:Y:S01]  /*0270*/  IADD3 R4, PT, PT, R0, UR8, RZ ;  /* 0x0000000800047c10 */ /* 0x002fe2000fffe0ff */
[----:B------:R-:W-:Y:S01]  /*0280*/  UIMAD.WIDE UR6, UR9, 0x8, UR6 ;  /* 0x00000008090678a5 */ /* 0x000fe2000f8e0206 */
[----:B------:R-:W-:Y:S01]  /*0290*/  CS2R R12, SRZ ;  /* 0x00000000000c7805 */ /* 0x000fe2000001ff00 */
[----:B---3--:R-:W-:Y:S01]  /*02a0*/  UIMAD UR10, UR10, UR11, URZ ;  /* 0x0000000b0a0a72a4 */ /* 0x008fe2000f8e02ff */
[----:B--2---:R-:W-:Y:S01]  /*02b0*/  ISETP.GE.AND P0, PT, R4, UR17, PT ;  /* 0x0000001104007c0c */ /* 0x004fe2000bf06270 */
[----:B------:R-:W1:Y:S01]  /*02c0*/  LDCU UR11, c[0x0][0x3a4] ;  /* 0x00007480ff0b77ac */ /* 0x000e620008000800 */
[----:B------:R-:W-:-:S02]  /*02d0*/  CS2R R10, SRZ ;  /* 0x00000000000a7805 */ /* 0x000fc4000001ff00 */
[----:B------:R-:W-:Y:S01]  /*02e0*/  CS2R R8, SRZ ;  /* 0x0000000000087805 */ /* 0x000fe2000001ff00 */
[----:B------:R-:W-:Y:S01]  /*02f0*/  VIADD R6, R4, UR65 ;  /* 0x0000004104067c36 */ /* 0x000fe20008000000 */
[----:B------:R-:W-:Y:S01]  /*0300*/  IADD3 R3, PT, PT, R2, UR10, RZ ;  /* 0x0000000a02037c10 */ /* 0x000fe2000fffe0ff */
[----:B------:R-:W-:Y:S02]  /*0310*/  UIADD3 UR9, UPT, UPT, UR17, 0x6, URZ ;  /* 0x0000000611097890 */ /* 0x000fe4000fffe0ff */
[----:B------:R-:W-:Y:S02]  /*0320*/  UIADD3 UR12, UPT, UPT, UR16, 0x6, URZ ;  /* 0x00000006100c7890 */ /* 0x000fe4000fffe0ff */
[C---:B------:R-:W-:Y:S01]  /*0330*/  ISETP.LT.AND P0, PT, R3.reuse, UR16, !P0 ;  /* 0x0000001003007c0c */ /* 0x040fe2000c701270 */
[----:B------:R-:W2:Y:S01]  /*0340*/  LDCU.64 UR60, c[0x0][0x358] ;  /* 0x00006b00ff3c77ac */ /* 0x000ea20008000a00 */
[C---:B0-----:R-:W-:Y:S02]  /*0350*/  IADD3 R5, PT, PT, R4.reuse, UR13, RZ ;  /* 0x0000000d04057c10 */ /* 0x041fe4000fffe0ff */
[----:B------:R-:W-:Y:S01]  /*0360*/  ISETP.GE.AND P1, PT, R4, UR9, PT ;  /* 0x0000000904007c0c */ /* 0x000fe2000bf26270 */
[----:B------:R-:W0:Y:S03]  /*0370*/  LDCU UR63, c[0x0][0x3d4] ;  /* 0x00007a80ff3f77ac */ /* 0x000e260008000800 */
[----:B------:R-:W-:Y:S01]  /*0380*/  ISETP.LT.AND P1, PT, R3, UR12, !P1 ;  /* 0x0000000c03007c0c */ /* 0x000fe2000cf21270 */
[----:B------:R-:W3:Y:S01]  /*0390*/  LDCU UR70, c[0x0][0x3b4] ;  /* 0x00007680ff4677ac */ /* 0x000ee20008000800 */
[----:B------:R-:W4:Y:S01]  /*03a0*/  LDCU UR71, c[0x0][0x3b8] ;  /* 0x00007700ff4777ac */ /* 0x000f220008000800 */
[----:B-1----:R-:W-:-:S02]  /*03b0*/  UIMAD UR9, UR14, UR11, URZ ;  /* 0x0000000b0e0972a4 */ /* 0x002fc4000f8e02ff */
[----:B------:R-:W-:Y:S10]  /*03c0*/  @!P0 BRA `(.L_x_7) ;  /* 0x0000000000dc8947 */ /* 0x000ff40003800000 */
[----:B------:R-:W1:Y:S01]  /*03d0*/  LDC.64 R30, c[0x0][0x3c0] ;  /* 0x0000f000ff1e7b82 */ /* 0x000e620000000a00 */
[----:B------:R-:W-:Y:S02]  /*03e0*/  HFMA2 R9, -RZ, RZ, 0, 4.76837158203125e-07 ;  /* 0x00000008ff097431 */ /* 0x000fe400000001ff */
[C---:B------:R-:W-:Y:S01]  /*03f0*/  VIADD R7, R3.reuse, UR64 ;  /* 0x0000004003077c36 */ /* 0x040fe20008000000 */
[----:B0-----:R-:W-:Y:S01]  /*0400*/  IADD3 R8, PT, PT, R3, UR63, RZ ;  /* 0x0000003f03087c10 */ /* 0x001fe2000fffe0ff */
[----:B------:R-:W-:Y:S02]  /*0410*/  IMAD.MOV.U32 R32, RZ, RZ, 0x8 ;  /* 0x00000008ff207424 */ /* 0x000fe400078e00ff */
[----:B---3--:R-:W-:Y:S02]  /*0420*/  IMAD R7, R6, UR70, R7 ;  /* 0x0000004606077c24 */ /* 0x008fe4000f8e0207 */
[----:B----4-:R-:W-:Y:S02]  /*0430*/  IMAD R8, R5, UR71, R8 ;  /* 0x0000004705087c24 */ /* 0x010fe4000f8e0208 */
[----:B------:R-:W-:-:S04]  /*0440*/  IMAD.WIDE R32, R7, R32, UR4 ;  /* 0x0000000407207e25 */ /* 0x000fc8000f8e0220 */
[----:B------:R-:W-:-:S04]  /*0450*/  IMAD.WIDE R8, R8, R9, UR6 ;  /* 0x0000000608087e25 */ /* 0x000fc8000f8e0209 */
[C---:B-1----:R-:W-:Y:S02]  /*0460*/  IMAD.WIDE R34, R30.reuse, 0x8, R32 ;  /* 0x000000081e227825 */ /* 0x042fe400078e0220 */
[----:B--2---:R-:W5:Y:S02]  /*0470*/  LDG.E.64 R32, desc[UR60][R32.64] ;  /* 0x0000003c20207981 */ /* 0x004f64000c1e1b00 */
[C---:B------:R-:W-:Y:S02]  /*0480*/  IMAD.WIDE R10, R31.reuse, 0x8, R8 ;  /* 0x000000081f0a7825 */ /* 0x040fe400078e0208 */
[----:B------:R-:W5:Y:S02]  /*0490*/  LDG.E.64 R8, desc[UR60][R8.64] ;  /* 0x0000003c08087981 */ /* 0x000f64000c1e1b00 */
[----:B------:R-:W-:Y:S02]  /*04a0*/  IMAD.WIDE R36, R30, 0x8, R34 ;  /* 0x000000081e247825 */ /* 0x000fe400078e0222 */
[----:B------:R-:W5:Y:S02]  /*04b0*/  LDG.E.64 R34, desc[UR60][R34.64] ;  /* 0x0000003c22227981 */ /* 0x000f64000c1e1b00 */
[----:B------:R-:W-:-:S02]  /*04c0*/  IMAD.WIDE R12, R31, 0x8, R10 ;  /* 0x000000081f0c7825 */ /* 0x000fc400078e020a */
[----:B------:R-:W5:Y:S02]  /*04d0*/  LDG.E.64 R10, desc[UR60][R10.64] ;  /* 0x0000003c0a0a7981 */ /* 0x000f64000c1e1b00 */
        /* <DEDUP_REMOVED lines=35> */
[----:B------:R-:W5:Y:S04]  /*0710*/  LDG.E.64 R28, desc[UR60][R28.64] ;  /* 0x0000003c1c1c7981 */ /* 0x000f68000c1e1b00 */
[----:B------:R-:W5:Y:S04]  /*0720*/  LDG.E.64 R54, desc[UR60][R54.64] ;  /* 0x0000003c36367981 */ /* 0x000f68000c1e1b00 */
[----:B------:R-:W5:Y:S02]  /*0730*/  LDG.E.64 R30, desc[UR60][R30.64] ;  /* 0x0000003c1e1e7981 */ /* 0x000f64000c1e1b00 */
.L_x_7:
[----:B0-234-:R-:W-:Y:S05]  /*0740*/  BSYNC.RECONVERGENT B0 ;  /* 0x0000000000007941 */ /* 0x01dfea0003800200 */
.L_x_6:
[----:B------:R-:W0:Y:S02]  /*0750*/  LDCU UR62, c[0x0][0x388] ;  /* 0x00007100ff3e77ac */ /* 0x000e240008000800 */
[----:B0-----:R-:W-:-:S06]  /*0760*/  UISETP.GE.AND UP0, UPT, UR62, 0x1, UPT ;  /* 0x000000013e00788c */ /* 0x001fcc000bf06270 */
[----:B------:R-:W-:-:S13]  /*0770*/  PLOP3.LUT P2, PT, PT, PT, UP0, 0x80, 0x8 ;  /* 0x000000000008781c */ /* 0x000fda0003f4f008 */
[----:B------:R-:W-:Y:S05]  /*0780*/  @!P2 EXIT ;  /* 0x000000000000a94d */ /* 0x000fea0003800000 */
[----:B------:R-:W0:Y:S01]  /*0790*/  S2R R58, SR_CgaCtaId ;  /* 0x00000000003a7919 */ /* 0x000e220000008800 */
[----:B------:R-:W1:Y:S01]  /*07a0*/  LDCU UR12, c[0x0][0x3b0] ;  /* 0x00007600ff0c77ac */ /* 0x000e620008000800 */
[----:B------:R-:W2:Y:S01]  /*07b0*/  LDC.64 R56, c[0x0][0x3c0] ;  /* 0x0000f000ff387b82 */ /* 0x000ea20000000a00 */
[----:B------:R-:W-:Y:S01]  /*07c0*/  IMAD.U32 R7, RZ, RZ, UR10 ;  /* 0x0000000aff077e24 */ /* 0x000fe2000f8e00ff */
[----:B------:R-:W-:Y:S01]  /*07d0*/  MOV R59, UR8 ;  /* 0x00000008003b7c02 */ /* 0x000fe20008000f00 */
[----:B------:R-:W3:Y:S03]  /*07e0*/  LDCU UR56, c[0x0][0x3d0] ;  /* 0x00007a00ff3877ac */ /* 0x000ee60008000800 */
[C-C-:B------:R-:W-:Y:S01]  /*07f0*/  IADD3 R60, PT, PT, R7.reuse, UR63, R2.reuse ;  /* 0x0000003f073c7c10 */ /* 0x140fe2000fffe002 */
[----:B------:R-:W4:Y:S01]  /*0800*/  LDCU UR11, c[0x0][0x3dc] ;  /* 0x00007b80ff0b77ac */ /* 0x000f220008000800 */
[----:B------:R-:W-:-:S03]  /*0810*/  IADD3 R7, PT, PT, R7, UR64, R2 ;  /* 0x0000004007077c10 */ /* 0x000fc6000fffe002 */
[----:B------:R-:W-:Y:S01]  /*0820*/  IMAD R72, R5, UR71, R60 ;  /* 0x0000004705487c24 */ /* 0x000fe2000f8e023c */
[----:B------:R-:W0:Y:S01]  /*0830*/  LDCU.64 UR68, c[0x0][0x3e0] ;  /* 0x00007c00ff4477ac */ /* 0x000e220008000a00 */
[----:B------:R-:W2:Y:S01]  /*0840*/  LDCU UR72, c[0x0][0x3bc] ;  /* 0x00007780ff4877ac */ /* 0x000ea20008000800 */
[----:B-1----:R-:W-:Y:S01]  /*0850*/  IMAD R4, R4, UR12, R3 ;  /* 0x0000000c04047c24 */ /* 0x002fe2000f8e0203 */
[----:B------:R-:W-:Y:S01]  /*0860*/  MOV R3, 0x400 ;  /* 0x0000040000037802 */ /* 0x000fe20000000f00 */
[----:B------:R-:W1:Y:S01]  /*0870*/  LDCU.64 UR66, c[0x0][0x3c0] ;  /* 0x00007800ff4277ac */ /* 0x000e620008000a00 */
[----:B---3--:R-:W-:Y:S02]  /*0880*/  UIADD3 UR73, UPT, UPT, UR56, 0x6, URZ ;  /* 0x0000000638497890 */ /* 0x008fe4000fffe0ff */
[----:B----4-:R-:W-:Y:S01]  /*0890*/  UIADD3 UR11, UPT, UPT, UR11, 0x6, URZ ;  /* 0x000000060b0b7890 */ /* 0x010fe2000fffe0ff */
[----:B------:R-:W3:Y:S01]  /*08a0*/  LDCU.128 UR52, c[0x3][0xd0] ;  /* 0x00c01a00ff3477ac */ /* 0x000ee20008000c00 */
[----:B0-----:R-:W-:-:S02]  /*08b0*/  LEA R3, R58, R3, 0x18 ;  /* 0x000000033a037211 */ /* 0x001fc400078ec0ff */
[----:B------:R-:W-:Y:S01]  /*08c0*/  IADD3 R58, PT, PT, R59, UR65, R0 ;  /* 0x000000413b3a7c10 */ /* 0x000fe2000fffe000 */
[--C-:B--2---:R-:W-:Y:S01]  /*08d0*/  IMAD R59, R56, UR56, R7.reuse ;  /* 0x00000038383b7c24 */ /* 0x104fe2000f8e0207 */
[----:B------:R-:W0:Y:S01]  /*08e0*/  LDCU.128 UR48, c[0x3][0xe0] ;  /* 0x00c01c00ff3077ac */ /* 0x000e220008000c00 */
[----:B------:R-:W-:Y:S02]  /*08f0*/  IMAD R7, R6, UR70, R7 ;  /* 0x0000004606077c24 */ /* 0x000fe4000f8e0207 */
[C---:B------:R-:W-:Y:S01]  /*0900*/  VIADD R60, R58.reuse, 0x10 ;  /* 0x000000103a3c7836 */ /* 0x040fe20000000000 */
[----:B------:R-:W-:Y:S01]  /*0910*/  IADD3 R58, PT, PT, R58, -0x6, RZ ;  /* 0xfffffffa3a3a7810 */ /* 0x000fe20007ffe0ff */
[----:B------:R-:W-:Y:S01]  /*0920*/  IMAD R3, R0, 0x160, R3 ;  /* 0x0000016000037824 */ /* 0x000fe200078e0203 */
[----:B------:R-:W2:Y:S01]  /*0930*/  LDCU.128 UR44, c[0x3][0xf0] ;  /* 0x00c01e00ff2c77ac */ /* 0x000ea20008000c00 */
[--C-:B------:R-:W-:Y:S02]  /*0940*/  IMAD R73, R60, UR70, R59.reuse ;  /* 0x000000463c497c24 */ /* 0x100fe4000f8e023b */
[--C-:B------:R-:W-:Y:S01]  /*0950*/  IMAD R5, R58, UR70, R59.reuse ;  /* 0x000000463a057c24 */ /* 0x100fe2000f8e023b */
[----:B------:R-:W4:Y:S01]  /*0960*/  LDCU.128 UR40, c[0x3][0x100] ;  /* 0x00c02000ff2877ac */ /* 0x000f220008000c00 */
[----:B------:R-:W-:-:S02]  /*0970*/  IMAD R6, R6, UR70, R59 ;  /* 0x0000004606067c24 */ /* 0x000fc4000f8e023b */
[----:B------:R-:W-:Y:S01]  /*0980*/  IMAD R7, R56, UR73, R7 ;  /* 0x0000004938077c24 */ /* 0x000fe2000f8e0207 */
[----:B------:R-:W0:Y:S01]  /*0990*/  LDCU.128 UR36, c[0x3][0x110] ;  /* 0x00c02200ff2477ac */ /* 0x000e220008000c00 */
[----:B------:R-:W-:Y:S02]  /*09a0*/  IMAD R3, R2, 0x8, R3 ;  /* 0x0000000802037824 */ /* 0x000fe400078e0203 */
[----:B------:R-:W-:Y:S01]  /*09b0*/  IMAD R72, R57, UR11, R72 ;  /* 0x0000000b39487c24 */ /* 0x000fe2000f8e0248 */
[----:B------:R-:W0:Y:S01]  /*09c0*/  LDCU.128 UR32, c[0x3][0x120] ;  /* 0x00c02400ff2077ac */ /* 0x000e220008000c00 */
[----:B------:R-:W0:Y:S01]  /*09d0*/  LDCU.128 UR28, c[0x3][0x130] ;  /* 0x00c02600ff1c77ac */ /* 0x000e220008000c00 */
[----:B------:R-:W0:Y:S01]  /*09e0*/  LDCU.128 UR24, c[0x3][0x140] ;  /* 0x00c02800ff1877ac */ /* 0x000e220008000c00 */
[----:B------:R-:W0:Y:S01]  /*09f0*/  LDCU.128 UR20, c[0x3][0x150] ;  /* 0x00c02a00ff1477ac */ /* 0x000e220008000c00 */
[----:B------:R-:W0:Y:S01]  /*0a00*/  LDCU.128 UR16, c[0x3][0x160] ;  /* 0x00c02c00ff1077ac */ /* 0x000e220008000c00 */
[----:B------:R-:W0:Y:S01]  /*0a10*/  LDCU.128 UR12, c[0x3][0x170] ;  /* 0x00c02e00ff0c77ac */ /* 0x000e220008000c00 */
[----:B------:R-:W0:Y:S01]  /*0a20*/  LDCU.128 UR56, c[0x3][0x180] ;  /* 0x00c03000ff3877ac */ /* 0x000e220008000c00 */
[----:B-123--:R-:W-:-:S12]  /*0a30*/  UIADD3 UR11, UPT, UPT, -UR62, URZ, URZ ;  /* 0x000000ff3e0b7290 */ /* 0x00efd8000fffe1ff */
.L_x_8:
[----:B-----5:R-:W-:Y:S01]  /*0a40*/  IMAD.MOV.U32 R56, RZ, RZ, R34 ;  /* 0x000000ffff387224 */ /* 0x020fe200078e0022 */
[----:B------:R-:W-:Y:S01]  /*0a50*/  MOV R57, R35 ;  /* 0x0000002300397202 */ /* 0x000fe20000000f00 */
[----:B------:R-:W-:Y:S01]  /*0a60*/  IMAD.MOV.U32 R35, RZ, RZ, R37 ;  /* 0x000000ffff237224 */ /* 0x000fe200078e0025 */
[----:B------:R-:W-:Y:S01]  /*0a70*/  ISETP.GT.U32.AND P2, PT, R0, 0x5, PT ;  /* 0x000000050000780c */ /* 0x000fe20003f44070 */
[----:B------:R-:W-:Y:S01]  /*0a80*/  IMAD.MOV.U32 R37, RZ, RZ, R39 ;  /* 0x000000ffff257224 */ /* 0x000fe200078e0027 */
[----:B------:R-:W-:Y:S01]  /*0a90*/  MOV R60, 0x8 ;  /* 0x00000008003c7802 */ /* 0x000fe20000000f00 */
[----:B------:R-:W-:Y:S01]  /*0aa0*/  HFMA2 R63, -RZ, RZ, 0, 4.76837158203125e-07 ;  /* 0x00000008ff3f7431 */ /* 0x000fe200000001ff */
[----:B------:R-:W-:Y:S01]  /*0ab0*/  MOV R34, R36 ;  /* 0x0000002400227202 */ /* 0x000fe20000000f00 */
[----:B------:R-:W-:Y:S01]  /*0ac0*/  IMAD.MOV.U32 R39, RZ, RZ, R41 ;  /* 0x000000ffff277224 */ /* 0x000fe200078e0029 */
[----:B------:R-:W-:Y:S01]  /*0ad0*/  MOV R36, R38 ;  /* 0x0000002600247202 */ /* 0x000fe20000000f00 */
[----:B------:R-:W-:Y:S01]  /*0ae0*/  HFMA2 R62, -RZ, RZ, 0, 4.76837158203125e-07 ;  /* 0x00000008ff3e7431 */ /* 0x000fe200000001ff */
[----:B------:R-:W-:Y:S01]  /*0af0*/  MOV R38, R40 ;  /* 0x0000002800267202 */ /* 0x000fe20000000f00 */
[----:B------:R-:W-:Y:S01]  /*0b00*/  IMAD.MOV.U32 R41, RZ, RZ, R43 ;  /* 0x000000ffff297224 */ /* 0x000fe200078e002b */
[----:B------:R-:W-:Y:S01]  /*0b10*/  MOV R40, R42 ;  /* 0x0000002a00287202 */ /* 0x000fe20000000f00 */
[----:B------:R-:W-:Y:S01]  /*0b20*/  IMAD.MOV.U32 R43, RZ, RZ, R45 ;  /* 0x000000ffff2b7224 */ /* 0x000fe200078e002d */
[----:B------:R-:W-:Y:S01]  /*0b30*/  MOV R42, R44 ;  /* 0x0000002c002a7202 */ /* 0x000fe20000000f00 */
[----:B------:R-:W-:Y:S01]  /*0b40*/  @P0 IMAD.WIDE R60, R7, R60, UR4 ;  /* 0x00000004073c0e25 */ /* 0x000fe2000f8e023c */
[----:B------:R-:W-:-:S02]  /*0b50*/  MOV R44, R46 ;  /* 0x0000002e002c7202 */ /* 0x000fc40000000f00 */
[----:B------:R-:W-:Y:S01]  /*0b60*/  ISETP.GT.U32.AND P3, PT, R2, 0x5, PT ;  /* 0x000000050200780c */ /* 0x000fe20003f64070 */
[----:B------:R-:W-:Y:S01]  /*0b70*/  IMAD.MOV.U32 R45, RZ, RZ, R47 ;  /* 0x000000ffff2d7224 */ /* 0x000fe200078e002f */
[----:B------:R-:W-:Y:S01]  /*0b80*/  MOV R46, R48 ;  /* 0x00000030002e7202 */ /* 0x000fe20000000f00 */
[----:B------:R-:W-:Y:S01]  /*0b90*/  IMAD.MOV.U32 R47, RZ, RZ, R49 ;  /* 0x000000ffff2f7224 */ /* 0x000fe200078e0031 */
[----:B------:R-:W-:Y:S01]  /*0ba0*/  MOV R48, R50 ;  /* 0x0000003200307202 */ /* 0x000fe20000000f00 */
[----:B------:R-:W-:Y:S01]  /*0bb0*/  IMAD.MOV.U32 R49, RZ, RZ, R51 ;  /* 0x000000ffff317224 */ /* 0x000fe200078e0033 */
[----:B------:R-:W-:Y:S01]  /*0bc0*/  MOV R50, R52 ;  /* 0x0000003400327202 */ /* 0x000fe20000000f00 */
[----:B------:R-:W-:Y:S01]  /*0bd0*/  IMAD.MOV.U32 R51, RZ, RZ, R53 ;  /* 0x000000ffff337224 */ /* 0x000fe200078e0035 */
[----:B------:R-:W-:Y:S01]  /*0be0*/  MOV R52, R54 ;  /* 0x0000003600347202 */ /* 0x000fe20000000f00 */
[----:B------:R-:W-:Y:S01]  /*0bf0*/  IMAD.MOV.U32 R64, RZ, RZ, 0x8 ;  /* 0x00000008ff407424 */ /* 0x000fe200078e00ff */
[----:B------:R-:W-:Y:S01]  /*0c00*/  MOV R59, R11 ;  /* 0x0000000b003b7202 */ /* 0x000fe20000000f00 */
[----:B------:R-:W-:-:S02]  /*0c10*/  IMAD.MOV.U32 R53, RZ, RZ, R55 ;  /* 0x000000ffff357224 */ /* 0x000fc400078e0037 */
[----:B------:R1:W2:Y:S01]  /*0c20*/  @P0 LDG.E.64 R54, desc[UR60][R60.64] ;  /* 0x0000003c3c360981 */ /* 0x0002a2000c1e1b00 */
[----:B------:R-:W-:Y:S01]  /*0c30*/  CS2R R66, SRZ ;  /* 0x0000000000427805 */ /* 0x000fe2000001ff00 */
[----:B------:R-:W-:-:S04]  /*0c40*/  @!P2 IMAD.WIDE R64, R5, R64, UR4 ;  /* 0x000000040540ae25 */ /* 0x000fc8000f8e0240 */
[----:B------:R-:W-:Y:S02]  /*0c50*/  IMAD.MOV.U32 R58, RZ, RZ, R10 ;  /* 0x000000ffff3a7224 */ /* 0x000fe400078e000a */
[----:B------:R-:W3:Y:S01]  /*0c60*/  @!P2 LDG.E.64 R64, desc[UR60][R64.64] ;  /* 0x0000003c4040a981 */ /* 0x000ee2000c1e1b00 */
[----:B------:R-:W-:Y:S02]  /*0c70*/  IMAD.MOV.U32 R69, RZ, RZ, 0x8 ;  /* 0x00000008ff457424 */ /* 0x000fe400078e00ff */
[----:B-1----:R-:W-:-:S04]  /*0c80*/  IMAD.WIDE R60, R6, R63, UR4 ;  /* 0x00000004063c7e25 */ /* 0x002fc8000f8e023f */
[----:B------:R-:W-:Y:S01]  /*0c90*/  @!P2 IMAD.WIDE R62, R73, R62, UR4 ;  /* 0x00000004493eae25 */ /* 0x000fe2000f8e023e */
[----:B------:R-:W4:Y:S04]  /*0ca0*/  @P1 LDG.E.64 R66, desc[UR60][R60.64] ;  /* 0x0000003c3c421981 */ /* 0x000f28000c1e1b00 */
[----:B------:R-:W2:Y:S04]  /*0cb0*/  @!P3 LDG.E.64 R76, desc[UR60][R60.64+-0x30] ;  /* 0xffffd03c3c4cb981 */ /* 0x000ea8000c1e1b00 */
[----:B------:R-:W2:Y:S04]  /*0cc0*/  @!P2 LDG.E.64 R62, desc[UR60][R62.64] ;  /* 0x0000003c3e3ea981 */ /* 0x000ea8000c1e1b00 */
[----:B------:R-:W2:Y:S01]  /*0cd0*/  @!P3 LDG.E.64 R70, desc[UR60][R60.64+0x100] ;  /* 0x0001003c3c46b981 */ /* 0x000ea2000c1e1b00 */
[----:B------:R-:W1:Y:S01]  /*0ce0*/  S2UR UR10, SR_CgaCtaId ;  /* 0x00000000000a79c3 */ /* 0x000e620000008800 */
[----:B------:R-:W-:Y:S01]  /*0cf0*/  MOV R10, R12 ;  /* 0x0000000c000a7202 */ /* 0x000fe20000000f00 */
        /* <DEDUP_REMOVED lines=10> */
[----:B------:R-:W-:Y:S01]  /*0da0*/  @P0 IMAD.WIDE R68, R72, R69, UR6 ;  /* 0x0000000648440e25 */ /* 0x000fe2000f8e0245 */
[----:B------:R-:W-:-:S03]  /*0db0*/  MOV R22, R24 ;  /* 0x0000001800167202 */ /* 0x000fc60000000f00 */
[----:B------:R-:W-:Y:S01]  /*0dc0*/  IMAD.MOV.U32 R21, RZ, RZ, R23 ;  /* 0x000000ffff157224 */ /* 0x000fe200078e0017 */
[----:B------:R-:W-:Y:S01]  /*0dd0*/  MOV R24, R26 ;  /* 0x0000001a00187202 */ /* 0x000fe20000000f00 */
[----:B------:R-:W-:Y:S01]  /*0de0*/  IMAD.MOV.U32 R23, RZ, RZ, R25 ;  /* 0x000000ffff177224 */ /* 0x000fe200078e0019 */
[----:B------:R-:W-:Y:S01]  /*0df0*/  MOV R26, R28 ;  /* 0x0000001c001a7202 */ /* 0x000fe20000000f00 */
[----:B------:R-:W-:Y:S01]  /*0e00*/  IMAD.MOV.U32 R25, RZ, RZ, R27 ;  /* 0x000000ffff197224 */ /* 0x000fe200078e001b */
[----:B------:R-:W-:Y:S01]  /*0e10*/  MOV R28, R30 ;  /* 0x0000001e001c7202 */ /* 0x000fe20000000f00 */
[----:B------:R-:W-:Y:S02]  /*0e20*/  IMAD.MOV.U32 R27, RZ, RZ, R29 ;  /* 0x000000ffff1b7224 */ /* 0x000fe400078e001d */
[----:B------:R-:W-:Y:S02]  /*0e30*/  IMAD.MOV.U32 R29, RZ, RZ, R31 ;  /* 0x000000ffff1d7224 */ /* 0x000fe400078e001f */
[----:B------:R0:W2:Y:S01]  /*0e40*/  @P0 LDG.E.64 R30, desc[UR60][R68.64] ;  /* 0x0000003c441e0981 */ /* 0x0000a2000c1e1b00 */
[----:B------:R-:W-:-:S02]  /*0e50*/  UMOV UR8, 0x400 ;  /* 0x0000040000087882 */ /* 0x000fc40000000000 */
[----:B-1----:R-:W-:-:S06]  /*0e60*/  ULEA UR8, UR10, UR8, 0x18 ;  /* 0x000000080a087291 */ /* 0x002fcc000f8ec0ff */
[----:B0-----:R-:W-:-:S05]  /*0e70*/  LEA R69, R2, UR8, 0x3 ;  /* 0x0000000802457c11 */ /* 0x001fca000f8e18ff */
[----:B------:R-:W-:Y:S01]  /*0e80*/  IMAD R74, R0, 0x160, R69 ;  /* 0x00000160004a7824 */ /* 0x000fe200078e0245 */
[----:B---3--:R-:W-:Y:S04]  /*0e90*/  @!P2 STS.64 [R3+0x30], R64 ;  /* 0x000030400300a388 */ /* 0x008fe80000000a00 */
[----:B----4-:R-:W-:Y:S04]  /*0ea0*/  STS.64 [R3+0x870], R66 ;  /* 0x0008704203007388 */ /* 0x010fe80000000a00 */
[----:B--2---:R-:W-:Y:S04]  /*0eb0*/  @!P3 STS.64 [R3+0x840], R76 ;  /* 0x0008404c0300b388 */ /* 0x004fe80000000a00 */
[----:B------:R-:W-:Y:S04]  /*0ec0*/  @!P2 STS.64 [R3+0x1e70], R62 ;  /* 0x001e703e0300a388 */ /* 0x000fe80000000a00 */
[----:B------:R-:W-:Y:S01]  /*0ed0*/  @!P3 STS.64 [R3+0x970], R70 ;  /* 0x000970460300b388 */ /* 0x000fe20000000a00 */
[----:B------:R-:W-:Y:S06]  /*0ee0*/  BAR.SYNC.DEFER_BLOCKING 0x0 ;  /* 0x0000000000007b1d */ /* 0x000fec0000010000 */
[----:B------:R-:W-:Y:S04]  /*0ef0*/  LDS.64 R68, [R3+0x868] ;  /* 0x0008680003447984 */ /* 0x000fe80000000a00 */
[----:B------:R-:W0:Y:S04]  /*0f00*/  LDS.64 R66, [R3+0x878] ;  /* 0x0008780003427984 */ /* 0x000e280000000a00 */
[----:B------:R-:W-:Y:S04]  /*0f10*/  LDS.64 R64, [R74+0x710] ;  /* 0x000710004a407984 */ /* 0x000fe80000000a00 */
[----:B------:R-:W1:Y:S04]  /*0f20*/  LDS.64 R62, [R74+0x9d0] ;  /* 0x0009d0004a3e7984 */ /* 0x000e680000000a00 */
[----:B------:R-:W2:Y:S04]  /*0f30*/  @P0 LDG.E.64 R60, desc[UR60][R60.64] ;  /* 0x0000003c3c3c0981 */ /* 0x000ea8000c1e1b00 */
[----:B------:R-:W-:Y:S01]  /*0f40*/  LDS.64 R70, [R74+0x10b0] ;  /* 0x0010b0004a467984 */ /* 0x000fe20000000a00 */
[----:B0-----:R-:W-:-:S03]  /*0f50*/  DADD R66, R68, R66 ;  /* 0x0000000044427229 */ /* 0x001fc60000000042 */
[----:B------:R-:W-:Y:S01]  /*0f60*/  LDS.64 R68, [R3+0x880] ;  /* 0x0008800003447984 */ /* 0x000fe20000000a00 */
[----:B-1----:R-:W-:-:S03]  /*0f70*/  DADD R62, R64, R62 ;  /* 0x00000000403e7229 */ /* 0x002fc6000000003e */
[----:B------:R-:W0:Y:S01]  /*0f80*/  LDS.64 R64, [R3+0x860] ;  /* 0x0008600003407984 */ /* 0x000e220000000a00 */
[----:B------:R-:W-:-:S08]  /*0f90*/  DMUL R66, R66, UR52 ;  /* 0x0000003442427c28 */ /* 0x000fd00008000000 */
[----:B------:R-:W-:-:S08]  /*0fa0*/  DFMA R66, R42, UR68, R66 ;  /* 0x000000442a427c2b */ /* 0x000fd00008000042 */
[----:B------:R-:W-:Y:S02]  /*0fb0*/  DFMA R62, R62, UR54, R66 ;  /* 0x000000363e3e7c2b */ /* 0x000fe40008000042 */
[----:B------:R-:W-:Y:S02]  /*0fc0*/  DADD R66, R20, -R16 ;  /* 0x0000000014427229 */ /* 0x000fe40000000810 */
[----:B0-----:R-:W-:Y:S02]  /*0fd0*/  DADD R68, R64, R68 ;  /* 0x0000000040447229 */ /* 0x001fe40000000044 */
[----:B------:R-:W-:-:S08]  /*0fe0*/  DADD R64, R44, R40 ;  /* 0x000000002c407229 */ /* 0x000fd00000000028 */
[----:B------:R-:W-:Y:S02]  /*0ff0*/  DFMA R62, R64, UR48, R62 ;  /* 0x00000030403e7c2b */ /* 0x000fe4000800003e */
[----:B------:R-:W-:Y:S06]  /*1000*/  LDS.64 R64, [R74+0x5b0] ;  /* 0x0005b0004a407984 */ /* 0x000fec0000000a00 */
[----:B------:R-:W-:Y:S02]  /*1010*/  DFMA R66, R66, UR50, R62 ;  /* 0x0000003242427c2b */ /* 0x000fe4000800003e */
[----:B------:R-:W0:Y:S06]  /*1020*/  LDS.64 R62, [R74+0xb30] ;  /* 0x000b30004a3e7984 */ /* 0x000e2c0000000a00 */
[----:B------:R-:W-:-:S02]  /*1030*/  DFMA R68, R68, UR44, R66 ;  /* 0x0000002c44447c2b */ /* 0x000fc40008000042 */
[----:B------:R-:W-:Y:S01]  /*1040*/  LDS.64 R66, [R3+0x858] ;  /* 0x0008580003427984 */ /* 0x000fe20000000a00 */
[----:B0-----:R-:W-:-:S03]  /*1050*/  DADD R62, R64, R62 ;  /* 0x00000000403e7229 */ /* 0x001fc6000000003e */
[----:B------:R-:W0:Y:S05]  /*1060*/  LDS.64 R64, [R3+0x888] ;  /* 0x0008880003407984 */ /* 0x000e2a0000000a00 */
        /* <DEDUP_REMOVED lines=17> */
[----:B------:R-:W0:Y:S06]  /*1180*/  @P0 LDC.64 R62, c[0x0][0x3f0] ;  /* 0x0000fc00ff3e0b82 */ /* 0x000e2c0000000a00 */
[----:B------:R-:W-:Y:S02]  /*1190*/  DFMA R64, R64, UR34, R66 ;  /* 0x0000002240407c2b */ /* 0x000fe40008000042 */
[----:B------:R-:W-:Y:S06]  /*11a0*/  LDS.64 R66, [R74+0x2f0] ;  /* 0x0002f0004a427984 */ /* 0x000fec0000000a00 */
[----:B------:R-:W-:-:S02]  /*11b0*/  DFMA R68, R68, UR28, R64 ;  /* 0x0000001c44447c2b */ /* 0x000fc40008000040 */
[----:B------:R-:W1:Y:S01]  /*11c0*/  LDS.64 R64, [R74+0xdf0] ;  /* 0x000df0004a407984 */ /* 0x000e620000000a00 */
[----:B0-----:R-:W-:-:S06]  /*11d0*/  @P0 IMAD.WIDE R62, R4, 0x8, R62 ;  /* 0x00000008043e0825 */ /* 0x001fcc00078e023e */
[----:B------:R-:W2:Y:S01]  /*11e0*/  @P0 LDG.E.64 R62, desc[UR60][R62.64] ;  /* 0x0000003c3e3e0981 */ /* 0x000ea2000c1e1b00 */
[----:B-1----:R-:W-:-:S03]  /*11f0*/  DADD R64, R66, R64 ;  /* 0x0000000042407229 */ /* 0x002fc60000000040 */
[----:B------:R-:W-:Y:S05]  /*1200*/  LDS.64 R66, [R3+0x848] ;  /* 0x0008480003427984 */ /* 0x000fea0000000a00 */
[----:B------:R-:W-:Y:S02]  /*1210*/  DFMA R68, R64, UR30, R68 ;  /* 0x0000001e40447c2b */ /* 0x000fe40008000044 */
[----:B------:R-:W-:-:S08]  /*1220*/  DADD R64, R50, R34 ;  /* 0x0000000032407229 */ /* 0x000fd00000000022 */
[----:B------:R-:W-:Y:S02]  /*1230*/  DFMA R64, R64, UR24, R68 ;  /* 0x0000001840407c2b */ /* 0x000fe40008000044 */
[----:B------:R-:W-:-:S08]  /*1240*/  DADD R68, R26, -R10 ;  /* 0x000000001a447229 */ /* 0x000fd0000000080a */
[----:B------:R-:W-:Y:S01]  /*1250*/  DFMA R68, R68, UR26, R64 ;  /* 0x0000001a44447c2b */ /* 0x000fe20008000040 */
[----:B------:R-:W0:Y:S02]  /*1260*/  LDS.64 R64, [R3+0x898] ;  /* 0x0008980003407984 */ /* 0x000e240000000a00 */
[----:B0-----:R-:W-:Y:S02]  /*1270*/  DADD R64, R66, R64 ;  /* 0x0000000042407229 */ /* 0x001fe40000000040 */
[----:B------:R-:W-:Y:S06]  /*1280*/  LDS.64 R66, [R74+0x190] ;  /* 0x000190004a427984 */ /* 0x000fec0000000a00 */
[----:B------:R-:W-:-:S02]  /*1290*/  DFMA R68, R64, UR20, R68 ;  /* 0x0000001440447c2b */ /* 0x000fc40008000044 */
[----:B------:R-:W0:Y:S02]  /*12a0*/  LDS.64 R64, [R74+0xf50] ;  /* 0x000f50004a407984 */ /* 0x000e240000000a00 */
[----:B0-----:R-:W-:Y:S02]  /*12b0*/  DADD R64, R66, R64 ;  /* 0x0000000042407229 */ /* 0x001fe40000000040 */
[----:B------:R-:W-:-:S06]  /*12c0*/  DADD R66, R52, R56 ;  /* 0x0000000034427229 */ /* 0x000fcc0000000038 */
[----:B------:R-:W-:Y:S02]  /*12d0*/  DFMA R68, R64, UR22, R68 ;  /* 0x0000001640447c2b */ /* 0x000fe40008000044 */
[----:B------:R-:W-:-:S06]  /*12e0*/  DADD R64, R28, -R58 ;  /* 0x000000001c407229 */ /* 0x000fcc000000083a */
[----:B------:R-:W-:Y:S02]  /*12f0*/  DFMA R66, R66, UR16, R68 ;  /* 0x0000001042427c2b */ /* 0x000fe40008000044 */
[----:B------:R-:W-:Y:S06]  /*1300*/  LDS.64 R68, [R3+0x8a0] ;  /* 0x0008a00003447984 */ /* 0x000fec0000000a00 */
[----:B------:R-:W-:Y:S02]  /*1310*/  DFMA R64, R64, UR18, R66 ;  /* 0x0000001240407c2b */ /* 0x000fe40008000042 */
[----:B------:R-:W0:Y:S02]  /*1320*/  LDS.64 R66, [R3+0x840] ;  /* 0x0008400003427984 */ /* 0x000e240000000a00 */
[----:B0-----:R-:W-:-:S02]  /*1330*/  DADD R66, R66, R68 ;  /* 0x0000000042427229 */ /* 0x001fc40000000044 */
[----:B------:R-:W0:Y:S06]  /*1340*/  LDS.64 R68, [R74+0x30] ;  /* 0x000030004a447984 */ /* 0x000e2c0000000a00 */
[----:B------:R-:W-:Y:S02]  /*1350*/  DFMA R64, R66, UR12, R64 ;  /* 0x0000000c42407c2b */ /* 0x000fe40008000040 */
[----:B------:R-:W-:Y:S01]  /*1360*/  DADD R66, R54, R32 ;  /* 0x0000000036427229 */ /* 0x000fe20000000020 */
[----:B------:R-:W1:Y:S01]  /*1370*/  @P0 LDC.64 R32, c[0x0][0x3f8] ;  /* 0x0000fe00ff200b82 */ /* 0x000e620000000a00 */
[----:B------:R-:W-:-:S02]  /*1380*/  DADD R8, R30, -R8 ;  /* 0x000000001e087229 */ /* 0x000fc40000000808 */
[----:B0-----:R-:W-:-:S08]  /*1390*/  DADD R68, R68, R70 ;  /* 0x0000000044447229 */ /* 0x001fd00000000046 */
[----:B------:R-:W-:-:S08]  /*13a0*/  DFMA R64, R68, UR14, R64 ;  /* 0x0000000e44407c2b */ /* 0x000fd00008000040 */
[----:B------:R-:W-:Y:S02]  /*13b0*/  DFMA R66, R66, UR56, R64 ;  /* 0x0000003842427c2b */ /* 0x000fe40008000040 */
[----:B------:R-:W0:Y:S06]  /*13c0*/  @P0 LDC.64 R64, c[0x0][0x3e8] ;  /* 0x0000fa00ff400b82 */ /* 0x000e2c0000000a00 */
[----:B------:R-:W-:Y:S01]  /*13d0*/  DFMA R8, R8, UR58, R66 ;  /* 0x0000003a08087c2b */ /* 0x000fe20008000042 */
[----:B------:R-:W-:Y:S01]  /*13e0*/  IMAD.U32 R67, RZ, RZ, UR9 ;  /* 0x00000009ff437e24 */ /* 0x000fe2000f8e00ff */
[----:B--2---:R-:W-:Y:S01]  /*13f0*/  @P0 DMUL R62, R62, R60 ;  /* 0x0000003c3e3e0228 */ /* 0x004fe20000000000 */
[----:B------:R-:W-:-:S02]  /*1400*/  @P0 SHF.R.S32.HI R60, RZ, 0x1f, R4 ;  /* 0x0000001fff3c0819 */ /* 0x000fc40000011404 */
[----:B------:R-:W-:-:S04]  /*1410*/  @P0 IADD3 R61, P2, PT, R4, UR9, RZ ;  /* 0x00000009043d0c10 */ /* 0x000fc8000ff5e0ff */
[----:B------:R-:W-:Y:S02]  /*1420*/  @P0 LEA.HI.X.SX32 R66, R67, R60, 0x1, P2 ;  /* 0x0000003c43420211 */ /* 0x000fe400010f0eff */
[----:B-1----:R-:W-:Y:S01]  /*1430*/  @P0 LEA R60, P2, R61, R32, 0x3 ;  /* 0x000000203d3c0211 */ /* 0x002fe200078418ff */
[----:B0-----:R-:W-:-:S03]  /*1440*/  @P0 DFMA R8, R62, R64, R8 ;  /* 0x000000403e08022b */ /* 0x001fc60000000008 */
[----:B------:R-:W-:-:S05]  /*1450*/  @P0 LEA.HI.X R61, R61, R33, R66, 0x3, P2 ;  /* 0x000000213d3d0211 */ /* 0x000fca00010f1c42 */
[----:B------:R0:W-:Y:S01]  /*1460*/  @P0 STG.E.64 desc[UR60][R60.64], R8 ;  /* 0x000000083c000986 */ /* 0x0001e2000c101b3c */
[----:B------:R-:W-:-:S04]  /*1470*/  UIADD3 UR11, UPT, UPT, UR11, 0x1, URZ ;  /* 0x000000010b0b7890 */ /* 0x000fc8000fffe0ff */
[----:B------:R-:W-:Y:S01]  /*1480*/  UISETP.NE.AND UP0, UPT, UR11, URZ, UPT ;  /* 0x000000ff0b00728c */ /* 0x000fe2000bf05270 */
[----:B------:R-:W-:Y:S01]  /*1490*/  IADD3 R73, PT, PT, R73, UR66, RZ ;  /* 0x0000004249497c10 */ /* 0x000fe2000fffe0ff */
[----:B------:R-:W-:Y:S01]  /*14a0*/  VIADD R5, R5, UR66 ;  /* 0x0000004205057c36 */ /* 0x000fe20008000000 */
[----:B------:R-:W-:Y:S01]  /*14b0*/  IADD3 R6, PT, PT, R6, UR66, RZ ;  /* 0x0000004206067c10 */ /* 0x000fe2000fffe0ff */
[----:B------:R-:W-:Y:S01]  /*14c0*/  VIADD R7, R7, UR66 ;  /* 0x0000004207077c36 */ /* 0x000fe20008000000 */
[----:B------:R-:W-:Y:S01]  /*14d0*/  IADD3 R72, PT, PT, R72, UR67, RZ ;  /* 0x0000004348487c10 */ /* 0x000fe2000fffe0ff */
[----:B------:R-:W-:Y:S01]  /*14e0*/  VIADD R4, R4, UR72 ;  /* 0x0000004804047c36 */ /* 0x000fe20008000000 */
[----:B------:R-:W-:Y:S01]  /*14f0*/  MOV R32, R56 ;  /* 0x0000003800207202 */ /* 0x000fe20000000f00 */
[----:B------:R-:W-:Y:S01]  /*1500*/  IMAD.MOV.U32 R33, RZ, RZ, R57 ;  /* 0x000000ffff217224 */ /* 0x000fe200078e0039 */
[----:B0-----:R-:W-:Y:S01]  /*1510*/  MOV R8, R58 ;  /* 0x0000003a00087202 */ /* 0x001fe20000000f00 */
[----:B------:R-:W-:Y:S01]  /*1520*/  IMAD.MOV.U32 R9, RZ, RZ, R59 ;  /* 0x000000ffff097224 */ /* 0x000fe200078e003b */
[----:B------:R-:W-:Y:S06]  /*1530*/  BAR.SYNC.DEFER_BLOCKING 0x0 ;  /* 0x0000000000007b1d */ /* 0x000fec0000010000 */
[----:B------:R-:W-:Y:S05]  /*1540*/  BRA.U UP0, `(.L_x_8) ;  /* 0xfffffff5003c7547 */ /* 0x000fea000b83ffff */
[----:B------:R-:W-:Y:S05]  /*1550*/  EXIT ;  /* 0x000000000000794d */ /* 0x000fea0003800000 */
.L_x_9:
        /* <DEDUP_REMOVED lines=10> */
.L_x_74:


//--------------------- .text._Z24Lap_nonorth_DY_r6_kerneliiiPKdS0_iiiiiiiiiiiiiiiiddS0_Pd --------------------------
	.section	.text._Z24Lap_nonorth_DY_r6_kerneliiiPKdS0_iiiiiiiiiiiiiiiiddS0_Pd,"ax",@progbits
	.align	128
        .global         _Z24Lap_nonorth_DY_r6_kerneliiiPKdS0_iiiiiiiiiiiiiiiiddS0_Pd
        .type           _Z24Lap_nonorth_DY_r6_kerneliiiPKdS0_iiiiiiiiiiiiiiiiddS0_Pd,@function
        .size           _Z24Lap_nonorth_DY_r6_kerneliiiPKdS0_iiiiiiiiiiiiiiiiddS0_Pd,(.L_x_75 - _Z24Lap_nonorth_DY_r6_kerneliiiPKdS0_iiiiiiiiiiiiiiiiddS0_Pd)
        .other          _Z24Lap_nonorth_DY_r6_kerneliiiPKdS0_iiiiiiiiiiiiiiiiddS0_Pd,@"STO_CUDA_ENTRY STV_DEFAULT"
_Z24Lap_nonorth_DY_r6_kerneliiiPKdS0_iiiiiiiiiiiiiiiiddS0_Pd:
.text._Z24Lap_nonorth_DY_r6_kerneliiiPKdS0_iiiiiiiiiiiiiiiiddS0_Pd:
        /* <DEDUP_REMOVED lines=15> */
[----:B------:R-:W5:Y:S01]  /*00f0*/  LDCU.64 UR8, c[0x0][0x3c8] ;  /* 0x00007900ff0877ac */ /* 0x000f620008000a00 */
[----:B------:R-:W-:Y:S02]  /*0100*/  CS2R R22, SRZ ;  /* 0x0000000000167805 */ /* 0x000fe4000001ff00 */
[----:B------:R-:W-:Y:S01]  /*0110*/  CS2R R24, SRZ ;  /* 0x0000000000187805 */ /* 0x000fe2000001ff00 */
[----:B------:R-:W2:Y:S01]  /*0120*/  S2UR UR67, SR_CTAID.Y ;  /* 0x00000000004379c3 */ /* 0x000ea20000002600 */
[----:B------:R-:W0:Y:S01]  /*0130*/  LDCU.64 UR10, c[0x0][0x358] ;  /* 0x00006b00ff0a77ac */ /* 0x000e220008000a00 */
[----:B------:R-:W-:-:S02]  /*0140*/  CS2R R26, SRZ ;  /* 0x00000000001a7805 */ /* 0x000fc4000001ff00 */
[----:B------:R-:W-:Y:S02]  /*0150*/  CS2R R28, SRZ ;  /* 0x00000000001c7805 */ /* 0x000fe4000001ff00 */
[----:B------:R-:W-:Y:S01]  /*0160*/  CS2R R30, SRZ ;  /* 0x00000000001e7805 */ /* 0x000fe2000001ff00 */
[----:B-1----:R-:W-:Y:S01]  /*0170*/  UIADD3 UR12, UPT, UPT, UR65, 0x6, URZ ;  /* 0x00000006410c7890 */ /* 0x002fe2000fffe0ff */
[----:B------:R-:W-:Y:S01]  /*0180*/  CS2R R34, SRZ ;  /* 0x0000000000227805 */ /* 0x000fe2000001ff00 */
[----:B------:R-:W1:Y:S01]  /*0190*/  LDCU UR66, c[0x0][0x3b4] ;  /* 0x00007680ff4277ac */ /* 0x000e620008000800 */
[----:B------:R-:W2:Y:S08]  /*01a0*/  LDC R5, c[0x0][0x364] ;  /* 0x0000d900ff057b82 */ /* 0x000eb00000000800 */
[----:B------:R-:W3:Y:S01]  /*01b0*/  S2UR UR6, SR_CTAID.Z ;  /* 0x00000000000679c3 */ /* 0x000ee20000002700 */
[----:B0-----:R-:W-:-:S05]  /*01c0*/  IMAD R3, R3, UR68, R0 ;  /* 0x0000004403037c24 */ /* 0x001fca000f8e0200 */
[----:B------:R-:W-:Y:S01]  /*01d0*/  ISETP.GE.AND P0, PT, R3, UR64, PT ;  /* 0x0000004003007c0c */ /* 0x000fe2000bf06270 */
[----:B--2---:R-:W-:-:S05]  /*01e0*/  IMAD R6, R5, UR67, R2 ;  /* 0x0000004305067c24 */ /* 0x004fca000f8e0202 */
[C---:B------:R-:W-:Y:S02]  /*01f0*/  ISETP.LT.AND P0, PT, R6.reuse, UR65, !P0 ;  /* 0x0000004106007c0c */ /* 0x040fe4000c701270 */
[C---:B------:R-:W-:Y:S01]  /*0200*/  ISETP.GE.AND P1, PT, R6.reuse, UR12, PT ;  /* 0x0000000c06007c0c */ /* 0x040fe2000bf26270 */
[----:B---3--:R-:W-:Y:S01]  /*0210*/  UIMAD UR6, UR6, UR7, URZ ;  /* 0x00000007060672a4 */ /* 0x008fe2000f8e02ff */
[----:B-----5:R-:W-:Y:S01]  /*0220*/  IADD3 R6, PT, PT, R6, UR9, RZ ;  /* 0x0000000906067c10 */ /* 0x020fe2000fffe0ff */
[----:B------:R-:W-:Y:S02]  /*0230*/  UIADD3 UR7, UPT, UPT, UR64, 0x6, URZ ;  /* 0x0000000640077890 */ /* 0x000fe4000fffe0ff */
[----:B----4-:R-:W-:-:S04]  /*0240*/  UIMAD.WIDE UR4, UR6, 0x8, UR4 ;  /* 0x00000008060478a5 */ /* 0x010fc8000f8e0204 */
[----:B------:R-:W-:Y:S02]  /*0250*/  ISETP.LT.AND P2, PT, R3, UR7, !P1 ;  /* 0x0000000703007c0c */ /* 0x000fe4000cf41270 */
[----:B-1----:R-:W-:Y:S11]  /*0260*/  @!P0 BRA `(.L_x_11) ;  /* 0x0000000000708947 */ /* 0x002ff60003800000 */
[----:B------:R-:W0:Y:S01]  /*0270*/  LDC R11, c[0x0][0x3c0] ;  /* 0x0000f000ff0b7b82 */ /* 0x000e220000000800 */
[----:B------:R-:W-:Y:S02]  /*0280*/  HFMA2 R34, -RZ, RZ, 0, 4.76837158203125e-07 ;  /* 0x00000008ff227431 */ /* 0x000fe400000001ff */
[----:B------:R-:W-:-:S04]  /*0290*/  VIADD R5, R3, UR8 ;  /* 0x0000000803057c36 */ /* 0x000fc80008000000 */
[----:B------:R-:W-:-:S04]  /*02a0*/  IMAD R5, R6, UR66, R5 ;  /* 0x0000004206057c24 */ /* 0x000fc8000f8e0205 */
[----:B------:R-:W-:-:S04]  /*02b0*/  IMAD.WIDE R34, R5, R34, UR4 ;  /* 0x0000000405227e25 */ /* 0x000fc8000f8e0222 */
[C---:B0-----:R-:W-:Y:S02]  /*02c0*/  IMAD.WIDE R30, R11.reuse, 0x8, R34 ;  /* 0x000000080b1e7825 */ /* 0x041fe400078e0222 */
[----:B------:R-:W5:Y:S02]  /*02d0*/  LDG.E.64 R34, desc[UR10][R34.64] ;  /* 0x0000000a22227981 */ /* 0x000f64000c1e1b00 */
[C---:B------:R-:W-:Y:S02]  /*02e0*/  IMAD.WIDE R28, R11.reuse, 0x8, R30 ;  /* 0x000000080b1c7825 */ /* 0x040fe400078e021e */
[----:B------:R-:W5:Y:S02]  /*02f0*/  LDG.E.64 R30, desc[UR10][R30.64] ;  /* 0x0000000a1e1e7981 */ /* 0x000f64000c1e1b00 */
[C---:B------:R-:W-:Y:S02]  /*0300*/  IMAD.WIDE R26, R11.reuse, 0x8, R28 ;  /* 0x000000080b1a7825 */ /* 0x040fe400078e021c */
[----:B------:R-:W5:Y:S02]  /*0310*/  LDG.E.64 R28, desc[UR10][R28.64] ;  /* 0x0000000a1c1c7981 */ /* 0x000f64000c1e1b00 */
[----:B------:R-:W-:-:S02]  /*0320*/  IMAD.WIDE R24, R11, 0x8, R26 ;  /* 0x000000080b187825 */ /* 0x000fc400078e021a */
        /* <DEDUP_REMOVED lines=13> */
[----:B------:R-:W-:Y:S02]  /*0400*/  IMAD.WIDE R10, R11, 0x8, R12 ;  /* 0x000000080b0a7825 */ /* 0x000fe400078e020c */
[----:B------:R-:W5:Y:S04]  /*0410*/  LDG.E.64 R12, desc[UR10][R12.64] ;  /* 0x0000000a0c0c7981 */ /* 0x000f68000c1e1b00 */
[----:B------:R-:W5:Y:S02]  /*0420*/  LDG.E.64 R10, desc[UR10][R10.64] ;  /* 0x0000000a0a0a7981 */ /* 0x000f64000c1e1b00 */
.L_x_11:
[----:B------:R-:W-:Y:S05]  /*0430*/  BSYNC.RECONVERGENT B0 ;  /* 0x0000000000007941 */ /* 0x000fea0003800200 */
.L_x_10:
[----:B------:R-:W0:Y:S02]  /*0440*/  LDCU UR6, c[0x0][0x388] ;  /* 0x00007100ff0677ac */ /* 0x000e240008000800 */
[----:B0-----:R-:W-:-:S06]  /*0450*/  UISETP.GE.AND UP0, UPT, UR6, 0x1, UPT ;  /* 0x000000010600788c */ /* 0x001fcc000bf06270 */
[----:B------:R-:W-:-:S13]  /*0460*/  PLOP3.LUT P3, PT, PT, PT, UP0, 0x80, 0x8 ;  /* 0x000000000008781c */ /* 0x000fda0003f6f008 */
[----:B------:R-:W-:Y:S05]  /*0470*/  @!P3 EXIT ;  /* 0x000000000000b94d */ /* 0x000fea0003800000 */
[----:B------:R-:W0:Y:S01]  /*0480*/  S2R R4, SR_CgaCtaId ;  /* 0x0000000000047919 */ /* 0x000e220000008800 */
[----:B------:R-:W1:Y:S01]  /*0490*/  LDC R7, c[0x0][0x364] ;  /* 0x0000d900ff077b82 */ /* 0x000e620000000800 */
[----:B------:R-:W2:Y:S01]  /*04a0*/  LDCU.128 UR48, c[0x0][0x3d0] ;  /* 0x00007a00ff3077ac */ /* 0x000ea20008000c00 */
[----:B------:R-:W-:Y:S02]  /*04b0*/  MOV R33, 0x400 ;  /* 0x0000040000217802 */ /* 0x000fe40000000f00 */
[----:B------:R-:W-:Y:S01]  /*04c0*/  ISETP.LT.AND P1, PT, R3, UR64, !P1 ;  /* 0x0000004003007c0c */ /* 0x000fe2000cf21270 */
[----:B------:R-:W3:Y:S01]  /*04d0*/  LDCU UR52, c[0x0][0x3b0] ;  /* 0x00007600ff3477ac */ /* 0x000ee20008000800 */
[----:B------:R-:W-:Y:S01]  /*04e0*/  IADD3 R3, PT, PT, R2, UR9, RZ ;  /* 0x0000000902037c10 */ /* 0x000fe2000fffe0ff */
[----:B------:R-:W-:Y:S01]  /*04f0*/  VIADD R37, R33, 0x2680 ;  /* 0x0000268021257836 */ /* 0x000fe20000000000 */
[----:B------:R-:W4:Y:S01]  /*0500*/  LDC R39, c[0x0][0x360] ;  /* 0x0000d800ff277b82 */ /* 0x000f220000000800 */
[----:B------:R-:W3:Y:S01]  /*0510*/  LDCU UR53, c[0x0][0x3b8] ;  /* 0x00007700ff3577ac */ /* 0x000ee20008000800 */
[----:B------:R-:W-:Y:S01]  /*0520*/  IADD3 R5, PT, PT, R0, UR8, RZ ;  /* 0x0000000800057c10 */ /* 0x000fe2000fffe0ff */
[----:B------:R-:W-:Y:S01]  /*0530*/  UIADD3 UR69, UPT, UPT, -UR64, URZ, URZ ;  /* 0x000000ff40457290 */ /* 0x000fe2000fffe1ff */
[----:B------:R-:W0:Y:S04]  /*0540*/  LDCU.64 UR60, c[0x0][0x3e0] ;  /* 0x00007c00ff3c77ac */ /* 0x000e280008000a00 */
[----:B------:R-:W3:Y:S01]  /*0550*/  LDC.64 R8, c[0x0][0x3c0] ;  /* 0x0000f000ff087b82 */ /* 0x000ee20000000a00 */
[----:B--2---:R-:W-:Y:S01]  /*0560*/  UIADD3 UR7, UPT, UPT, UR48, 0x6, URZ ;  /* 0x0000000630077890 */ /* 0x004fe2000fffe0ff */
[----:B------:R-:W2:Y:S01]  /*0570*/  LDCU UR65, c[0x0][0x3bc] ;  /* 0x00007780ff4177ac */ /* 0x000ea20008000800 */
[C---:B-1----:R-:W-:Y:S01]  /*0580*/  IMAD R36, R7.reuse, UR67, R3 ;  /* 0x0000004307247c24 */ /* 0x042fe2000f8e0203 */
[----:B------:R-:W1:Y:S01]  /*0590*/  LDCU.64 UR62, c[0x0][0x3c0] ;  /* 0x00007800ff3e77ac */ /* 0x000e620008000a00 */
[----:B------:R-:W-:-:S03]  /*05a0*/  IMAD R3, R7, UR67, R2 ;  /* 0x0000004307037c24 */ /* 0x000fc6000f8e0202 */
[C---:B------:R-:W-:Y:S01]  /*05b0*/  IADD3 R48, PT, PT, R36.reuse, 0x10, RZ ;  /* 0x0000001024307810 */ /* 0x040fe20007ffe0ff */
[----:B------:R-:W-:Y:S01]  /*05c0*/  VIADD R36, R36, 0xfffffffa ;  /* 0xfffffffa24247836 */ /* 0x000fe20000000000 */
[C---:B0-----:R-:W-:Y:S01]  /*05d0*/  LEA R33, R4.reuse, R33, 0x18 ;  /* 0x0000002104217211 */ /* 0x041fe200078ec0ff */
[C---:B----4-:R-:W-:Y:S01]  /*05e0*/  IMAD R5, R39.reuse, UR68, R5 ;  /* 0x0000004427057c24 */ /* 0x050fe2000f8e0205 */
[----:B------:R-:W-:Y:S01]  /*05f0*/  LEA R37, R4, R37, 0x18 ;  /* 0x0000002504257211 */ /* 0x000fe200078ec0ff */
[----:B------:R-:W-:Y:S01]  /*0600*/  VIADD R4, R0, UR49 ;  /* 0x0000003100047c36 */ /* 0x000fe20008000000 */
[----:B------:R-:W0:Y:S03]  /*0610*/  LDCU.128 UR12, c[0x3][0xd0] ;  /* 0x00c01a00ff0c77ac */ /* 0x000e260008000c00 */
[C---:B------:R-:W-:Y:S01]  /*0620*/  IMAD R32, R39.reuse, UR68, R4 ;  /* 0x0000004427207c24 */ /* 0x040fe2000f8e0204 */
[----:B------:R-:W4:Y:S01]  /*0630*/  LDCU.128 UR16, c[0x3][0xe0] ;  /* 0x00c01c00ff1077ac */ /* 0x000f220008000c00 */
[----:B------:R-:W-:-:S02]  /*0640*/  IMAD R4, R39, UR68, R0 ;  /* 0x0000004427047c24 */ /* 0x000fc4000f8e0200 */
[----:B---3--:R-:W-:Y:S01]  /*0650*/  IMAD R9, R9, UR51, R32 ;  /* 0x0000003309097c24 */ /* 0x008fe2000f8e0220 */
[----:B------:R-:W3:Y:S01]  /*0660*/  LDCU.128 UR20, c[0x3][0xf0] ;  /* 0x00c01e00ff1477ac */ /* 0x000ee20008000c00 */
[C---:B------:R-:W-:Y:S02]  /*0670*/  VIADD R32, R3.reuse, UR50 ;  /* 0x0000003203207c36 */ /* 0x040fe40008000000 */
[----:B------:R-:W-:Y:S01]  /*0680*/  IMAD R4, R3, UR52, R4 ;  /* 0x0000003403047c24 */ /* 0x000fe2000f8e0204 */
[----:B------:R-:W0:Y:S01]  /*0690*/  LDCU.128 UR24, c[0x3][0x100] ;  /* 0x00c02000ff1877ac */ /* 0x000e220008000c00 */
[----:B------:R-:W-:Y:S02]  /*06a0*/  IMAD R7, R8, UR48, R5 ;  /* 0x0000003008077c24 */ /* 0x000fe4000f8e0205 */
[----:B------:R-:W-:Y:S01]  /*06b0*/  IMAD R3, R32, UR53, R9 ;  /* 0x0000003520037c24 */ /* 0x000fe2000f8e0209 */
[----:B------:R-:W-:Y:S01]  /*06c0*/  MOV R32, UR69 ;  /* 0x0000004500207c02 */ /* 0x000fe20008000f00 */
[----:B------:R-:W-:Y:S01]  /*06d0*/  IMAD R9, R6, UR66, R5 ;  /* 0x0000004206097c24 */ /* 0x000fe2000f8e0205 */
[----:B------:R-:W0:Y:S01]  /*06e0*/  LDCU.128 UR28, c[0x3][0x110] ;  /* 0x00c02200ff1c77ac */ /* 0x000e220008000c00 */
[----:B------:R-:W-:-:S02]  /*06f0*/  IMAD R48, R48, UR66, R7 ;  /* 0x0000004230307c24 */ /* 0x000fc4000f8e0207 */
[--C-:B------:R-:W-:Y:S01]  /*0700*/  IMAD R5, R36, UR66, R7.reuse ;  /* 0x0000004224057c24 */ /* 0x100fe2000f8e0207 */
[----:B------:R-:W0:Y:S01]  /*0710*/  LDCU.128 UR32, c[0x3][0x120] ;  /* 0x00c02400ff2077ac */ /* 0x000e220008000c00 */
[----:B------:R-:W-:Y:S02]  /*0720*/  IMAD R6, R6, UR66, R7 ;  /* 0x0000004206067c24 */ /* 0x000fe4000f8e0207 */
[----:B------:R-:W-:Y:S01]  /*0730*/  IMAD R7, R8, UR7, R9 ;  /* 0x0000000708077c24 */ /* 0x000fe2000f8e0209 */
[----:B------:R-:W-:Y:S01]  /*0740*/  MOV R8, UR64 ;  /* 0x0000004000087c02 */ /* 0x000fe20008000f00 */
[C---:B------:R-:W-:Y:S01]  /*0750*/  IMAD R37, R2.reuse, 0x100, R37 ;  /* 0x0000010002257824 */ /* 0x040fe200078e0225 */
[----:B------:R-:W0:Y:S01]  /*0760*/  LDCU.128 UR36, c[0x3][0x130] ;  /* 0x00c02600ff2477ac */ /* 0x000e220008000c00 */
[----:B------:R-:W-:Y:S02]  /*0770*/  IMAD R9, R2, 0x160, R33 ;  /* 0x0000016002097824 */ /* 0x000fe400078e0221 */
[----:B------:R-:W-:Y:S01]  /*0780*/  IMAD R8, R8, 0x10, R3 ;  /* 0x0000001008087824 */ /* 0x000fe200078e0203 */
[C---:B------:R-:W-:Y:S01]  /*0790*/  LEA R46, R0.reuse, R37, 0x3 ;  /* 0x00000025002e7211 */ /* 0x040fe200078e18ff */
[----:B------:R-:W-:Y:S01]  /*07a0*/  IMAD R9, R0, 0x8, R9 ;  /* 0x0000000800097824 */ /* 0x000fe200078e0209 */
[----:B------:R-:W0:Y:S01]  /*07b0*/  LDCU.128 UR40, c[0x3][0x140] ;  /* 0x00c02800ff2877ac */ /* 0x000e220008000c00 */
[----:B------:R-:W-:Y:S01]  /*07c0*/  IMAD R47, R32, 0x6, R3 ;  /* 0x00000006202f7824 */ /* 0x000fe200078e0203 */
[----:B------:R-:W0:Y:S01]  /*07d0*/  LDCU.128 UR44, c[0x3][0x150] ;  /* 0x00c02a00ff2c77ac */ /* 0x000e220008000c00 */
[----:B------:R-:W0:Y:S01]  /*07e0*/  LDCU.128 UR48, c[0x3][0x160] ;  /* 0x00c02c00ff3077ac */ /* 0x000e220008000c00 */
[----:B------:R-:W0:Y:S01]  /*07f0*/  LDCU.128 UR52, c[0x3][0x170] ;  /* 0x00c02e00ff3477ac */ /* 0x000e220008000c00 */
[----:B------:R-:W0:Y:S01]  /*0800*/  LDCU.128 UR56, c[0x3][0x180] ;  /* 0x00c03000ff3877ac */ /* 0x000e220008000c00 */
[----:B-1234-:R-:W-:-:S12]  /*0810*/  UIADD3 UR6, UPT, UPT, -UR6, URZ, URZ ;  /* 0x000000ff06067290 */ /* 0x01efd8000fffe1ff */
.L_x_12:
[----:B------:R-:W1:Y:S01]  /*0820*/  S2UR UR9, SR_CTAID.Z ;  /* 0x00000000000979c3 */ /* 0x000e620000002700 */
[----:B------:R-:W-:Y:S02]  /*0830*/  MOV R37, 0x8 ;  /* 0x0000000800257802 */ /* 0x000fe40000000f00 */
[----:B------:R-:W-:-:S05]  /*0840*/  CS2R R32, SRZ ;  /* 0x0000000000207805 */ /* 0x000fca000001ff00 */
[----:B------:R-:W1:Y:S08]  /*0850*/  LDC R39, c[0x0][0x3ac] ;  /* 0x0000eb00ff277b82 */ /* 0x000e700000000800 */
[----:B------:R-:W2:Y:S01]  /*0860*/  LDC.64 R40, c[0x0][0x398] ;  /* 0x0000e600ff287b82 */ /* 0x000ea20000000a00 */
[----:B------:R-:W-:Y:S01]  /*0870*/  ISETP.GT.U32.AND P3, PT, R2, 0x5, PT ;  /* 0x000000050200780c */ /* 0x000fe20003f64070 */
[----:B------:R-:W-:-:S02]  /*0880*/  HFMA2 R45, -RZ, RZ, 0, 4.76837158203125e-07 ;  /* 0x00000008ff2d7431 */ /* 0x000fc400000001ff */
[----:B------:R-:W-:Y:S01]  /*0890*/  IMAD.WIDE R36, R6, R37, UR4 ;  /* 0x0000000406247e25 */ /* 0x000fe2000f8e0225 */
[----:B------:R-:W-:-:S03]  /*08a0*/  ISETP.GT.U32.AND P4, PT, R0, 0x5, PT ;  /* 0x000000050000780c */ /* 0x000fc60003f84070 */
[----:B------:R-:W-:Y:S01]  /*08b0*/  IMAD.MOV.U32 R50, RZ, RZ, 0x8 ;  /* 0x00000008ff327424 */ /* 0x000fe200078e00ff */
[----:B------:R-:W-:Y:S01]  /*08c0*/  CS2R R52, SRZ ;  /* 0x0000000000347805 */ /* 0x000fe2000001ff00 */
[----:B------:R-:W3:Y:S04]  /*08d0*/  @P2 LDG.E.64 R32, desc[UR10][R36.64] ;  /* 0x0000000a24202981 */ /* 0x000ee8000c1e1b00 */
[----:B------:R-:W-:-:S04]  /*08e0*/  @!P3 IMAD.WIDE R50, R5, R50, UR4 ;  /* 0x000000040532be25 */ /* 0x000fc8000f8e0232 */
[----:B-1----:R-:W-:Y:S02]  /*08f0*/  IMAD R39, R39, UR9, RZ ;  /* 0x0000000927277c24 */ /* 0x002fe4000f8e02ff */
[----:B------:R-:W-:Y:S01]  /*0900*/  @!P3 IMAD.WIDE R44, R48, R45, UR4 ;  /* 0x00000004302cbe25 */ /* 0x000fe2000f8e022d */
[----:B------:R-:W4:Y:S03]  /*0910*/  @!P3 LDG.E.64 R50, desc[UR10][R50.64] ;  /* 0x0000000a3232b981 */ /* 0x000f26000c1e1b00 */
[----:B--2---:R-:W-:Y:S02]  /*0920*/  IMAD.WIDE R40, R39, 0x8, R40 ;  /* 0x0000000827287825 */ /* 0x004fe400078e0228 */
[----:B------:R-:W2:Y:S02]  /*0930*/  @!P3 LDG.E.64 R44, desc[UR10][R44.64] ;  /* 0x0000000a2c2cb981 */ /* 0x000ea4000c1e1b00 */
[----:B------:R-:W-:-:S04]  /*0940*/  @P1 IMAD.WIDE R38, R3, 0x8, R40 ;  /* 0x0000000803261825 */ /* 0x000fc800078e0228 */
[--C-:B------:R-:W-:Y:S01]  /*0950*/  @!P3 IMAD.WIDE R42, R47, 0x8, R40.reuse ;  /* 0x000000082f2ab825 */ /* 0x100fe200078e0228 */
[----:B------:R-:W4:Y:S03]  /*0960*/  @P1 LDG.E.64 R52, desc[UR10][R38.64] ;  /* 0x0000000a26341981 */ /* 0x000f26000c1e1b00 */
[----:B------:R-:W-:Y:S02]  /*0970*/  @!P3 IMAD.WIDE R40, R8, 0x8, R40 ;  /* 0x000000080828b825 */ /* 0x000fe400078e0228 */
[----:B------:R-:W2:Y:S04]  /*0980*/  @!P3 LDG.E.64 R42, desc[UR10][R42.64] ;  /* 0x0000000a2a2ab981 */ /* 0x000ea8000c1e1b00 */
[----:B------:R-:W2:Y:S04]  /*0990*/  @!P3 LDG.E.64 R40, desc[UR10][R40.64] ;  /* 0x0000000a2828b981 */ /* 0x000ea8000c1e1b00 */
[----:B------:R-:W2:Y:S04]  /*09a0*/  @!P4 LDG.E.64 R38, desc[UR10][R36.64+-0x30] ;  /* 0xffffd00a2426c981 */ /* 0x000ea8000c1e1b00 */
[----:B------:R-:W2:Y:S01]  /*09b0*/  @!P4 LDG.E.64 R36, desc[UR10][R36.64+0x100] ;  /* 0x0001000a2424c981 */ /* 0x000ea2000c1e1b00 */
[----:B------:R-:W-:Y:S01]  /*09c0*/  IMAD.MOV.U32 R49, RZ, RZ, 0x8 ;  /* 0x00000008ff317424 */ /* 0x000fe200078e00ff */
[----:B------:R-:W1:Y:S01]  /*09d0*/  S2UR UR8, SR_CgaCtaId ;  /* 0x00000000000879c3 */ /* 0x000e620000008800 */
[----:B------:R-:W-:-:S02]  /*09e0*/  UMOV UR7, 0x400 ;  /* 0x0000040000077882 */ /* 0x000fc40000000000 */
[----:B-1----:R-:W-:Y:S02]  /*09f0*/  ULEA UR64, UR8, UR7, 0x18 ;  /* 0x0000000708407291 */ /* 0x002fe4000f8ec0ff */
[----:B------:R-:W-:-:S04]  /*0a00*/  UIADD3 UR7, UPT, UPT, UR7, 0x2680, URZ ;  /* 0x0000268007077890 */ /* 0x000fc8000fffe0ff */
[----:B------:R-:W-:Y:S01]  /*0a10*/  ULEA UR7, UR8, UR7, 0x18 ;  /* 0x0000000708077291 */ /* 0x000fe2000f8ec0ff */
[----:B---3--:R1:W-:Y:S02]  /*0a20*/  STS.64 [R9+0x870], R32 ;  /* 0x0008702009007388 */ /* 0x0083e40000000a00 */
[----:B-1---5:R-:W-:Y:S01]  /*0a30*/  IMAD.MOV.U32 R32, RZ, RZ, R30 ;  /* 0x000000ffff207224 */ /* 0x022fe200078e001e */
[----:B------:R-:W-:Y:S01]  /*0a40*/  MOV R33, R31 ;  /* 0x0000001f00217202 */ /* 0x000fe20000000f00 */
[----:B------:R-:W-:Y:S01]  /*0a50*/  IMAD.MOV.U32 R30, RZ, RZ, R28 ;  /* 0x000000ffff1e7224 */ /* 0x000fe200078e001c */
[----:B------:R-:W-:Y:S01]  /*0a60*/  MOV R31, R29 ;  /* 0x0000001d001f7202 */ /* 0x000fe20000000f00 */
[----:B------:R-:W-:Y:S01]  /*0a70*/  IMAD.MOV.U32 R29, RZ, RZ, R27 ;  /* 0x000000ffff1d7224 */ /* 0x000fe200078e001b */
[----:B------:R-:W-:Y:S02]  /*0a80*/  MOV R28, R26 ;  /* 0x0000001a001c7202 */ /* 0x000fe40000000f00 */
[----:B------:R-:W-:-:S02]  /*0a90*/  MOV R26, R24 ;  /* 0x00000018001a7202 */ /* 0x000fc40000000f00 */
[----:B------:R-:W-:Y:S02]  /*0aa0*/  MOV R27, R25 ;  /* 0x00000019001b7202 */ /* 0x000fe40000000f00 */
[----:B------:R-:W-:Y:S01]  /*0ab0*/  MOV R24, R22 ;  /* 0x0000001600187202 */ /* 0x000fe20000000f00 */
[----:B------:R-:W-:Y:S01]  /*0ac0*/  IMAD.MOV.U32 R22, RZ, RZ, R20 ;  /* 0x000000ffff167224 */ /* 0x000fe200078e0014 */
[----:B------:R-:W-:Y:S01]  /*0ad0*/  MOV R25, R23 ;  /* 0x0000001700197202 */ /* 0x000fe20000000f00 */
[----:B----4-:R-:W-:Y:S01]  /*0ae0*/  STS.64 [R46+0x600], R52 ;  /* 0x000600342e007388 */ /* 0x010fe20000000a00 */
[----:B------:R-:W-:Y:S01]  /*0af0*/  MOV R23, R21 ;  /* 0x0000001500177202 */ /* 0x000fe20000000f00 */
[----:B------:R-:W-:Y:S01]  /*0b00*/  IMAD.MOV.U32 R21, RZ, RZ, R19 ;  /* 0x000000ffff157224 */ /* 0x000fe200078e0013 */
[----:B------:R-:W-:Y:S01]  /*0b10*/  MOV R20, R18 ;  /* 0x0000001200147202 */ /* 0x000fe20000000f00 */
[----:B------:R1:W-:Y:S01]  /*0b20*/  @!P3 STS.64 [R9+0x30], R50 ;  /* 0x000030320900b388 */ /* 0x0003e20000000a00 */
[----:B------:R-:W-:Y:S01]  /*0b30*/  MOV R18, R16 ;  /* 0x0000001000127202 */ /* 0x000fe20000000f00 */
[----:B------:R-:W-:Y:S01]  /*0b40*/  IMAD.MOV.U32 R16, RZ, RZ, R14 ;  /* 0x000000ffff107224 */ /* 0x000fe200078e000e */
[----:B------:R-:W-:Y:S01]  /*0b50*/  MOV R19, R17 ;  /* 0x0000001100137202 */ /* 0x000fe20000000f00 */
[----:B--2---:R-:W-:Y:S01]  /*0b60*/  @!P3 STS.64 [R9+0x1e70], R44 ;  /* 0x001e702c0900b388 */ /* 0x004fe20000000a00 */
[----:B------:R-:W-:Y:S01]  /*0b70*/  MOV R17, R15 ;  /* 0x0000000f00117202 */ /* 0x000fe20000000f00 */
[----:B------:R-:W-:Y:S01]  /*0b80*/  IMAD.MOV.U32 R15, RZ, RZ, R13 ;  /* 0x000000ffff0f7224 */ /* 0x000fe200078e000d */
[----:B------:R-:W-:Y:S01]  /*0b90*/  MOV R14, R12 ;  /* 0x0000000c000e7202 */ /* 0x000fe20000000f00 */
[----:B------:R-:W-:Y:S01]  /*0ba0*/  @!P3 STS.64 [R46], R42 ;  /* 0x0000002a2e00b388 */ /* 0x000fe20000000a00 */
[----:B-1----:R-:W-:Y:S01]  /*0bb0*/  @P0 IMAD.WIDE R50, R7, R49, UR4 ;  /* 0x0000000407320e25 */ /* 0x002fe2000f8e0231 */
[----:B------:R-:W-:-:S02]  /*0bc0*/  MOV R12, R10 ;  /* 0x0000000a000c7202 */ /* 0x000fc40000000f00 */
[----:B------:R-:W-:Y:S01]  /*0bd0*/  @!P3 STS.64 [R46+0x1600], R40 ;  /* 0x001600282e00b388 */ /* 0x000fe20000000a00 */
[----:B------:R-:W-:-:S03]  /*0be0*/  MOV R13, R11 ;  /* 0x0000000b000d7202 */ /* 0x000fc60000000f00 */
[----:B------:R1:W2:Y:S04]  /*0bf0*/  @P0 LDG.E.64 R10, desc[UR10][R50.64] ;  /* 0x0000000a320a0981 */ /* 0x0002a8000c1e1b00 */
[----:B------:R3:W-:Y:S04]  /*0c00*/  @!P4 STS.64 [R9+0x840], R38 ;  /* 0x000840260900c388 */ /* 0x0007e80000000a00 */
[----:B------:R-:W-:Y:S01]  /*0c10*/  @!P4 STS.64 [R9+0x970], R36 ;  /* 0x000970240900c388 */ /* 0x000fe20000000a00 */
[----:B------:R-:W-:Y:S01]  /*0c20*/  BAR.SYNC.DEFER_BLOCKING 0x0 ;  /* 0x0000000000007b1d */ /* 0x000fe20000010000 */
[----:B------:R-:W-:-:S05]  /*0c30*/  LEA R49, R0, UR64, 0x3 ;  /* 0x0000004000317c11 */ /* 0x000fca000f8e18ff */
[----:B------:R-:W-:Y:S01]  /*0c40*/  IMAD R49, R2, 0x160, R49 ;  /* 0x0000016002317824 */ /* 0x000fe200078e0231 */
[----:B-1----:R-:W-:Y:S04]  /*0c50*/  LDS.64 R50, [R9+0x868] ;  /* 0x0008680009327984 */ /* 0x002fe80000000a00 */
[----:B------:R-:W1:Y:S04]  /*0c60*/  LDS.64 R52, [R9+0x878] ;  /* 0x0008780009347984 */ /* 0x000e680000000a00 */
[----:B------:R-:W-:Y:S04]  /*0c70*/  LDS.64 R42, [R49+0x710] ;  /* 0x00071000312a7984 */ /* 0x000fe80000000a00 */
[----:B------:R-:W4:Y:S01]  /*0c80*/  LDS.64 R40, [R49+0x9d0] ;  /* 0x0009d00031287984 */ /* 0x000f220000000a00 */
[----:B---3--:R-:W-:Y:S01]  /*0c90*/  LEA R39, R0, UR7, 0x3 ;  /* 0x0000000700277c11 */ /* 0x008fe2000f8e18ff */
[----:B-1----:R-:W-:-:S08]  /*0ca0*/  DADD R50, R50, R52 ;  /* 0x0000000032327229 */ /* 0x002fd00000000034 */
[----:B0-----:R-:W-:Y:S02]  /*0cb0*/  DMUL R36, R50, UR12 ;  /* 0x0000000c32247c28 */ /* 0x001fe40008000000 */
[----:B----4-:R-:W-:Y:S01]  /*0cc0*/  DADD R40, R42, R40 ;  /* 0x000000002a287229 */ /* 0x010fe20000000028 */
[----:B------:R-:W-:-:S05]  /*0cd0*/  IMAD R50, R2, 0x100, R39 ;  /* 0x0000010002327824 */ /* 0x000fca00078e0227 */
[----:B------:R-:W-:Y:S01]  /*0ce0*/  DFMA R36, R22, UR60, R36 ;  /* 0x0000003c16247c2b */ /* 0x000fe20008000024 */
[----:B------:R-:W-:Y:S01]  /*0cf0*/  LDS.64 R44, [R50+0x700] ;  /* 0x00070000322c7984 */ /* 0x000fe20000000a00 */
[----:B------:R-:W-:-:S03]  /*0d00*/  DADD R38, R20, R24 ;  /* 0x0000000014267229 */ /* 0x000fc60000000018 */
[----:B------:R-:W-:Y:S03]  /*0d10*/  LDS.64 R42, [R9+0x880] ;  /* 0x00088000092a7984 */ /* 0x000fe60000000a00 */
[----:B------:R-:W-:Y:S01]  /*0d20*/  DFMA R40, R40, UR14, R36 ;  /* 0x0000000e28287c2b */ /* 0x000fe20008000024 */
[----:B------:R-:W-:Y:S04]  /*0d30*/  LDS.64 R52, [R50] ;  /* 0x0000000032347984 */ /* 0x000fe80000000a00 */
[----:B------:R-:W0:Y:S03]  /*0d40*/  LDS.64 R36, [R50+0x500] ;  /* 0x0005000032247984 */ /* 0x000e260000000a00 */
[----:B------:R-:W-:-:S02]  /*0d50*/  DFMA R38, R38, UR16, R40 ;  /* 0x0000001026267c2b */ /* 0x000fc40008000028 */
[----:B------:R-:W1:Y:S01]  /*0d60*/  LDS.64 R40, [R9+0x860] ;  /* 0x0008600009287984 */ /* 0x000e620000000a00 */
[----:B0-----:R-:W-:-:S03]  /*0d70*/  DADD R36, R44, -R36 ;  /* 0x000000002c247229 */ /* 0x001fc60000000824 */
[----:B------:R-:W-:Y:S01]  /*0d80*/  LDS.64 R44, [R50+0x400] ;  /* 0x00040000322c7984 */ /* 0x000fe20000000a00 */
[----:B-1----:R-:W-:-:S04]  /*0d90*/  DADD R42, R40, R42 ;  /* 0x00000000282a7229 */ /* 0x002fc8000000002a */
[----:B------:R-:W-:Y:S01]  /*0da0*/  DFMA R40, R36, UR18, R38 ;  /* 0x0000001224287c2b */ /* 0x000fe20008000026 */
[----:B------:R-:W-:Y:S04]  /*0db0*/  LDS.64 R38, [R49+0x5b0] ;  /* 0x0005b00031267984 */ /* 0x000fe80000000a00 */
[----:B------:R-:W0:Y:S03]  /*0dc0*/  LDS.64 R36, [R49+0xb30] ;  /* 0x000b300031247984 */ /* 0x000e260000000a00 */
[----:B------:R-:W-:Y:S02]  /*0dd0*/  DFMA R42, R42, UR20, R40 ;  /* 0x000000142a2a7c2b */ /* 0x000fe40008000028 */
[----:B------:R-:W1:Y:S01]  /*0de0*/  LDS.64 R40, [R50+0x800] ;  /* 0x0008000032287984 */ /* 0x000e620000000a00 */
[----:B0-----:R-:W-:-:S02]  /*0df0*/  DADD R38, R38, R36 ;  /* 0x0000000026267229 */ /* 0x001fc40000000024 */
[----:B------:R-:W-:-:S06]  /*0e00*/  DADD R36, R18, R26 ;  /* 0x0000000012247229 */ /* 0x000fcc000000001a */
[----:B------:R-:W-:Y:S02]  /*0e10*/  DFMA R38, R38, UR22, R42 ;  /* 0x0000001626267c2b */ /* 0x000fe4000800002a */
[----:B-1----:R-:W-:Y:S01]  /*0e20*/  DADD R44, R40, -R44 ;  /* 0x00000000282c7229 */ /* 0x002fe2000000082c */
[----:B------:R-:W-:Y:S04]  /*0e30*/  LDS.64 R42, [R9+0x858] ;  /* 0x00085800092a7984 */ /* 0x000fe80000000a00 */
[----:B------:R-:W0:Y:S01]  /*0e40*/  LDS.64 R40, [R9+0x888] ;  /* 0x0008880009287984 */ /* 0x000e220000000a00 */
[----:B------:R-:W-:-:S03]  /*0e50*/  DFMA R36, R36, UR24, R38 ;  /* 0x0000001824247c2b */ /* 0x000fc60008000026 */
[----:B------:R-:W-:Y:S05]  /*0e60*/  LDS.64 R38, [R49+0x450] ;  /* 0x0004500031267984 */ /* 0x000fea0000000a00 */
[----:B------:R-:W-:Y:S02]  /*0e70*/  DFMA R44, R44, UR26, R36 ;  /* 0x0000001a2c2c7c2b */ /* 0x000fe40008000024 */
[----:B------:R-:W1:Y:S01]  /*0e80*/  LDS.64 R36, [R49+0xc90] ;  /* 0x000c900031247984 */ /* 0x000e620000000a00 */
[----:B0-----:R-:W-:-:S03]  /*0e90*/  DADD R40, R42, R40 ;  /* 0x000000002a287229 */ /* 0x001fc60000000028 */
[----:B------:R-:W-:Y:S05]  /*0ea0*/  LDS.64 R42, [R50+0x900] ;  /* 0x00090000322a7984 */ /* 0x000fea0000000a00 */
[----:B------:R-:W-:Y:S01]  /*0eb0*/  DFMA R40, R40, UR28, R44 ;  /* 0x0000001c28287c2b */ /* 0x000fe2000800002c */
[----:B------:R-:W-:Y:S01]  /*0ec0*/  LDS.64 R44, [R9+0x890] ;  /* 0x00089000092c7984 */ /* 0x000fe20000000a00 */
[----:B-1----:R-:W-:Y:S02]  /*0ed0*/  DADD R36, R38, R36 ;  /* 0x0000000026247229 */ /* 0x002fe40000000024 */
[----:B------:R-:W-:-:S06]  /*0ee0*/  DADD R38, R16, R28 ;  /* 0x0000000010267229 */ /* 0x000fcc000000001c */
[----:B------:R-:W-:Y:S02]  /*0ef0*/  DFMA R40, R36, UR30, R40 ;  /* 0x0000001e24287c2b */ /* 0x000fe40008000028 */
[----:B------:R-:W0:Y:S06]  /*0f00*/  LDS.64 R36, [R50+0x300] ;  /* 0x0003000032247984 */ /* 0x000e2c0000000a00 */
[----:B------:R-:W-:Y:S02]  /*0f10*/  DFMA R38, R38, UR32, R40 ;  /* 0x0000002026267c2b */ /* 0x000fe40008000028 */
[----:B------:R-:W1:Y:S01]  /*0f20*/  LDS.64 R40, [R9+0x850] ;  /* 0x0008500009287984 */ /* 0x000e620000000a00 */
[----:B0-----:R-:W-:-:S03]  /*0f30*/  DADD R36, R42, -R36 ;  /* 0x000000002a247229 */ /* 0x001fc60000000824 */
[----:B------:R-:W-:Y:S01]  /*0f40*/  LDS.64 R42, [R49+0x2f0] ;  /* 0x0002f000312a7984 */ /* 0x000fe20000000a00 */
[----:B-1----:R-:W-:-:S04]  /*0f50*/  DADD R44, R40, R44 ;  /* 0x00000000282c7229 */ /* 0x002fc8000000002c */
[----:B------:R-:W-:Y:S01]  /*0f60*/  DFMA R36, R36, UR34, R38 ;  /* 0x0000002224247c2b */ /* 0x000fe20008000026 */
[----:B------:R-:W0:Y:S04]  /*0f70*/  LDS.64 R40, [R49+0xdf0] ;  /* 0x000df00031287984 */ /* 0x000e280000000a00 */
[----:B------:R-:W-:Y:S03]  /*0f80*/  LDS.64 R38, [R50+0xa00] ;  /* 0x000a000032267984 */ /* 0x000fe60000000a00 */
[----:B------:R-:W-:Y:S02]  /*0f90*/  DFMA R44, R44, UR36, R36 ;  /* 0x000000242c2c7c2b */ /* 0x000fe40008000024 */
[----:B------:R-:W1:Y:S01]  /*0fa0*/  LDS.64 R36, [R50+0x200] ;  /* 0x0002000032247984 */ /* 0x000e620000000a00 */
[----:B0-----:R-:W-:-:S03]  /*0fb0*/  DADD R40, R42, R40 ;  /* 0x000000002a287229 */ /* 0x001fc60000000028 */
[----:B------:R-:W-:Y:S05]  /*0fc0*/  LDS.64 R42, [R9+0x898] ;  /* 0x00089800092a7984 */ /* 0x000fea0000000a00 */
[----:B------:R-:W-:Y:S01]  /*0fd0*/  DFMA R40, R40, UR38, R44 ;  /* 0x0000002628287c2b */ /* 0x000fe2000800002c */
[----:B------:R-:W0:Y:S01]  /*0fe0*/  @P0 LDC.64 R44, c[0x0][0x3f0] ;  /* 0x0000fc00ff2c0b82 */ /* 0x000e220000000a00 */
[----:B-1----:R-:W-:Y:S02]  /*0ff0*/  DADD R38, R38, -R36 ;  /* 0x0000000026267229 */ /* 0x002fe40000000824 */
[----:B------:R-:W-:-:S08]  /*1000*/  DADD R36, R14, R30 ;  /* 0x000000000e247229 */ /* 0x000fd0000000001e */
[----:B------:R-:W-:Y:S01]  /*1010*/  DFMA R36, R36, UR40, R40 ;  /* 0x0000002824247c2b */ /* 0x000fe20008000028 */
[----:B------:R-:W1:Y:S07]  /*1020*/  LDS.64 R40, [R9+0x848] ;  /* 0x0008480009287984 */ /* 0x000e6e0000000a00 */
[----:B------:R-:W-:Y:S01]  /*1030*/  DFMA R38, R38, UR42, R36 ;  /* 0x0000002a26267c2b */ /* 0x000fe20008000024 */
[----:B------:R-:W-:Y:S01]  /*1040*/  MOV R37, 0x8 ;  /* 0x0000000800257802 */ /* 0x000fe20000000f00 */
[----:B0-----:R-:W-:-:S04]  /*1050*/  @P0 IMAD.WIDE R44, R4, 0x8, R44 ;  /* 0x00000008042c0825 */ /* 0x001fc800078e022c */
[----:B------:R-:W-:Y:S02]  /*1060*/  IMAD.WIDE R36, R6, R37, UR4 ;  /* 0x0000000406247e25 */ /* 0x000fe4000f8e0225 */
[----:B------:R-:W3:Y:S04]  /*1070*/  @P0 LDG.E.64 R44, desc[UR10][R44.64] ;  /* 0x0000000a2c2c0981 */ /* 0x000ee8000c1e1b00 */
[----:B------:R-:W3:Y:S01]  /*1080*/  @P0 LDG.E.64 R36, desc[UR10][R36.64] ;  /* 0x0000000a24240981 */ /* 0x000ee2000c1e1b00 */
[----:B-1----:R-:W-:-:S03]  /*1090*/  DADD R42, R40, R42 ;  /* 0x00000000282a7229 */ /* 0x002fc6000000002a */
[----:B------:R-:W-:Y:S05]  /*10a0*/  LDS.64 R40, [R49+0x190] ;  /* 0x0001900031287984 */ /* 0x000fea0000000a00 */
[----:B------:R-:W-:Y:S01]  /*10b0*/  DFMA R42, R42, UR44, R38 ;  /* 0x0000002c2a2a7c2b */ /* 0x000fe20008000026 */
[----:B------:R-:W0:Y:S02]  /*10c0*/  LDS.64 R38, [R49+0xf50] ;  /* 0x000f500031267984 */ /* 0x000e240000000a00 */
[----:B0-----:R-:W-:Y:S02]  /*10d0*/  DADD R38, R40, R38 ;  /* 0x0000000028267229 */ /* 0x001fe40000000026 */
[----:B------:R-:W-:Y:S06]  /*10e0*/  LDS.64 R40, [R50+0xb00] ;  /* 0x000b000032287984 */ /* 0x000fec0000000a00 */
[----:B------:R-:W-:-:S02]  /*10f0*/  DFMA R38, R38, UR46, R42 ;  /* 0x0000002e26267c2b */ /* 0x000fc4000800002a */
[----:B------:R-:W-:-:S08]  /*1100*/  DADD R42, R12, R32 ;  /* 0x000000000c2a7229 */ /* 0x000fd00000000020 */
[----:B------:R-:W-:Y:S01]  /*1110*/  DFMA R42, R42, UR48, R38 ;  /* 0x000000302a2a7c2b */ /* 0x000fe20008000026 */
[----:B------:R-:W0:Y:S02]  /*1120*/  LDS.64 R38, [R50+0x100] ;  /* 0x0001000032267984 */ /* 0x000e240000000a00 */
[----:B0-----:R-:W-:Y:S02]  /*1130*/  DADD R38, R40, -R38 ;  /* 0x0000000028267229 */ /* 0x001fe40000000826 */
[----:B------:R-:W-:Y:S06]  /*1140*/  LDS.64 R40, [R9+0x840] ;  /* 0x0008400009287984 */ /* 0x000fec0000000a00 */
[----:B------:R-:W-:-:S02]  /*1150*/  DFMA R42, R38, UR50, R42 ;  /* 0x00000032262a7c2b */ /* 0x000fc4000800002a */
[----:B------:R-:W0:Y:S02]  /*1160*/  LDS.64 R38, [R9+0x8a0] ;  /* 0x0008a00009267984 */ /* 0x000e240000000a00 */
[----:B0-----:R-:W-:Y:S02]  /*1170*/  DADD R38, R40, R38 ;  /* 0x0000000028267229 */ /* 0x001fe40000000026 */
[----:B------:R-:W-:Y:S06]  /*1180*/  LDS.64 R40, [R49+0x30] ;  /* 0x0000300031287984 */ /* 0x000fec0000000a00 */
[----:B------:R-:W-:-:S02]  /*1190*/  DFMA R42, R38, UR52, R42 ;  /* 0x00000034262a7c2b */ /* 0x000fc4000800002a */
[----:B------:R-:W0:Y:S01]  /*11a0*/  LDS.64 R38, [R49+0x10b0] ;  /* 0x0010b00031267984 */ /* 0x000e220000000a00 */
[----:B--2---:R-:W-:Y:S02]  /*11b0*/  DADD R34, R10, R34 ;  /* 0x000000000a227229 */ /* 0x004fe40000000022 */
[----:B0-----:R-:W-:Y:S01]  /*11c0*/  DADD R40, R40, R38 ;  /* 0x0000000028287229 */ /* 0x001fe20000000026 */
[----:B------:R-:W0:Y:S07]  /*11d0*/  LDS.64 R38, [R50+0xc00] ;  /* 0x000c000032267984 */ /* 0x000e2e0000000a00 */
[----:B------:R-:W-:Y:S01]  /*11e0*/  DFMA R40, R40, UR54, R42 ;  /* 0x0000003628287c2b */ /* 0x000fe2000800002a */
[----:B------:R-:W1:Y:S07]  /*11f0*/  @P0 LDC R42, c[0x0][0x3a4] ;  /* 0x0000e900ff2a0b82 */ /* 0x000e6e0000000800 */
[----:B------:R-:W-:Y:S01]  /*1200*/  DFMA R40, R34, UR56, R40 ;  /* 0x0000003822287c2b */ /* 0x000fe20008000028 */
[----:B------:R-:W2:Y:S01]  /*1210*/  @P0 LDC.64 R34, c[0x0][0x3f8] ;  /* 0x0000fe00ff220b82 */ /* 0x000ea20000000a00 */
[----:B0-----:R-:W-:-:S07]  /*1220*/  DADD R52, R38, -R52 ;  /* 0x0000000026347229 */ /* 0x001fce0000000834 */
[----:B------:R-:W0:Y:S01]  /*1230*/  @P0 LDC.64 R38, c[0x0][0x3e8] ;  /* 0x0000fa00ff260b82 */ /* 0x000e220000000a00 */
[----:B-1----:R-:W-:Y:S01]  /*1240*/  @P0 IMAD R43, R42, UR9, RZ ;  /* 0x000000092a2b0c24 */ /* 0x002fe2000f8e02ff */
[----:B------:R-:W-:Y:S02]  /*1250*/  DFMA R40, R52, UR58, R40 ;  /* 0x0000003a34287c2b */ /* 0x000fe40008000028 */
[----:B---3--:R-:W-:Y:S02]  /*1260*/  @P0 DMUL R36, R44, R36 ;  /* 0x000000242c240228 */ /* 0x008fe40000000000 */
[----:B------:R-:W-:Y:S02]  /*1270*/  @P0 SHF.R.S32.HI R45, RZ, 0x1f, R43 ;  /* 0x0000001fff2d0819 */ /* 0x000fe4000001142b */
[----:B------:R-:W-:-:S04]  /*1280*/  @P0 IADD3 R43, P3, PT, R43, R4, RZ ;  /* 0x000000042b2b0210 */ /* 0x000fc80007f7e0ff */
[----:B------:R-:W-:Y:S02]  /*1290*/  @P0 LEA.HI.X.SX32 R42, R4, R45, 0x1, P3 ;  /* 0x0000002d042a0211 */ /* 0x000fe400018f0eff */
[----:B--2---:R-:W-:Y:S01]  /*12a0*/  @P0 LEA R34, P3, R43, R34, 0x3 ;  /* 0x000000222b220211 */ /* 0x004fe200078618ff */
        /* <DEDUP_REMOVED lines=11> */
[----:B------:R-:W-:Y:S02]  /*1360*/  IADD3 R47, PT, PT, R47, UR63, RZ ;  /* 0x0000003f2f2f7c10 */ /* 0x000fe4000fffe0ff */
[----:B------:R-:W-:Y:S02]  /*1370*/  IADD3 R3, PT, PT, R3, UR63, RZ ;  /* 0x0000003f03037c10 */ /* 0x000fe4000fffe0ff */
[----:B0-----:R-:W-:-:S02]  /*1380*/  MOV R34, R32 ;  /* 0x0000002000227202 */ /* 0x001fc40000000f00 */
[----:B------:R-:W-:Y:S01]  /*1390*/  MOV R35, R33 ;  /* 0x0000002100237202 */ /* 0x000fe20000000f00 */
[----:B------:R-:W-:Y:S06]  /*13a0*/  BAR.SYNC.DEFER_BLOCKING 0x0 ;  /* 0x0000000000007b1d */ /* 0x000fec0000010000 */
[----:B------:R-:W-:Y:S05]  /*13b0*/  BRA.U UP0, `(.L_x_12) ;  /* 0xfffffff500187547 */ /* 0x000fea000b83ffff */
[----:B------:R-:W-:Y:S05]  /*13c0*/  EXIT ;  /* 0x000000000000794d */ /* 0x000fea0003800000 */
.L_x_13:
        /* <DEDUP_REMOVED lines=11> */
.L_x_75:


//--------------------- .text._Z24Lap_nonorth_DX_r6_kerneliiiPKdS0_iiiiiiiiiiiiiiiiddS0_Pd --------------------------
	.section	.text._Z24Lap_nonorth_DX_r6_kerneliiiPKdS0_iiiiiiiiiiiiiiiiddS0_Pd,"ax",@progbits
	.align	128
        .global         _Z24Lap_nonorth_DX_r6_kerneliiiPKdS0_iiiiiiiiiiiiiiiiddS0_Pd
        .type           _Z24Lap_nonorth_DX_r6_kerneliiiPKdS0_iiiiiiiiiiiiiiiiddS0_Pd,@function
        .size           _Z24Lap_nonorth_DX_r6_kerneliiiPKdS0_iiiiiiiiiiiiiiiiddS0_Pd,(.L_x_76 - _Z24Lap_nonorth_DX_r6_kerneliiiPKdS0_iiiiiiiiiiiiiiiiddS0_Pd)
        .other          _Z24Lap_nonorth_DX_r6_kerneliiiPKdS0_iiiiiiiiiiiiiiiiddS0_Pd,@"STO_CUDA_ENTRY STV_DEFAULT"
_Z24Lap_nonorth_DX_r6_kerneliiiPKdS0_iiiiiiiiiiiiiiiiddS0_Pd:
.text._Z24Lap_nonorth_DX_r6_kerneliiiPKdS0_iiiiiiiiiiiiiiiiddS0_Pd:
[----:B------:R-:W-:Y:S01]  /*0000*/  LDC R1, c[0x0][0x37c] ;  /* 0x0000df00ff017b82 */ /* 0x000fe20000000800 */
[----:B------:R-:W0:Y:S07]  /*0010*/  S2R R0, SR_TID.Y ;  /* 0x0000000000007919 */ /* 0x000e2e0000002200 */
[----:B------:R-:W1:Y:S01]  /*0020*/  LDC R3, c[0x0][0x360] ;  /* 0x0000d800ff037b82 */ /* 0x000e620000000800 */
[----:B------:R-:W2:Y:S01]  /*0030*/  LDCU.64 UR14, c[0x0][0x380] ;  /* 0x00007000ff0e77ac */ /* 0x000ea20008000a00 */
[----:B------:R-:W-:Y:S01]  /*0040*/  BSSY.RECONVERGENT B0, `(.L_x_14) ;  /* 0x000003f000007945 */ /* 0x000fe20003800200 */
[----:B------:R-:W1:Y:S01]  /*0050*/  S2R R2, SR_TID.X ;  /* 0x0000000000027919 */ /* 0x000e620000002100 */
[----:B------:R-:W-:Y:S01]  /*0060*/  CS2R R8, SRZ ;  /* 0x0000000000087805 */ /* 0x000fe2000001ff00 */
[----:B------:R-:W3:Y:S01]  /*0070*/  LDCU UR8, c[0x0][0x3a8] ;  /* 0x00007500ff0877ac */ /* 0x000ee20008000800 */
[----:B------:R-:W-:-:S02]  /*0080*/  CS2R R10, SRZ ;  /* 0x00000000000a7805 */ /* 0x000fc4000001ff00 */
[----:B------:R-:W-:Y:S01]  /*0090*/  CS2R R12, SRZ ;  /* 0x00000000000c7805 */ /* 0x000fe2000001ff00 */
[----:B------:R-:W0:Y:S01]  /*00a0*/  S2UR UR59, SR_CTAID.Y ;  /* 0x00000000003b79c3 */ /* 0x000e220000002600 */
[----:B------:R-:W4:Y:S01]  /*00b0*/  LDCU.64 UR4, c[0x0][0x390] ;  /* 0x00007200ff0477ac */ /* 0x000f220008000a00 */
[----:B------:R-:W-:Y:S02]  /*00c0*/  CS2R R14, SRZ ;  /* 0x00000000000e7805 */ /* 0x000fe4000001ff00 */
[----:B------:R-:W-:Y:S02]  /*00d0*/  CS2R R16, SRZ ;  /* 0x0000000000107805 */ /* 0x000fe4000001ff00 */
[----:B------:R-:W-:Y:S01]  /*00e0*/  CS2R R18, SRZ ;  /* 0x0000000000127805 */ /* 0x000fe2000001ff00 */
[----:B------:R-:W5:Y:S01]  /*00f0*/  LDCU.64 UR56, c[0x0][0x3c8] ;  /* 0x00007900ff3877ac */ /* 0x000f620008000a00 */
[----:B------:R-:W-:Y:S02]  /*0100*/  CS2R R20, SRZ ;  /* 0x0000000000147805 */ /* 0x000fe4000001ff00 */
[----:B------:R-:W-:Y:S01]  /*0110*/  CS2R R22, SRZ ;  /* 0x0000000000167805 */ /* 0x000fe2000001ff00 */
[----:B------:R-:W0:Y:S01]  /*0120*/  LDC R7, c[0x0][0x364] ;  /* 0x0000d900ff077b82 */ /* 0x000e220000000800 */
[----:B------:R-:W0:Y:S01]  /*0130*/  LDCU.64 UR10, c[0x0][0x358] ;  /* 0x00006b00ff0a77ac */ /* 0x000e220008000a00 */
[----:B------:R-:W-:-:S02]  /*0140*/  CS2R R24, SRZ ;  /* 0x0000000000187805 */ /* 0x000fc4000001ff00 */
[----:B------:R-:W-:Y:S02]  /*0150*/  CS2R R26, SRZ ;  /* 0x00000000001a7805 */ /* 0x000fe4000001ff00 */
[----:B------:R-:W-:Y:S01]  /*0160*/  CS2R R28, SRZ ;  /* 0x00000000001c7805 */ /* 0x000fe2000001ff00 */
[----:B--2---:R-:W-:Y:S01]  /*0170*/  UIADD3 UR7, UPT, UPT, UR15, 0x6, URZ ;  /* 0x000000060f077890 */ /* 0x004fe2000fffe0ff */
[----:B------:R-:W-:Y:S01]  /*0180*/  CS2R R34, SRZ ;  /* 0x0000000000227805 */ /* 0x000fe2000001ff00 */
[----:B------:R-:W-:Y:S01]  /*0190*/  UIADD3 UR12, UPT, UPT, UR14, 0x6, URZ ;  /* 0x000000060e0c7890 */ /* 0x000fe2000fffe0ff */
[----:B------:R-:W1:Y:S01]  /*01a0*/  S2UR UR58, SR_CTAID.X ;  /* 0x00000000003a79c3 */ /* 0x000e620000002500 */
[----:B------:R-:W2:Y:S07]  /*01b0*/  LDCU UR9, c[0x0][0x3b4] ;  /* 0x00007680ff0977ac */ /* 0x000eae0008000800 */
[----:B------:R-:W3:Y:S01]  /*01c0*/  S2UR UR6, SR_CTAID.Z ;  /* 0x00000000000679c3 */ /* 0x000ee20000002700 */
[----:B0-----:R-:W-:-:S05]  /*01d0*/  IMAD R7, R7, UR59, R0 ;  /* 0x0000003b07077c24 */ /* 0x001fca000f8e0200 */
[C---:B------:R-:W-:Y:S02]  /*01e0*/  ISETP.GE.AND P0, PT, R7.reuse, UR15, PT ;  /* 0x0000000f07007c0c */ /* 0x040fe4000bf06270 */
[----:B------:R-:W-:Y:S01]  /*01f0*/  ISETP.GE.AND P1, PT, R7, UR7, PT ;  /* 0x0000000707007c0c */ /* 0x000fe2000bf26270 */
[----:B-1----:R-:W-:Y:S01]  /*0200*/  IMAD R3, R3, UR58, R2 ;  /* 0x0000003a03037c24 */ /* 0x002fe2000f8e0202 */
[----:B-----5:R-:W-:-:S04]  /*0210*/  IADD3 R7, PT, PT, R7, UR57, RZ ;  /* 0x0000003907077c10 */ /* 0x020fc8000fffe0ff */
[C---:B------:R-:W-:Y:S02]  /*0220*/  ISETP.LT.AND P0, PT, R3.reuse, UR14, !P0 ;  /* 0x0000000e03007c0c */ /* 0x040fe4000c701270 */
[----:B------:R-:W-:Y:S01]  /*0230*/  ISETP.LT.AND P1, PT, R3, UR12, !P1 ;  /* 0x0000000c03007c0c */ /* 0x000fe2000cf21270 */
[----:B---3--:R-:W-:-:S04]  /*0240*/  UIMAD UR6, UR6, UR8, URZ ;  /* 0x00000008060672a4 */ /* 0x008fc8000f8e02ff */
[----:B----4-:R-:W-:-:S06]  /*0250*/  UIMAD.WIDE UR4, UR6, 0x8, UR4 ;  /* 0x00000008060478a5 */ /* 0x010fcc000f8e0204 */
[----:B--2---:R-:W-:Y:S06]  /*0260*/  @!P0 BRA `(.L_x_15) ;  /* 0x0000000000708947 */ /* 0x004fec0003800000 */
        /* <DEDUP_REMOVED lines=28> */
.L_x_15:
[----:B------:R-:W-:Y:S05]  /*0430*/  BSYNC.RECONVERGENT B0 ;  /* 0x0000000000007941 */ /* 0x000fea0003800200 */
.L_x_14:
[----:B------:R-:W0:Y:S02]  /*0440*/  LDCU UR6, c[0x0][0x388] ;  /* 0x00007100ff0677ac */ /* 0x000e240008000800 */
[----:B0-----:R-:W-:-:S06]  /*0450*/  UISETP.GE.AND UP0, UPT, UR6, 0x1, UPT ;  /* 0x000000010600788c */ /* 0x001fcc000bf06270 */
[----:B------:R-:W-:-:S13]  /*0460*/  PLOP3.LUT P2, PT, PT, PT, UP0, 0x80, 0x8 ;  /* 0x000000000008781c */ /* 0x000fda0003f4f008 */
[----:B------:R-:W-:Y:S05]  /*0470*/  @!P2 EXIT ;  /* 0x000000000000a94d */ /* 0x000fea0003800000 */
[----:B------:R-:W0:Y:S01]  /*0480*/  S2R R32, SR_CgaCtaId ;  /* 0x0000000000207919 */ /* 0x000e220000008800 */
[----:B------:R-:W1:Y:S01]  /*0490*/  LDC R30, c[0x0][0x364] ;  /* 0x0000d900ff1e7b82 */ /* 0x000e620000000800 */
[----:B------:R-:W2:Y:S01]  /*04a0*/  LDCU.128 UR60, c[0x0][0x3d0] ;  /* 0x00007a00ff3c77ac */ /* 0x000ea20008000c00 */
[----:B------:R-:W-:Y:S02]  /*04b0*/  IADD3 R5, PT, PT, R0, UR57, RZ ;  /* 0x0000003900057c10 */ /* 0x000fe4000fffe0ff */
[----:B------:R-:W-:Y:S01]  /*04c0*/  MOV R3, 0x400 ;  /* 0x0000040000037802 */ /* 0x000fe20000000f00 */
[----:B------:R-:W3:Y:S03]  /*04d0*/  LDCU UR73, c[0x0][0x3b8] ;  /* 0x00007700ff4977ac */ /* 0x000ee60008000800 */
[----:B------:R-:W4:Y:S01]  /*04e0*/  LDC R37, c[0x0][0x360] ;  /* 0x0000d800ff257b82 */ /* 0x000f220000000800 */
[----:B------:R-:W3:Y:S01]  /*04f0*/  LDCU UR7, c[0x0][0x3b0] ;  /* 0x00007600ff0777ac */ /* 0x000ee20008000800 */
[----:B------:R-:W-:Y:S01]  /*0500*/  UIADD3 UR6, UPT, UPT, -UR6, URZ, URZ ;  /* 0x000000ff06067290 */ /* 0x000fe2000fffe1ff */
[----:B------:R-:W0:Y:S05]  /*0510*/  LDCU UR72, c[0x0][0x380] ;  /* 0x00007000ff4877ac */ /* 0x000e2a0008000800 */
[----:B------:R-:W3:Y:S01]  /*0520*/  LDC.64 R46, c[0x0][0x3c0] ;  /* 0x0000f000ff2e7b82 */ /* 0x000ee20000000a00 */
[----:B--2---:R-:W-:Y:S01]  /*0530*/  VIADD R4, R2, UR61 ;  /* 0x0000003d02047c36 */ /* 0x004fe20008000000 */
[----:B------:R-:W-:Y:S01]  /*0540*/  UIADD3 UR8, UPT, UPT, UR60, 0x6, URZ ;  /* 0x000000063c087890 */ /* 0x000fe2000fffe0ff */
[----:B------:R-:W2:Y:S01]  /*0550*/  LDCU UR71, c[0x0][0x3ac] ;  /* 0x00007580ff4777ac */ /* 0x000ea20008000800 */
[----:B-1----:R-:W-:Y:S01]  /*0560*/  IMAD R33, R30, UR59, R5 ;  /* 0x0000003b1e217c24 */ /* 0x002fe2000f8e0205 */
[----:B------:R-:W-:Y:S01]  /*0570*/  IADD3 R5, PT, PT, R3, 0x2680, RZ ;  /* 0x0000268003057810 */ /* 0x000fe20007ffe0ff */
[----:B------:R-:W1:Y:S03]  /*0580*/  LDCU.64 UR64, c[0x0][0x3e0] ;  /* 0x00007c00ff4077ac */ /* 0x000e660008000a00 */
[C---:B------:R-:W-:Y:S01]  /*0590*/  IADD3 R49, PT, PT, R33.reuse, 0x10, RZ ;  /* 0x0000001021317810 */ /* 0x040fe20007ffe0ff */
[----:B------:R-:W-:Y:S01]  /*05a0*/  VIADD R33, R33, 0xfffffffa ;  /* 0xfffffffa21217836 */ /* 0x000fe20000000000 */
[C---:B0-----:R-:W-:Y:S01]  /*05b0*/  LEA R3, R32.reuse, R3, 0x18 ;  /* 0x0000000320037211 */ /* 0x041fe200078ec0ff */
[----:B----4-:R-:W-:Y:S01]  /*05c0*/  IMAD R6, R37, UR58, R4 ;  /* 0x0000003a25067c24 */ /* 0x010fe2000f8e0204 */
[----:B------:R-:W-:Y:S01]  /*05d0*/  LEA R31, R32, R5, 0x18 ;  /* 0x00000005201f7211 */ /* 0x000fe200078ec0ff */
[----:B------:R-:W-:Y:S01]  /*05e0*/  IMAD R4, R30, UR59, R0 ;  /* 0x0000003b1e047c24 */ /* 0x000fe2000f8e0200 */
[----:B------:R-:W0:Y:S01]  /*05f0*/  LDCU UR70, c[0x0][0x3bc] ;  /* 0x00007780ff4677ac */ /* 0x000e220008000800 */
[----:B------:R-:W-:-:S02]  /*0600*/  VIADD R30, R2, UR56 ;  /* 0x00000038021e7c36 */ /* 0x000fc40008000000 */
[----:B------:R-:W-:Y:S01]  /*0610*/  IMAD R3, R0, 0x160, R3 ;  /* 0x0000016000037824 */ /* 0x000fe200078e0203 */
[----:B------:R-:W4:Y:S01]  /*0620*/  LDCU.64 UR66, c[0x0][0x3c0] ;  /* 0x00007800ff4277ac */ /* 0x000f220008000a00 */
[----:B------:R-:W-:Y:S02]  /*0630*/  IMAD R30, R37, UR58, R30 ;  /* 0x0000003a251e7c24 */ /* 0x000fe4000f8e021e */
[----:B---3--:R-:W-:Y:S01]  /*0640*/  IMAD R47, R47, UR63, R6 ;  /* 0x0000003f2f2f7c24 */ /* 0x008fe2000f8e0206 */
[----:B------:R-:W-:Y:S01]  /*0650*/  LEA R48, R2, R3, 0x3 ;  /* 0x0000000302307211 */ /* 0x000fe200078e18ff */
[----:B------:R-:W-:Y:S01]  /*0660*/  VIADD R6, R4, UR62 ;  /* 0x0000003e04067c36 */ /* 0x000fe20008000000 */
[----:B------:R-:W3:Y:S01]  /*0670*/  LDCU.64 UR68, c[0x0][0x398] ;  /* 0x00007300ff4477ac */ /* 0x000ee20008000a00 */
[----:B------:R-:W-:Y:S02]  /*0680*/  IMAD R5, R37, UR58, R2 ;  /* 0x0000003a25057c24 */ /* 0x000fe4000f8e0202 */
[--C-:B------:R-:W-:Y:S01]  /*0690*/  IMAD R32, R46, UR60, R30.reuse ;  /* 0x0000003c2e207c24 */ /* 0x100fe2000f8e021e */
[----:B------:R-:W0:Y:S01]  /*06a0*/  LDCU.128 UR12, c[0x3][0xd0] ;  /* 0x00c01a00ff0c77ac */ /* 0x000e220008000c00 */
[----:B------:R-:W-:-:S02]  /*06b0*/  IMAD R37, R7, UR9, R30 ;  /* 0x0000000907257c24 */ /* 0x000fc4000f8e021e */
[----:B------:R-:W-:Y:S01]  /*06c0*/  IMAD R31, R0, 0x160, R31 ;  /* 0x00000160001f7824 */ /* 0x000fe200078e021f */
[----:B------:R-:W0:Y:S01]  /*06d0*/  LDCU.128 UR16, c[0x3][0xe0] ;  /* 0x00c01c00ff1077ac */ /* 0x000e220008000c00 */
[----:B------:R-:W-:Y:S02]  /*06e0*/  IMAD R47, R6, UR73, R47 ;  /* 0x00000049062f7c24 */ /* 0x000fe4000f8e022f */
[--C-:B------:R-:W-:Y:S01]  /*06f0*/  IMAD R49, R49, UR9, R32.reuse ;  /* 0x0000000931317c24 */ /* 0x100fe2000f8e0220 */
[----:B------:R-:W0:Y:S01]  /*0700*/  LDCU.128 UR20, c[0x3][0xf0] ;  /* 0x00c01e00ff1477ac */ /* 0x000e220008000c00 */
[--C-:B------:R-:W-:Y:S02]  /*0710*/  IMAD R6, R33, UR9, R32.reuse ;  /* 0x0000000921067c24 */ /* 0x100fe4000f8e0220 */
[----:B------:R-:W-:Y:S01]  /*0720*/  IMAD R7, R7, UR9, R32 ;  /* 0x0000000907077c24 */ /* 0x000fe2000f8e0220 */
[----:B------:R-:W0:Y:S01]  /*0730*/  LDCU.128 UR24, c[0x3][0x100] ;  /* 0x00c02000ff1877ac */ /* 0x000e220008000c00 */
[----:B------:R-:W-:-:S02]  /*0740*/  IMAD R46, R46, UR8, R37 ;  /* 0x000000082e2e7c24 */ /* 0x000fc4000f8e0225 */
[----:B------:R-:W-:Y:S01]  /*0750*/  IMAD R4, R4, UR7, R5 ;  /* 0x0000000704047c24 */ /* 0x000fe2000f8e0205 */
[----:B------:R-:W0:Y:S01]  /*0760*/  LDCU.128 UR28, c[0x3][0x110] ;  /* 0x00c02200ff1c77ac */ /* 0x000e220008000c00 */
[----:B------:R-:W-:Y:S01]  /*0770*/  IMAD R3, R2, 0x8, R31 ;  /* 0x0000000802037824 */ /* 0x000fe200078e021f */
[----:B------:R-:W0:Y:S01]  /*0780*/  LDCU.128 UR32, c[0x3][0x120] ;  /* 0x00c02400ff2077ac */ /* 0x000e220008000c00 */
[----:B------:R-:W0:Y:S01]  /*0790*/  LDCU.128 UR36, c[0x3][0x130] ;  /* 0x00c02600ff2477ac */ /* 0x000e220008000c00 */
[----:B------:R-:W0:Y:S01]  /*07a0*/  LDCU.128 UR40, c[0x3][0x140] ;  /* 0x00c02800ff2877ac */ /* 0x000e220008000c00 */
[----:B------:R-:W0:Y:S01]  /*07b0*/  LDCU.128 UR44, c[0x3][0x150] ;  /* 0x00c02a00ff2c77ac */ /* 0x000e220008000c00 */
[----:B------:R-:W0:Y:S01]  /*07c0*/  LDCU.128 UR48, c[0x3][0x160] ;  /* 0x00c02c00ff3077ac */ /* 0x000e220008000c00 */
[----:B------:R-:W0:Y:S01]  /*07d0*/  LDCU.128 UR52, c[0x3][0x170] ;  /* 0x00c02e00ff3477ac */ /* 0x000e220008000c00 */
[----:B-1234-:R-:W0:Y:S02]  /*07e0*/  LDCU.128 UR60, c[0x3][0x180] ;  /* 0x00c03000ff3c77ac */ /* 0x01ee240008000c00 */
.L_x_16:
[----:B------:R-:W-:Y:S02]  /*07f0*/  MOV R42, 0x8 ;  /* 0x00000008002a7802 */ /* 0x000fe40000000f00 */
[----:B------:R-:W-:Y:S01]  /*0800*/  CS2R R36, SRZ ;  /* 0x0000000000247805 */ /* 0x000fe2000001ff00 */
[----:B------:R-:W1:Y:S01]  /*0810*/  S2UR UR56, SR_CTAID.Z ;  /* 0x00000000003879c3 */ /* 0x000e620000002700 */
[----:B------:R-:W-:Y:S01]  /*0820*/  UIADD3 UR9, UPT, UPT, UR72, 0x6, URZ ;  /* 0x0000000648097890 */ /* 0x000fe2000fffe0ff */
[----:B------:R-:W-:-:S05]  /*0830*/  IMAD.WIDE R42, R7, R42, UR4 ;  /* 0x00000004072a7e25 */ /* 0x000fca000f8e022a */
[----:B------:R-:W-:Y:S01]  /*0840*/  ISETP.GE.AND P2, PT, R5, UR9, PT ;  /* 0x0000000905007c0c */ /* 0x000fe2000bf46270 */
[----:B------:R-:W2:Y:S01]  /*0850*/  @P1 LDG.E.64 R36, desc[UR10][R42.64] ;  /* 0x0000000a2a241981 */ /* 0x000ea2000c1e1b00 */
[----:B-1----:R-:W-:-:S04]  /*0860*/  UIMAD UR7, UR56, UR71, URZ ;  /* 0x00000047380772a4 */ /* 0x002fc8000f8e02ff */
[----:B------:R-:W-:Y:S02]  /*0870*/  USHF.R.S32.HI UR8, URZ, 0x1f, UR7 ;  /* 0x0000001fff087899 */ /* 0x000fe40008011407 */
[----:B------:R-:W-:-:S04]  /*0880*/  IADD3 R30, P3, PT, R47, UR7, RZ ;  /* 0x000000072f1e7c10 */ /* 0x000fc8000ff7e0ff */
[----:B------:R-:W-:Y:S02]  /*0890*/  LEA.HI.X.SX32 R31, R47, UR8, 0x1, P3 ;  /* 0x000000082f1f7c11 */ /* 0x000fe400098f0eff */
[----:B------:R-:W-:-:S04]  /*08a0*/  LEA R50, P3, R30, UR68, 0x3 ;  /* 0x000000441e327c11 */ /* 0x000fc8000f8618ff */
[----:B------:R-:W-:Y:S02]  /*08b0*/  LEA.HI.X R51, R30, UR69, R31, 0x3, P3 ;  /* 0x000000451e337c11 */ /* 0x000fe400098f1c1f */
[----:B------:R-:W-:Y:S01]  /*08c0*/  CS2R R30, SRZ ;  /* 0x00000000001e7805 */ /* 0x000fe2000001ff00 */
[----:B------:R-:W-:-:S05]  /*08d0*/  HFMA2 R32, -RZ, RZ, 0, 4.76837158203125e-07 ;  /* 0x00000008ff207431 */ /* 0x000fca00000001ff */
[----:B------:R-:W3:Y:S01]  /*08e0*/  @!P2 LDG.E.64 R30, desc[UR10][R50.64] ;  /* 0x0000000a321ea981 */ /* 0x000ee2000c1e1b00 */
[----:B------:R-:W-:Y:S02]  /*08f0*/  ISETP.GT.U32.AND P2, PT, R0, 0x5, PT ;  /* 0x000000050000780c */ /* 0x000fe40003f44070 */
[----:B------:R-:W-:Y:S01]  /*0900*/  ISETP.GT.U32.AND P3, PT, R2, 0x5, PT ;  /* 0x000000050200780c */ /* 0x000fe20003f64070 */
[----:B------:R-:W-:-:S10]  /*0910*/  IMAD.MOV.U32 R45, RZ, RZ, 0x8 ;  /* 0x00000008ff2d7424 */ /* 0x000fd400078e00ff */
[----:B------:R-:W-:Y:S02]  /*0920*/  @!P2 IMAD.WIDE R32, R49, R32, UR4 ;  /* 0x000000043120ae25 */ /* 0x000fe4000f8e0220 */
[----:B------:R-:W4:Y:S04]  /*0930*/  @!P3 LDG.E.64 R40, desc[UR10][R42.64+-0x30] ;  /* 0xffffd00a2a28b981 */ /* 0x000f28000c1e1b00 */
[----:B------:R-:W4:Y:S01]  /*0940*/  @!P2 LDG.E.64 R32, desc[UR10][R32.64] ;  /* 0x0000000a2020a981 */ /* 0x000f22000c1e1b00 */
[----:B------:R-:W-:-:S03]  /*0950*/  @!P2 IMAD.WIDE R44, R6, R45, UR4 ;  /* 0x00000004062cae25 */ /* 0x000fc6000f8e022d */
[----:B------:R-:W4:Y:S04]  /*0960*/  @!P3 LDG.E.64 R38, desc[UR10][R50.64+-0x30] ;  /* 0xffffd00a3226b981 */ /* 0x000f28000c1e1b00 */
[----:B------:R-:W4:Y:S04]  /*0970*/  @!P2 LDG.E.64 R44, desc[UR10][R44.64] ;  /* 0x0000000a2c2ca981 */ /* 0x000f28000c1e1b00 */
[----:B------:R1:W4:Y:S04]  /*0980*/  @!P3 LDG.E.64 R52, desc[UR10][R50.64+0x100] ;  /* 0x0001000a3234b981 */ /* 0x000328000c1e1b00 */
[----:B--2---:R2:W-:Y:S04]  /*0990*/  STS.64 [R48+0x870], R36 ;  /* 0x0008702430007388 */ /* 0x0045e80000000a00 */
[----:B--2---:R-:W2:Y:S01]  /*09a0*/  @!P3 LDG.E.64 R36, desc[UR10][R42.64+0x100] ;  /* 0x0001000a2a24b981 */ /* 0x004ea2000c1e1b00 */
[----:B------:R-:W0:Y:S03]  /*09b0*/  S2UR UR8, SR_CgaCtaId ;  /* 0x00000000000879c3 */ /* 0x000e260000008800 */
[----:B---3--:R3:W-:Y:S02]  /*09c0*/  STS.64 [R3+0x30], R30 ;  /* 0x0000301e03007388 */ /* 0x0087e40000000a00 */
[----:B---3-5:R-:W-:Y:S01]  /*09d0*/  IMAD.MOV.U32 R30, RZ, RZ, R28 ;  /* 0x000000ffff1e7224 */ /* 0x028fe200078e001c */
[----:B------:R-:W-:Y:S01]  /*09e0*/  MOV R31, R29 ;  /* 0x0000001d001f7202 */ /* 0x000fe20000000f00 */
[----:B------:R-:W-:Y:S01]  /*09f0*/  IMAD.MOV.U32 R29, RZ, RZ, R27 ;  /* 0x000000ffff1d7224 */ /* 0x000fe200078e001b */
[----:B------:R-:W-:Y:S01]  /*0a00*/  MOV R28, R26 ;  /* 0x0000001a001c7202 */ /* 0x000fe20000000f00 */
[----:B------:R-:W-:Y:S01]  /*0a10*/  IMAD.MOV.U32 R27, RZ, RZ, R25 ;  /* 0x000000ffff1b7224 */ /* 0x000fe200078e0019 */
[----:B------:R-:W-:Y:S01]  /*0a20*/  MOV R26, R24 ;  /* 0x00000018001a7202 */ /* 0x000fe20000000f00 */
[----:B------:R-:W-:Y:S01]  /*0a30*/  IMAD.MOV.U32 R25, RZ, RZ, R23 ;  /* 0x000000ffff197224 */ /* 0x000fe200078e0017 */
[----:B----4-:R3:W-:Y:S01]  /*0a40*/  @!P2 STS.64 [R48+0x1e70], R32 ;  /* 0x001e70203000a388 */ /* 0x0107e20000000a00 */
[----:B------:R-:W-:Y:S01]  /*0a50*/  MOV R24, R22 ;  /* 0x0000001600187202 */ /* 0x000fe20000000f00 */
[----:B------:R-:W-:Y:S01]  /*0a60*/  IMAD.MOV.U32 R23, RZ, RZ, R21 ;  /* 0x000000ffff177224 */ /* 0x000fe200078e0015 */
[----:B------:R-:W-:Y:S01]  /*0a70*/  MOV R22, R20 ;  /* 0x0000001400167202 */ /* 0x000fe20000000f00 */
[----:B------:R-:W-:Y:S01]  /*0a80*/  IMAD.MOV.U32 R21, RZ, RZ, R19 ;  /* 0x000000ffff157224 */ /* 0x000fe200078e0013 */
[----:B------:R-:W-:Y:S01]  /*0a90*/  MOV R20, R18 ;  /* 0x0000001200147202 */ /* 0x000fe20000000f00 */
[----:B------:R-:W-:Y:S01]  /*0aa0*/  IMAD.MOV.U32 R19, RZ, RZ, R17 ;  /* 0x000000ffff137224 */ /* 0x000fe200078e0011 */
[----:B------:R-:W-:Y:S01]  /*0ab0*/  MOV R18, R16 ;  /* 0x0000001000127202 */ /* 0x000fe20000000f00 */
[----:B---3--:R-:W-:Y:S01]  /*0ac0*/  IMAD.MOV.U32 R33, RZ, RZ, 0x8 ;  /* 0x00000008ff217424 */ /* 0x008fe200078e00ff */
[----:B------:R-:W-:Y:S01]  /*0ad0*/  MOV R16, R14 ;  /* 0x0000000e00107202 */ /* 0x000fe20000000f00 */
[----:B------:R-:W-:-:S02]  /*0ae0*/  IMAD.MOV.U32 R17, RZ, RZ, R15 ;  /* 0x000000ffff117224 */ /* 0x000fc400078e000f */
[----:B-1----:R-:W-:Y:S01]  /*0af0*/  @P0 IMAD.WIDE R50, R46, R33, UR4 ;  /* 0x000000042e320e25 */ /* 0x002fe2000f8e0221 */
[----:B------:R-:W-:Y:S01]  /*0b00*/  MOV R14, R12 ;  /* 0x0000000c000e7202 */ /* 0x000fe20000000f00 */
[----:B------:R-:W-:Y:S01]  /*0b10*/  @!P2 STS.64 [R48+0x30], R44 ;  /* 0x0000302c3000a388 */ /* 0x000fe20000000a00 */
[----:B------:R-:W-:Y:S01]  /*0b20*/  MOV R12, R10 ;  /* 0x0000000a000c7202 */ /* 0x000fe20000000f00 */
[----:B------:R-:W-:Y:S01]  /*0b30*/  IMAD.MOV.U32 R15, RZ, RZ, R13 ;  /* 0x000000ffff0f7224 */ /* 0x000fe200078e000d */
[----:B------:R-:W-:Y:S01]  /*0b40*/  MOV R10, R8 ;  /* 0x00000008000a7202 */ /* 0x000fe20000000f00 */
[----:B------:R-:W-:Y:S01]  /*0b50*/  IMAD.MOV.U32 R13, RZ, RZ, R11 ;  /* 0x000000ffff0d7224 */ /* 0x000fe200078e000b */
[----:B------:R-:W-:Y:S01]  /*0b60*/  @!P3 STS.64 [R48+0x840], R40 ;  /* 0x000840283000b388 */ /* 0x000fe20000000a00 */
[----:B------:R-:W-:-:S03]  /*0b70*/  IMAD.MOV.U32 R11, RZ, RZ, R9 ;  /* 0x000000ffff0b7224 */ /* 0x000fc600078e0009 */
[----:B------:R1:W3:Y:S01]  /*0b80*/  @P0 LDG.E.64 R8, desc[UR10][R50.64] ;  /* 0x0000000a32080981 */ /* 0x0002e2000c1e1b00 */
[----:B------:R-:W-:Y:S02]  /*0b90*/  UMOV UR7, 0x400 ;  /* 0x0000040000077882 */ /* 0x000fe40000000000 */
[----:B0-----:R-:W-:-:S06]  /*0ba0*/  ULEA UR7, UR8, UR7, 0x18 ;  /* 0x0000000708077291 */ /* 0x001fcc000f8ec0ff */
[----:B-1----:R-:W-:-:S05]  /*0bb0*/  LEA R51, R2, UR7, 0x3 ;  /* 0x0000000702337c11 */ /* 0x002fca000f8e18ff */
[----:B------:R-:W-:Y:S01]  /*0bc0*/  IMAD R50, R0, 0x160, R51 ;  /* 0x0000016000327824 */ /* 0x000fe200078e0233 */
[----:B--2---:R-:W-:Y:S04]  /*0bd0*/  @!P3 STS.64 [R48+0x970], R36 ;  /* 0x000970243000b388 */ /* 0x004fe80000000a00 */
[----:B------:R-:W-:Y:S04]  /*0be0*/  @!P3 STS.64 [R3], R38 ;  /* 0x000000260300b388 */ /* 0x000fe80000000a00 */
[----:B------:R-:W-:Y:S01]  /*0bf0*/  @!P3 STS.64 [R3+0x130], R52 ;  /* 0x000130340300b388 */ /* 0x000fe20000000a00 */
[----:B------:R-:W-:Y:S06]  /*0c00*/  BAR.SYNC.DEFER_BLOCKING 0x0 ;  /* 0x0000000000007b1d */ /* 0x000fec0000010000 */
[----:B------:R-:W-:Y:S04]  /*0c10*/  LDS.64 R32, [R48+0x868] ;  /* 0x0008680030207984 */ /* 0x000fe80000000a00 */
[----:B------:R-:W0:Y:S04]  /*0c20*/  LDS.64 R44, [R48+0x878] ;  /* 0x00087800302c7984 */ /* 0x000e280000000a00 */
[----:B------:R-:W-:Y:S04]  /*0c30*/  LDS.64 R40, [R50+0x710] ;  /* 0x0007100032287984 */ /* 0x000fe80000000a00 */
[----:B------:R-:W1:Y:S04]  /*0c40*/  LDS.64 R36, [R50+0x9d0] ;  /* 0x0009d00032247984 */ /* 0x000e680000000a00 */
[----:B------:R-:W-:Y:S04]  /*0c50*/  LDS.64 R38, [R3+0x38] ;  /* 0x0000380003267984 */ /* 0x000fe80000000a00 */
[----:B------:R-:W2:Y:S01]  /*0c60*/  @P0 LDG.E.64 R42, desc[UR10][R42.64] ;  /* 0x0000000a2a2a0981 */ /* 0x000ea2000c1e1b00 */
[----:B0-----:R-:W-:-:S03]  /*0c70*/  DADD R44, R32, R44 ;  /* 0x00000000202c7229 */ /* 0x001fc6000000002c */
[----:B------:R-:W0:Y:S05]  /*0c80*/  LDS.64 R32, [R3+0x28] ;  /* 0x0000280003207984 */ /* 0x000e2a0000000a00 */
[----:B------:R-:W-:Y:S02]  /*0c90*/  DMUL R44, R44, UR12 ;  /* 0x0000000c2c2c7c28 */ /* 0x000fe40008000000 */
[----:B-1----:R-:W-:Y:S01]  /*0ca0*/  DADD R36, R40, R36 ;  /* 0x0000000028247229 */ /* 0x002fe20000000024 */
[----:B------:R-:W-:Y:S05]  /*0cb0*/  LDS.64 R40, [R48+0x860] ;  /* 0x0008600030287984 */ /* 0x000fea0000000a00 */
[----:B------:R-:W-:-:S08]  /*0cc0*/  DFMA R44, R20, UR64, R44 ;  /* 0x00000040142c7c2b */ /* 0x000fd0000800002c */
        /* <DEDUP_REMOVED lines=8> */
[----:B-1----:R-:W-:-:S03]  /*0d50*/  DADD R36, R40, R36 ;  /* 0x0000000028247229 */ /* 0x002fc60000000024 */
[----:B------:R-:W-:Y:S05]  /*0d60*/  LDS.64 R40, [R3+0x40] ;  /* 0x0000400003287984 */ /* 0x000fea0000000a00 */
[----:B------:R-:W-:Y:S02]  /*0d70*/  DFMA R44, R36, UR20, R44 ;  /* 0x00000014242c7c2b */ /* 0x000fe4000800002c */
[----:B------:R-:W1:Y:S01]  /*0d80*/  LDS.64 R36, [R3+0x20] ;  /* 0x0000200003247984 */ /* 0x000e620000000a00 */
[----:B0-----:R-:W-:-:S03]  /*0d90*/  DADD R32, R38, R32 ;  /* 0x0000000026207229 */ /* 0x001fc60000000020 */
[----:B------:R-:W-:Y:S05]  /*0da0*/  LDS.64 R38, [R48+0x858] ;  /* 0x0008580030267984 */ /* 0x000fea0000000a00 */
[----:B------:R-:W-:Y:S02]  /*0db0*/  DFMA R32, R32, UR22, R44 ;  /* 0x0000001620207c2b */ /* 0x000fe4000800002c */
[----:B------:R-:W-:-:S08]  /*0dc0*/  DADD R44, R16, R24 ;  /* 0x00000000102c7229 */ /* 0x000fd00000000018 */
[----:B------:R-:W-:Y:S01]  /*0dd0*/  DFMA R44, R44, UR24, R32 ;  /* 0x000000182c2c7c2b */ /* 0x000fe20008000020 */
        /* <DEDUP_REMOVED lines=9> */
[----:B-1----:R-:W-:Y:S02]  /*0e70*/  DADD R36, R40, R36 ;  /* 0x0000000028247229 */ /* 0x002fe40000000024 */
[----:B------:R-:W-:-:S06]  /*0e80*/  DADD R40, R14, R26 ;  /* 0x000000000e287229 */ /* 0x000fcc000000001a */
[----:B------:R-:W-:Y:S02]  /*0e90*/  DFMA R44, R36, UR30, R44 ;  /* 0x0000001e242c7c2b */ /* 0x000fe4000800002c */
[----:B------:R-:W-:Y:S06]  /*0ea0*/  LDS.64 R36, [R48+0x890] ;  /* 0x0008900030247984 */ /* 0x000fec0000000a00 */
[----:B------:R-:W-:Y:S02]  /*0eb0*/  DFMA R40, R40, UR32, R44 ;  /* 0x0000002028287c2b */ /* 0x000fe4000800002c */
[----:B------:R-:W1:Y:S01]  /*0ec0*/  LDS.64 R44, [R48+0x850] ;  /* 0x00085000302c7984 */ /* 0x000e620000000a00 */
[----:B0-----:R-:W-:-:S03]  /*0ed0*/  DADD R38, R38, -R32 ;  /* 0x0000000026267229 */ /* 0x001fc60000000820 */
[----:B------:R-:W-:Y:S05]  /*0ee0*/  LDS.64 R32, [R50+0x2f0] ;  /* 0x0002f00032207984 */ /* 0x000fea0000000a00 */
[----:B------:R-:W-:Y:S01]  /*0ef0*/  DFMA R38, R38, UR34, R40 ;  /* 0x0000002226267c2b */ /* 0x000fe20008000028 */
[----:B------:R-:W0:Y:S01]  /*0f00*/  LDS.64 R40, [R50+0xdf0] ;  /* 0x000df00032287984 */ /* 0x000e220000000a00 */
[----:B-1----:R-:W-:Y:S01]  /*0f10*/  DADD R36, R44, R36 ;  /* 0x000000002c247229 */ /* 0x002fe20000000024 */
[----:B------:R-:W1:Y:S07]  /*0f20*/  @P0 LDC.64 R44, c[0x0][0x3f0] ;  /* 0x0000fc00ff2c0b82 */ /* 0x000e6e0000000a00 */
[----:B------:R-:W-:Y:S01]  /*0f30*/  DFMA R36, R36, UR36, R38 ;  /* 0x0000002424247c2b */ /* 0x000fe20008000026 */
[----:B------:R-:W-:Y:S01]  /*0f40*/  LDS.64 R38, [R3+0x50] ;  /* 0x0000500003267984 */ /* 0x000fe20000000a00 */
[----:B0-----:R-:W-:-:S03]  /*0f50*/  DADD R40, R32, R40 ;  /* 0x0000000020287229 */ /* 0x001fc60000000028 */
[----:B------:R-:W0:Y:S01]  /*0f60*/  LDS.64 R32, [R3+0x10] ;  /* 0x0000100003207984 */ /* 0x000e220000000a00 */
[----:B-1----:R-:W-:-:S06]  /*0f70*/  @P0 IMAD.WIDE R44, R4, 0x8, R44 ;  /* 0x00000008042c0825 */ /* 0x002fcc00078e022c */
[----:B------:R-:W2:Y:S01]  /*0f80*/  @P0 LDG.E.64 R44, desc[UR10][R44.64] ;  /* 0x0000000a2c2c0981 */ /* 0x000ea2000c1e1b00 */
[----:B------:R-:W-:Y:S02]  /*0f90*/  DFMA R40, R40, UR38, R36 ;  /* 0x0000002628287c2b */ /* 0x000fe40008000024 */
[----:B------:R-:W-:-:S08]  /*0fa0*/  DADD R36, R12, R28 ;  /* 0x000000000c247229 */ /* 0x000fd0000000001c */
[----:B------:R-:W-:Y:S01]  /*0fb0*/  DFMA R36, R36, UR40, R40 ;  /* 0x0000002824247c2b */ /* 0x000fe20008000028 */
[----:B------:R-:W-:Y:S01]  /*0fc0*/  LDS.64 R40, [R48+0x898] ;  /* 0x0008980030287984 */ /* 0x000fe20000000a00 */
[----:B0-----:R-:W-:-:S03]  /*0fd0*/  DADD R38, R38, -R32 ;  /* 0x0000000026267229 */ /* 0x001fc60000000820 */
[----:B------:R-:W0:Y:S05]  /*0fe0*/  LDS.64 R32, [R48+0x848] ;  /* 0x0008480030207984 */ /* 0x000e2a0000000a00 */
[----:B------:R-:W-:Y:S01]  /*0ff0*/  DFMA R38, R38, UR42, R36 ;  /* 0x0000002a26267c2b */ /* 0x000fe20008000024 */
[----:B------:R-:W-:Y:S01]  /*1000*/  LDS.64 R36, [R50+0xf50] ;  /* 0x000f500032247984 */ /* 0x000fe20000000a00 */
[----:B0-----:R-:W-:-:S03]  /*1010*/  DADD R40, R32, R40 ;  /* 0x0000000020287229 */ /* 0x001fc60000000028 */
[----:B------:R-:W0:Y:S05]  /*1020*/  LDS.64 R32, [R50+0x190] ;  /* 0x0001900032207984 */ /* 0x000e2a0000000a00 */
[----:B------:R-:W-:Y:S01]  /*1030*/  DFMA R40, R40, UR44, R38 ;  /* 0x0000002c28287c2b */ /* 0x000fe20008000026 */
[----:B------:R-:W-:Y:S01]  /*1040*/  LDS.64 R38, [R3+0x8] ;  /* 0x0000080003267984 */ /* 0x000fe20000000a00 */
[----:B0-----:R-:W-:-:S03]  /*1050*/  DADD R36, R32, R36 ;  /* 0x0000000020247229 */ /* 0x001fc60000000024 */
[----:B------:R-:W0:Y:S05]  /*1060*/  LDS.64 R32, [R3+0x58] ;  /* 0x0000580003207984 */ /* 0x000e2a0000000a00 */
        /* <DEDUP_REMOVED lines=13> */
[----:B------:R-:W0:Y:S01]  /*1140*/  LDS.64 R32, [R3] ;  /* 0x0000000003207984 */ /* 0x000e220000000a00 */
[----:B---3--:R-:W-:-:S04]  /*1150*/  DADD R34, R8, R34 ;  /* 0x0000000008227229 */ /* 0x008fc80000000022 */
[----:B------:R-:W-:Y:S02]  /*1160*/  DFMA R36, R40, UR54, R36 ;  /* 0x0000003628247c2b */ /* 0x000fe40008000024 */
[----:B------:R-:W1:Y:S06]  /*1170*/  @P0 LDC R40, c[0x0][0x3a4] ;  /* 0x0000e900ff280b82 */ /* 0x000e6c0000000800 */
[----:B------:R-:W-:Y:S02]  /*1180*/  DFMA R34, R34, UR60, R36 ;  /* 0x0000003c22227c2b */ /* 0x000fe40008000024 */
[----:B------:R-:W3:Y:S01]  /*1190*/  @P0 LDC.64 R36, c[0x0][0x3e8] ;  /* 0x0000fa00ff240b82 */ /* 0x000ee20000000a00 */
[----:B0-----:R-:W-:-:S07]  /*11a0*/  DADD R38, R38, -R32 ;  /* 0x0000000026267229 */ /* 0x001fce0000000820 */
[----:B------:R-:W0:Y:S01]  /*11b0*/  @P0 LDC.64 R32, c[0x0][0x3f8] ;  /* 0x0000fe00ff200b82 */ /* 0x000e220000000a00 */
[----:B------:R-:W-:Y:S01]  /*11c0*/  DFMA R34, R38, UR62, R34 ;  /* 0x0000003e26227c2b */ /* 0x000fe20008000022 */
[----:B-1----:R-:W-:-:S05]  /*11d0*/  @P0 IMAD R39, R40, UR56, RZ ;  /* 0x0000003828270c24 */ /* 0x002fca000f8e02ff */
[----:B------:R-:W-:Y:S02]  /*11e0*/  @P0 SHF.R.S32.HI R41, RZ, 0x1f, R39 ;  /* 0x0000001fff290819 */ /* 0x000fe40000011427 */
[----:B------:R-:W-:Y:S01]  /*11f0*/  @P0 IADD3 R39, P2, PT, R39, R4, RZ ;  /* 0x0000000427270210 */ /* 0x000fe20007f5e0ff */
[----:B--2---:R-:W-:-:S03]  /*1200*/  @P0 DMUL R42, R44, R42 ;  /* 0x0000002a2c2a0228 */ /* 0x004fc60000000000 */
[----:B------:R-:W-:Y:S02]  /*1210*/  @P0 LEA.HI.X.SX32 R38, R4, R41, 0x1, P2 ;  /* 0x0000002904260211 */ /* 0x000fe400010f0eff */
[----:B0-----:R-:W-:-:S03]  /*1220*/  @P0 LEA R32, P2, R39, R32, 0x3 ;  /* 0x0000002027200211 */ /* 0x001fc600078418ff */
[----:B---3--:R-:W-:Y:S01]  /*1230*/  @P0 DFMA R36, R42, R36, R34 ;  /* 0x000000242a24022b */ /* 0x008fe20000000022 */
[----:B------:R-:W-:-:S06]  /*1240*/  @P0 LEA.HI.X R33, R39, R33, R38, 0x3, P2 ;  /* 0x0000002127210211 */ /* 0x000fcc00010f1c26 */
[----:B------:R1:W-:Y:S01]  /*1250*/  @P0 STG.E.64 desc[UR10][R32.64], R36 ;  /* 0x0000002420000986 */ /* 0x0003e2000c101b0a */
[----:B------:R-:W-:-:S04]  /*1260*/  UIADD3 UR6, UPT, UPT, UR6, 0x1, URZ ;  /* 0x0000000106067890 */ /* 0x000fc8000fffe0ff */
[----:B------:R-:W-:Y:S01]  /*1270*/  UISETP.NE.AND UP0, UPT, UR6, URZ, UPT ;  /* 0x000000ff0600728c */ /* 0x000fe2000bf05270 */
[----:B------:R-:W-:Y:S01]  /*1280*/  IADD3 R49, PT, PT, R49, UR66, RZ ;  /* 0x0000004231317c10 */ /* 0x000fe2000fffe0ff */
[----:B------:R-:W-:Y:S01]  /*1290*/  VIADD R7, R7, UR66 ;  /* 0x0000004207077c36 */ /* 0x000fe20008000000 */
[----:B------:R-:W-:Y:S01]  /*12a0*/  IADD3 R6, PT, PT, R6, UR66, RZ ;  /* 0x0000004206067c10 */ /* 0x000fe2000fffe0ff */
[----:B------:R-:W-:Y:S01]  /*12b0*/  VIADD R4, R4, UR70 ;  /* 0x0000004604047c36 */ /* 0x000fe20008000000 */
[----:B------:R-:W-:Y:S02]  /*12c0*/  IADD3 R46, PT, PT, R46, UR66, RZ ;  /* 0x000000422e2e7c10 */ /* 0x000fe4000fffe0ff */
[----:B------:R-:W-:Y:S02]  /*12d0*/  IADD3 R47, PT, PT, R47, UR67, RZ ;  /* 0x000000432f2f7c10 */ /* 0x000fe4000fffe0ff */
[----:B------:R-:W-:Y:S02]  /*12e0*/  MOV R34, R30 ;  /* 0x0000001e00227202 */ /* 0x000fe40000000f00 */
[----:B------:R-:W-:Y:S01]  /*12f0*/  MOV R35, R31 ;  /* 0x0000001f00237202 */ /* 0x000fe20000000f00 */
[----:B------:R-:W-:Y:S06]  /*1300*/  BAR.SYNC.DEFER_BLOCKING 0x0 ;  /* 0x0000000000007b1d */ /* 0x000fec0000010000 */
[----:B-1----:R-:W-:Y:S05]  /*1310*/  BRA.U UP0, `(.L_x_16) ;  /* 0xfffffff500347547 */ /* 0x002fea000b83ffff */
[----:B------:R-:W-:Y:S05]  /*1320*/  EXIT ;  /* 0x000000000000794d */ /* 0x000fea0003800000 */
.L_x_17:
        /* <DEDUP_REMOVED lines=13> */
.L_x_76:


//--------------------- .text._Z15DY_DZ_r6_kerneliiiiiiiiiiiiiiiiPKdPd --------------------------
	.section	.text._Z15DY_DZ_r6_kerneliiiiiiiiiiiiiiiiPKdPd,"ax",@progbits
	.align	128
        .global         _Z15DY_DZ_r6_kerneliiiiiiiiiiiiiiiiPKdPd
        .type           _Z15DY_DZ_r6_kerneliiiiiiiiiiiiiiiiPKdPd,@function
        .size           _Z15DY_DZ_r6_kerneliiiiiiiiiiiiiiiiPKdPd,(.L_x_77 - _Z15DY_DZ_r6_kerneliiiiiiiiiiiiiiiiPKdPd)
        .other          _Z15DY_DZ_r6_kerneliiiiiiiiiiiiiiiiPKdPd,@"STO_CUDA_ENTRY STV_DEFAULT"
_Z15DY_DZ_r6_kerneliiiiiiiiiiiiiiiiPKdPd:
.text._Z15DY_DZ_r6_kerneliiiiiiiiiiiiiiiiPKdPd:
[----:B------:R-:W-:Y:S01]  /*0000*/  LDC R1, c[0x0][0x37c] ;  /* 0x0000df00ff017b82 */ /* 0x000fe20000000800 */
[----:B------:R-:W0:Y:S07]  /*0010*/  S2R R2, SR_TID.X ;  /* 0x0000000000027919 */ /* 0x000e2e0000002100 */
[----:B------:R-:W1:Y:S01]  /*0020*/  S2UR UR4, SR_CTAID.X ;  /* 0x00000000000479c3 */ /* 0x000e620000002500 */
[----:B------:R-:W1:Y:S01]  /*0030*/  LDCU UR5, c[0x0][0x360] ;  /* 0x00006c00ff0577ac */ /* 0x000e620008000800 */
[----:B------:R-:W-:Y:S01]  /*0040*/  BSSY.RECONVERGENT B0, `(.L_x_18) ;  /* 0x0000041000007945 */ /* 0x000fe20003800200 */
[----:B------:R-:W2:Y:S01]  /*0050*/  S2R R0, SR_TID.Y ;  /* 0x0000000000007919 */ /* 0x000ea20000002200 */
[----:B------:R-:W-:Y:S01]  /*0060*/  CS2R R28, SRZ ;  /* 0x00000000001c7805 */ /* 0x000fe2000001ff00 */
[----:B------:R-:W3:Y:S01]  /*0070*/  LDCU UR7, c[0x0][0x364] ;  /* 0x00006c80ff0777ac */ /* 0x000ee20008000800 */
[----:B------:R-:W-:-:S02]  /*0080*/  CS2R R26, SRZ ;  /* 0x00000000001a7805 */ /* 0x000fc4000001ff00 */
[----:B------:R-:W-:Y:S01]  /*0090*/  CS2R R24, SRZ ;  /* 0x0000000000187805 */ /* 0x000fe2000001ff00 */
[----:B------:R-:W3:Y:S01]  /*00a0*/  S2UR UR6, SR_CTAID.Y ;  /* 0x00000000000679c3 */ /* 0x000ee20000002600 */
[----:B------:R-:W4:Y:S01]  /*00b0*/  LDCU.64 UR10, c[0x0][0x380] ;  /* 0x00007000ff0a77ac */ /* 0x000f220008000a00 */
[----:B------:R-:W-:Y:S02]  /*00c0*/  CS2R R22, SRZ ;  /* 0x0000000000167805 */ /* 0x000fe4000001ff00 */
[----:B------:R-:W-:Y:S02]  /*00d0*/  CS2R R20, SRZ ;  /* 0x0000000000147805 */ /* 0x000fe4000001ff00 */
[----:B------:R-:W-:Y:S01]  /*00e0*/  CS2R R18, SRZ ;  /* 0x0000000000127805 */ /* 0x000fe2000001ff00 */
[----:B------:R-:W0:Y:S01]  /*00f0*/  LDCU.64 UR16, c[0x0][0x358] ;  /* 0x00006b00ff1077ac */ /* 0x000e220008000a00 */
[----:B------:R-:W-:Y:S02]  /*0100*/  CS2R R16, SRZ ;  /* 0x0000000000107805 */ /* 0x000fe4000001ff00 */
[----:B------:R-:W-:Y:S01]  /*0110*/  CS2R R14, SRZ ;  /* 0x00000000000e7805 */ /* 0x000fe2000001ff00 */
[----:B------:R-:W5:Y:S01]  /*0120*/  S2UR UR8, SR_CTAID.Z ;  /* 0x00000000000879c3 */ /* 0x000f620000002700 */
[----:B------:R-:W-:-:S02]  /*0130*/  CS2R R12, SRZ ;  /* 0x00000000000c7805 */ /* 0x000fc4000001ff00 */
[----:B------:R-:W-:Y:S02]  /*0140*/  CS2R R10, SRZ ;  /* 0x00000000000a7805 */ /* 0x000fe4000001ff00 */
[----:B------:R-:W-:Y:S02]  /*0150*/  CS2R R8, SRZ ;  /* 0x0000000000087805 */ /* 0x000fe4000001ff00 */
[----:B------:R-:W-:Y:S01]  /*0160*/  CS2R R6, SRZ ;  /* 0x0000000000067805 */ /* 0x000fe2000001ff00 */
[----:B-1----:R-:W-:Y:S01]  /*0170*/  UIMAD UR4, UR4, UR5, URZ ;  /* 0x00000005040472a4 */ /* 0x002fe2000f8e02ff */
[----:B------:R-:W5:Y:S05]  /*0180*/  LDC R5, c[0x0][0x3b4] ;  /* 0x0000ed00ff057b82 */ /* 0x000f6a0000000800 */
[----:B0-----:R-:W-:Y:S01]  /*0190*/  VIADD R3, R2, UR4 ;  /* 0x0000000402037c36 */ /* 0x001fe20008000000 */
[----:B---3--:R-:W-:-:S02]  /*01a0*/  UIMAD UR5, UR6, UR7, URZ ;  /* 0x00000007060572a4 */ /* 0x008fc4000f8e02ff */
[----:B------:R-:W0:Y:S01]  /*01b0*/  LDC.64 R30, c[0x0][0x3c0] ;  /* 0x0000f000ff1e7b82 */ /* 0x000e220000000a00 */
[----:B----4-:R-:W-:Y:S01]  /*01c0*/  UIADD3 UR6, UPT, UPT, UR11, 0x6, URZ ;  /* 0x000000060b067890 */ /* 0x010fe2000fffe0ff */
[----:B------:R-:W-:Y:S01]  /*01d0*/  ISETP.GE.AND P0, PT, R3, UR10, PT ;  /* 0x0000000a03007c0c */ /* 0x000fe2000bf06270 */
[----:B------:R-:W1:Y:S01]  /*01e0*/  LDCU UR7, c[0x0][0x394] ;  /* 0x00007280ff0777ac */ /* 0x000e620008000800 */
[----:B--2---:R-:W-:-:S04]  /*01f0*/  VIADD R4, R0, UR5 ;  /* 0x0000000500047c36 */ /* 0x004fc80008000000 */
[----:B------:R-:W2:Y:S01]  /*0200*/  LDC R48, c[0x0][0x388] ;  /* 0x0000e200ff307b82 */ /* 0x000ea20000000800 */
[C---:B------:R-:W-:Y:S02]  /*0210*/  ISETP.LT.AND P2, PT, R4.reuse, UR11, !P0 ;  /* 0x0000000b04007c0c */ /* 0x040fe4000c741270 */
[----:B------:R-:W-:-:S05]  /*0220*/  ISETP.LT.AND P0, PT, R4, UR6, !P0 ;  /* 0x0000000604007c0c */ /* 0x000fca000c701270 */
[----:B------:R-:W3:Y:S01]  /*0230*/  LDC R33, c[0x0][0x3a8] ;  /* 0x0000ea00ff217b82 */ /* 0x000ee20000000800 */
[----:B-----5:R-:W-:-:S07]  /*0240*/  IMAD R5, R5, UR8, RZ ;  /* 0x0000000805057c24 */ /* 0x020fce000f8e02ff */
[----:B------:R-:W4:Y:S01]  /*0250*/  LDC R32, c[0x0][0x3a4] ;  /* 0x0000e900ff207b82 */ /* 0x000f220000000800 */
[----:B0-----:R-:W-:Y:S01]  /*0260*/  IMAD.WIDE R30, R5, 0x8, R30 ;  /* 0x00000008051e7825 */ /* 0x001fe200078e021e */
[----:B--2---:R-:W-:Y:S02]  /*0270*/  ISETP.GE.AND P1, PT, R48, 0x1, PT ;  /* 0x000000013000780c */ /* 0x004fe40003f26270 */
[----:B---3--:R-:W-:Y:S01]  /*0280*/  IADD3 R5, PT, PT, R4, R33, RZ ;  /* 0x0000002104057210 */ /* 0x008fe20007ffe0ff */
[----:B-1----:R-:W-:Y:S10]  /*0290*/  @!P2 BRA `(.L_x_19) ;  /* 0x00000000006ca947 */ /* 0x002ff40003800000 */
[----:B------:R-:W0:Y:S01]  /*02a0*/  LDC R29, c[0x0][0x39c] ;  /* 0x0000e700ff1d7b82 */ /* 0x000e220000000800 */
[----:B----4-:R-:W-:-:S04]  /*02b0*/  IMAD.IADD R6, R3, 0x1, R32 ;  /* 0x0000000103067824 */ /* 0x010fc800078e0220 */
[----:B------:R-:W-:-:S04]  /*02c0*/  IMAD R7, R5, UR7, R6 ;  /* 0x0000000705077c24 */ /* 0x000fc8000f8e0206 */
[----:B------:R-:W-:-:S04]  /*02d0*/  IMAD.WIDE R6, R7, 0x8, R30 ;  /* 0x0000000807067825 */ /* 0x000fc800078e021e */
        /* <DEDUP_REMOVED lines=23> */
.L_x_19:
[----:B------:R-:W-:Y:S05]  /*0450*/  BSYNC.RECONVERGENT B0 ;  /* 0x0000000000007941 */ /* 0x000fea0003800200 */
.L_x_18:
[----:B------:R-:W-:Y:S05]  /*0460*/  @!P1 EXIT ;  /* 0x000000000000994d */ /* 0x000fea0003800000 */
[----:B------:R-:W0:Y:S01]  /*0470*/  LDC R49, c[0x0][0x3ac] ;  /* 0x0000eb00ff317b82 */ /* 0x000e220000000800 */
[----:B------:R-:W1:Y:S01]  /*0480*/  LDCU.64 UR8, c[0x0][0x398] ;  /* 0x00007300ff0877ac */ /* 0x000e620008000a00 */
[----:B----4-:R-:W-:Y:S01]  /*0490*/  IADD3 R32, PT, PT, R32, UR4, R2 ;  /* 0x0000000420207c10 */ /* 0x010fe2000fffe002 */
[----:B------:R-:W-:Y:S01]  /*04a0*/  IMAD.MOV R48, RZ, RZ, -R48 ;  /* 0x000000ffff307224 */ /* 0x000fe200078e0a30 */
[----:B------:R-:W-:Y:S01]  /*04b0*/  IADD3 R33, PT, PT, R33, UR5, R0 ;  /* 0x0000000521217c10 */ /* 0x000fe2000fffe000 */
[----:B------:R-:W2:Y:S03]  /*04c0*/  LDCU UR24, c[0x0][0x39c] ;  /* 0x00007380ff1877ac */ /* 0x000ea60008000800 */
[C---:B------:R-:W-:Y:S01]  /*04d0*/  IADD3 R35, PT, PT, R33.reuse, 0x10, RZ ;  /* 0x0000001021237810 */ /* 0x040fe20007ffe0ff */
[----:B------:R-:W-:Y:S01]  /*04e0*/  VIADD R33, R33, 0xfffffffa ;  /* 0xfffffffa21217836 */ /* 0x000fe20000000000 */
[----:B------:R-:W3:Y:S01]  /*04f0*/  LDCU UR20, c[0x0][0x3b0] ;  /* 0x00007600ff1477ac */ /* 0x000ee20008000800 */
[----:B------:R-:W4:Y:S01]  /*0500*/  LDCU UR21, c[0x0][0x3a0] ;  /* 0x00007400ff1577ac */ /* 0x000f220008000800 */
[----:B------:R-:W0:Y:S01]  /*0510*/  LDCU.64 UR18, c[0x0][0x3b8] ;  /* 0x00007700ff1277ac */ /* 0x000e220008000a00 */
[----:B-1----:R-:W-:Y:S01]  /*0520*/  IMAD R2, R4, UR8, R3 ;  /* 0x0000000804027c24 */ /* 0x002fe2000f8e0203 */
[----:B------:R-:W1:Y:S01]  /*0530*/  LDCU.64 UR22, c[0x0][0x3c8] ;  /* 0x00007900ff1677ac */ /* 0x000e620008000a00 */
[C-C-:B0-----:R-:W-:Y:S01]  /*0540*/  IMAD R34, R49.reuse, UR9, R32.reuse ;  /* 0x0000000931227c24 */ /* 0x141fe2000f8e0220 */
[----:B------:R-:W-:Y:S01]  /*0550*/  IADD3 R49, PT, PT, R49, 0x6, RZ ;  /* 0x0000000631317810 */ /* 0x000fe20007ffe0ff */
[----:B------:R-:W-:-:S02]  /*0560*/  IMAD R32, R5, UR7, R32 ;  /* 0x0000000705207c24 */ /* 0x000fc4000f8e0220 */
[--C-:B------:R-:W-:Y:S02]  /*0570*/  IMAD R3, R35, UR7, R34.reuse ;  /* 0x0000000723037c24 */ /* 0x100fe4000f8e0222 */
[--C-:B------:R-:W-:Y:S02]  /*0580*/  IMAD R4, R33, UR7, R34.reuse ;  /* 0x0000000721047c24 */ /* 0x100fe4000f8e0222 */
[----:B------:R-:W-:Y:S02]  /*0590*/  IMAD R5, R5, UR7, R34 ;  /* 0x0000000705057c24 */ /* 0x000fe4000f8e0222 */
[----:B-1234-:R-:W-:-:S07]  /*05a0*/  IMAD R49, R49, UR9, R32 ;  /* 0x0000000931317c24 */ /* 0x01efce000f8e0220 */
.L_x_22:
[----:B------:R-:W-:Y:S02]  /*05b0*/  ISETP.GT.U32.AND P1, PT, R0, 0x5, PT ;  /* 0x000000050000780c */ /* 0x000fe40003f24070 */
[----:B------:R-:W-:Y:S01]  /*05c0*/  CS2R R34, SRZ ;  /* 0x0000000000227805 */ /* 0x000fe2000001ff00 */
[----:B------:R-:W-:-:S05]  /*05d0*/  @P0 IMAD.WIDE R42, R5, 0x8, R30 ;  /* 0x00000008052a0825 */ /* 0x000fca00078e021e */
[----:B------:R0:W2:Y:S05]  /*05e0*/  @P0 LDG.E.64 R34, desc[UR16][R42.64] ;  /* 0x000000102a220981 */ /* 0x0000aa000c1e1b00 */
[----:B------:R-:W-:-:S04]  /*05f0*/  @!P1 IMAD.WIDE R36, R4, 0x8, R30 ;  /* 0x0000000804249825 */ /* 0x000fc800078e021e */
[----:B------:R-:W-:Y:S02]  /*0600*/  @!P1 IMAD.WIDE R38, R3, 0x8, R30 ;  /* 0x0000000803269825 */ /* 0x000fe400078e021e */
[----:B------:R-:W3:Y:S04]  /*0610*/  @!P1 LDG.E.64 R36, desc[UR16][R36.64] ;  /* 0x0000001024249981 */ /* 0x000ee8000c1e1b00 */
[----:B------:R-:W4:Y:S01]  /*0620*/  @!P1 LDG.E.64 R38, desc[UR16][R38.64] ;  /* 0x0000001026269981 */ /* 0x000f22000c1e1b00 */
[----:B------:R-:W1:Y:S01]  /*0630*/  S2UR UR5, SR_CgaCtaId ;  /* 0x00000000000579c3 */ /* 0x000e620000008800 */
[----:B------:R-:W0:Y:S01]  /*0640*/  S2R R45, SR_TID.X ;  /* 0x00000000002d7919 */ /* 0x000e220000002100 */
[----:B------:R-:W-:Y:S01]  /*0650*/  UMOV UR4, 0x400 ;  /* 0x0000040000047882 */ /* 0x000fe20000000000 */
[----:B-----5:R-:W-:Y:S01]  /*0660*/  MOV R32, R8 ;  /* 0x0000000800207202 */ /* 0x020fe20000000f00 */
        /* <DEDUP_REMOVED lines=10> */
[----:B-1----:R-:W-:Y:S01]  /*0710*/  ULEA UR4, UR5, UR4, 0x18 ;  /* 0x0000000405047291 */ /* 0x002fe2000f8ec0ff */
[----:B------:R-:W-:Y:S01]  /*0720*/  IMAD.MOV.U32 R17, RZ, RZ, R19 ;  /* 0x000000ffff117224 */ /* 0x000fe200078e0013 */
[----:B------:R-:W-:-:S04]  /*0730*/  MOV R18, R20 ;  /* 0x0000001400127202 */ /* 0x000fc80000000f00 */
[----:B0-----:R-:W-:Y:S01]  /*0740*/  LEA R42, R0, UR4, 0x8 ;  /* 0x00000004002a7c11 */ /* 0x001fe2000f8e40ff */
[----:B------:R-:W-:Y:S01]  /*0750*/  @P2 IMAD.WIDE R40, R49, 0x8, R30 ;  /* 0x0000000831282825 */ /* 0x000fe200078e021e */
[----:B------:R-:W-:-:S03]  /*0760*/  MOV R20, R22 ;  /* 0x0000001600147202 */ /* 0x000fc60000000f00 */
[----:B------:R-:W-:Y:S01]  /*0770*/  IMAD.MOV.U32 R19, RZ, RZ, R21 ;  /* 0x000000ffff137224 */ /* 0x000fe200078e0015 */
[----:B------:R-:W-:Y:S01]  /*0780*/  LEA R43, R45, R42, 0x3 ;  /* 0x0000002a2d2b7211 */ /* 0x000fe200078e18ff */
[----:B------:R-:W-:Y:S01]  /*0790*/  IMAD.MOV.U32 R21, RZ, RZ, R23 ;  /* 0x000000ffff157224 */ /* 0x000fe200078e0017 */
[----:B------:R-:W-:Y:S01]  /*07a0*/  MOV R22, R24 ;  /* 0x0000001800167202 */ /* 0x000fe20000000f00 */
[----:B------:R-:W-:Y:S01]  /*07b0*/  IMAD.MOV.U32 R23, RZ, RZ, R25 ;  /* 0x000000ffff177224 */ /* 0x000fe200078e0019 */
[----:B------:R-:W-:Y:S01]  /*07c0*/  MOV R24, R26 ;  /* 0x0000001a00187202 */ /* 0x000fe20000000f00 */
[----:B------:R-:W-:Y:S01]  /*07d0*/  IMAD.MOV.U32 R25, RZ, RZ, R27 ;  /* 0x000000ffff197224 */ /* 0x000fe200078e001b */
[----:B------:R-:W-:Y:S01]  /*07e0*/  MOV R26, R28 ;  /* 0x0000001c001a7202 */ /* 0x000fe20000000f00 */
[----:B------:R-:W-:Y:S02]  /*07f0*/  IMAD.MOV.U32 R27, RZ, RZ, R29 ;  /* 0x000000ffff1b7224 */ /* 0x000fe400078e001d */
[----:B------:R0:W5:Y:S04]  /*0800*/  @P2 LDG.E.64 R28, desc[UR16][R40.64] ;  /* 0x00000010281c2981 */ /* 0x000168000c1e1b00 */
[----:B--2---:R0:W-:Y:S04]  /*0810*/  STS.64 [R43+0x600], R34 ;  /* 0x000600222b007388 */ /* 0x0041e80000000a00 */
[----:B---3--:R0:W-:Y:S04]  /*0820*/  @!P1 STS.64 [R43], R36 ;  /* 0x000000242b009388 */ /* 0x0081e80000000a00 */
[----:B----4-:R0:W-:Y:S01]  /*0830*/  @!P1 STS.64 [R43+0x1600], R38 ;  /* 0x001600262b009388 */ /* 0x0101e20000000a00 */
[----:B------:R-:W-:Y:S06]  /*0840*/  BAR.SYNC.DEFER_BLOCKING 0x0 ;  /* 0x0000000000007b1d */ /* 0x000fec0000010000 */
[----:B------:R-:W-:Y:S05]  /*0850*/  @!P2 BRA.U `(.L_x_20) ;  /* 0x000000050004a947 */ /* 0x000fea0003800000 */
[----:B0-----:R-:W-:Y:S01]  /*0860*/  LEA R35, R45, UR4, 0x3 ;  /* 0x000000042d237c11 */ /* 0x001fe2000f8e18ff */
[----:B------:R-:W-:Y:S01]  /*0870*/  UMOV UR6, 0x1c0 ;  /* 0x000001c000067882 */ /* 0x000fe20000000000 */
[----:B-----5:R-:W-:Y:S01]  /*0880*/  DADD R6, R28, -R6 ;  /* 0x000000001c067229 */ /* 0x020fe20000000806 */
[----:B------:R-:W-:Y:S01]  /*0890*/  ULEA UR4, UR18, UR6, 0x3 ;  /* 0x0000000612047291 */ /* 0x000fe2000f8e18ff */
[----:B------:R-:W-:Y:S01]  /*08a0*/  BSSY.RECONVERGENT B0, `(.L_x_20) ;  /* 0x000003c000007945 */ /* 0x000fe20003800200 */
[----:B------:R-:W-:Y:S01]  /*08b0*/  IMAD R50, R0, 0x100, R35 ;  /* 0x0000010000327824 */ /* 0x000fe200078e0223 */
[----:B------:R-:W-:-:S04]  /*08c0*/  ULEA UR6, UR19, UR6, 0x3 ;  /* 0x0000000613067291 */ /* 0x000fc8000f8e18ff */
[----:B------:R-:W-:Y:S04]  /*08d0*/  LDS.64 R44, [R50+0x700] ;  /* 0x00070000322c7984 */ /* 0x000fe80000000a00 */
[----:B------:R-:W0:Y:S01]  /*08e0*/  LDS.64 R42, [R50+0x500] ;  /* 0x00050000322a7984 */ /* 0x000e220000000a00 */
[----:B------:R-:W1:Y:S03]  /*08f0*/  LDCU.64 UR8, c[0x3][UR4+0x8] ;  /* 0x00c00100040877ac */ /* 0x000e660008000a00 */
[----:B------:R-:W-:Y:S01]  /*0900*/  LDS.64 R34, [R50+0x800] ;  /* 0x0008000032227984 */ /* 0x000fe20000000a00 */
[----:B------:R-:W2:Y:S03]  /*0910*/  LDCU.64 UR10, c[0x3][UR4+0x10] ;  /* 0x00c00200040a77ac */ /* 0x000ea60008000a00 */
[----:B------:R-:W3:Y:S01]  /*0920*/  LDS.64 R36, [R50+0x400] ;  /* 0x0004000032247984 */ /* 0x000ee20000000a00 */
[----:B------:R-:W4:Y:S03]  /*0930*/  LDCU.64 UR12, c[0x3][UR4+0x18] ;  /* 0x00c00300040c77ac */ /* 0x000f260008000a00 */
[----:B------:R-:W-:Y:S01]  /*0940*/  LDS.64 R38, [R50+0x900] ;  /* 0x0009000032267984 */ /* 0x000fe20000000a00 */
[----:B------:R-:W4:Y:S03]  /*0950*/  LDCU.64 UR14, c[0x3][UR4+0x20] ;  /* 0x00c00400040e77ac */ /* 0x000f260008000a00 */
[----:B------:R-:W2:Y:S04]  /*0960*/  LDS.64 R40, [R50+0x300] ;  /* 0x0003000032287984 */ /* 0x000ea80000000a00 */
[----:B------:R-:W-:Y:S01]  /*0970*/  LDS.64 R46, [R50+0x200] ;  /* 0x00020000322e7984 */ /* 0x000fe20000000a00 */
[----:B0-----:R-:W-:-:S03]  /*0980*/  DADD R42, R44, -R42 ;  /* 0x000000002c2a7229 */ /* 0x001fc6000000082a */
[----:B------:R-:W0:Y:S01]  /*0990*/  LDS.64 R44, [R50+0xa00] ;  /* 0x000a0000322c7984 */ /* 0x000e220000000a00 */
[----:B---3--:R-:W-:-:S04]  /*09a0*/  DADD R34, R34, -R36 ;  /* 0x0000000022227229 */ /* 0x008fc80000000824 */
[----:B-1----:R-:W-:Y:S01]  /*09b0*/  DFMA R42, R42, UR8, RZ ;  /* 0x000000082a2a7c2b */ /* 0x002fe200080000ff */
[----:B------:R-:W1:Y:S01]  /*09c0*/  LDCU.64 UR8, c[0x3][UR6+0x8] ;  /* 0x00c00100060877ac */ /* 0x000e620008000a00 */
[----:B------:R-:W-:Y:S01]  /*09d0*/  LDS.64 R36, [R50+0x100] ;  /* 0x0001000032247984 */ /* 0x000fe20000000a00 */
[----:B--2---:R-:W-:-:S05]  /*09e0*/  DADD R38, R38, -R40 ;  /* 0x0000000026267229 */ /* 0x004fca0000000828 */
[----:B------:R-:W-:Y:S01]  /*09f0*/  DFMA R34, R34, UR10, R42 ;  /* 0x0000000a22227c2b */ /* 0x000fe2000800002a */
[----:B------:R-:W2:Y:S01]  /*0a00*/  LDCU.64 UR10, c[0x3][UR6+0x10] ;  /* 0x00c00200060a77ac */ /* 0x000ea20008000a00 */
[----:B------:R-:W-:Y:S01]  /*0a10*/  LDS.64 R40, [R50+0xc00] ;  /* 0x000c000032287984 */ /* 0x000fe20000000a00 */
[----:B------:R-:W-:-:S05]  /*0a20*/  DADD R42, R20, -R12 ;  /* 0x00000000142a7229 */ /* 0x000fca000000080c */
[----:B----4-:R-:W-:Y:S01]  /*0a30*/  DFMA R34, R38, UR12, R34 ;  /* 0x0000000c26227c2b */ /* 0x010fe20008000022 */
[----:B------:R-:W3:Y:S01]  /*0a40*/  LDCU.64 UR12, c[0x3][UR6+0x18] ;  /* 0x00c00300060c77ac */ /* 0x000ee20008000a00 */
[----:B------:R-:W4:Y:S01]  /*0a50*/  LDS.64 R38, [R50+0xb00] ;  /* 0x000b000032267984 */ /* 0x000f220000000a00 */
[----:B0-----:R-:W-:Y:S02]  /*0a60*/  DADD R46, R44, -R46 ;  /* 0x000000002c2e7229 */ /* 0x001fe4000000082e */
[----:B------:R-:W-:-:S06]  /*0a70*/  DADD R44, R18, -R14 ;  /* 0x00000000122c7229 */ /* 0x000fcc000000080e */
[----:B------:R-:W-:Y:S02]  /*0a80*/  DFMA R34, R46, UR14, R34 ;  /* 0x0000000e2e227c2b */ /* 0x000fe40008000022 */
[----:B------:R-:W0:Y:S01]  /*0a90*/  LDS.64 R46, [R50] ;  /* 0x00000000322e7984 */ /* 0x000e220000000a00 */
[----:B-1----:R-:W-:Y:S01]  /*0aa0*/  DFMA R44, R44, UR8, RZ ;  /* 0x000000082c2c7c2b */ /* 0x002fe200080000ff */
[----:B------:R-:W1:Y:S07]  /*0ab0*/  LDCU.64 UR8, c[0x3][UR6+0x20] ;  /* 0x00c00400060877ac */ /* 0x000e6e0008000a00 */
[----:B--2---:R-:W-:Y:S01]  /*0ac0*/  DFMA R42, R42, UR10, R44 ;  /* 0x0000000a2a2a7c2b */ /* 0x004fe2000800002c */
[----:B------:R-:W2:Y:S01]  /*0ad0*/  LDCU.64 UR10, c[0x3][UR4+0x28] ;  /* 0x00c00500040a77ac */ /* 0x000ea20008000a00 */
[----:B------:R-:W-:Y:S01]  /*0ae0*/  DADD R44, R22, -R10 ;  /* 0x00000000162c7229 */ /* 0x000fe2000000080a */
[----:B------:R-:W0:Y:S01]  /*0af0*/  LDCU.64 UR4, c[0x3][UR4+0x30] ;  /* 0x00c00600040477ac */ /* 0x000e220008000a00 */
[----:B----4-:R-:W-:-:S02]  /*0b00*/  DADD R38, R38, -R36 ;  /* 0x0000000026267229 */ /* 0x010fc40000000824 */
[----:B------:R-:W-:-:S04]  /*0b10*/  DADD R36, R26, -R32 ;  /* 0x000000001a247229 */ /* 0x000fc80000000820 */
[----:B---3--:R-:W-:Y:S01]  /*0b20*/  DFMA R44, R44, UR12, R42 ;  /* 0x0000000c2c2c7c2b */ /* 0x008fe2000800002a */
[----:B------:R-:W3:Y:S01]  /*0b30*/  LDCU.64 UR12, c[0x3][UR6+0x28] ;  /* 0x00c00500060c77ac */ /* 0x000ee20008000a00 */
[----:B------:R-:W-:Y:S01]  /*0b40*/  DADD R42, R24, -R8 ;  /* 0x00000000182a7229 */ /* 0x000fe20000000808 */
[----:B------:R-:W4:Y:S01]  /*0b50*/  LDCU.64 UR6, c[0x3][UR6+0x30] ;  /* 0x00c00600060677ac */ /* 0x000f220008000a00 */
[----:B--2---:R-:W-:-:S06]  /*0b60*/  DFMA R34, R38, UR10, R34 ;  /* 0x0000000a26227c2b */ /* 0x004fcc0008000022 */
[----:B-1----:R-:W-:-:S08]  /*0b70*/  DFMA R42, R42, UR8, R44 ;  /* 0x000000082a2a7c2b */ /* 0x002fd0000800002c */
[----:B---3--:R-:W-:Y:S02]  /*0b80*/  DFMA R36, R36, UR12, R42 ;  /* 0x0000000c24247c2b */ /* 0x008fe4000800002a */
[----:B0-----:R-:W-:-:S06]  /*0b90*/  DADD R40, R40, -R46 ;  /* 0x0000000028287229 */ /* 0x001fcc000000082e */
[----:B----4-:R-:W-:Y:S02]  /*0ba0*/  DFMA R36, R6, UR6, R36 ;  /* 0x0000000606247c2b */ /* 0x010fe40008000024 */
[----:B------:R-:W-:Y:S01]  /*0bb0*/  DFMA R34, R40, UR4, R34 ;  /* 0x0000000428227c2b */ /* 0x000fe20008000022 */
[----:B------:R-:W-:Y:S10]  /*0bc0*/  @!P2 BRA `(.L_x_21) ;  /* 0x000000000024a947 */ /* 0x000ff40003800000 */
[----:B------:R-:W0:Y:S01]  /*0bd0*/  S2UR UR4, SR_CTAID.Z ;  /* 0x00000000000479c3 */ /* 0x000e220000002700 */
[----:B------:R-:W-:Y:S01]  /*0be0*/  DADD R34, R34, R36 ;  /* 0x0000000022227229 */ /* 0x000fe20000000024 */
[----:B0-----:R-:W-:-:S04]  /*0bf0*/  UIMAD UR4, UR4, UR20, URZ ;  /* 0x00000014040472a4 */ /* 0x001fc8000f8e02ff */
[----:B------:R-:W-:Y:S02]  /*0c00*/  USHF.R.S32.HI UR5, URZ, 0x1f, UR4 ;  /* 0x0000001fff057899 */ /* 0x000fe40008011404 */
[----:B------:R-:W-:-:S04]  /*0c10*/  IADD3 R7, P1, PT, R2, UR4, RZ ;  /* 0x0000000402077c10 */ /* 0x000fc8000ff3e0ff */
[----:B------:R-:W-:Y:S02]  /*0c20*/  LEA.HI.X.SX32 R38, R2, UR5, 0x1, P1 ;  /* 0x0000000502267c11 */ /* 0x000fe400088f0eff */
[----:B------:R-:W-:-:S04]  /*0c30*/  LEA R6, P1, R7, UR22, 0x3 ;  /* 0x0000001607067c11 */ /* 0x000fc8000f8218ff */
[----:B------:R-:W-:-:S05]  /*0c40*/  LEA.HI.X R7, R7, UR23, R38, 0x3, P1 ;  /* 0x0000001707077c11 */ /* 0x000fca00088f1c26 */
[----:B------:R0:W-:Y:S04]  /*0c50*/  STG.E.64 desc[UR16][R6.64], R34 ;  /* 0x0000002206007986 */ /* 0x0001e8000c101b10 */
.L_x_21:
[----:B------:R-:W-:Y:S05]  /*0c60*/  BSYNC.RECONVERGENT B0 ;  /* 0x0000000000007941 */ /* 0x000fea0003800200 */
.L_x_20:
[----:B------:R-:W-:Y:S01]  /*0c70*/  IADD3 R48, PT, PT, R48, 0x1, RZ ;  /* 0x0000000130307810 */ /* 0x000fe20007ffe0ff */
[----:B------:R-:W-:Y:S01]  /*0c80*/  BAR.SYNC.DEFER_BLOCKING 0x0 ;  /* 0x0000000000007b1d */ /* 0x000fe20000010000 */
[----:B------:R-:W-:Y:S01]  /*0c90*/  VIADD R5, R5, UR24 ;  /* 0x0000001805057c36 */ /* 0x000fe20008000000 */
[----:B------:R-:W-:Y:S01]  /*0ca0*/  IADD3 R49, PT, PT, R49, UR24, RZ ;  /* 0x0000001831317c10 */ /* 0x000fe2000fffe0ff */
[----:B------:R-:W-:Y:S01]  /*0cb0*/  VIADD R3, R3, UR24 ;  /* 0x0000001803037c36 */ /* 0x000fe20008000000 */
[----:B------:R-:W-:Y:S01]  /*0cc0*/  ISETP.NE.AND P1, PT, R48, RZ, PT ;  /* 0x000000ff3000720c */ /* 0x000fe20003f25270 */
[----:B------:R-:W-:Y:S01]  /*0cd0*/  VIADD R2, R2, UR21 ;  /* 0x0000001502027c36 */ /* 0x000fe20008000000 */
[----:B------:R-:W-:Y:S02]  /*0ce0*/  IADD3 R4, PT, PT, R4, UR24, RZ ;  /* 0x0000001804047c10 */ /* 0x000fe4000fffe0ff */
[----:B0-----:R-:W-:Y:S02]  /*0cf0*/  MOV R6, R32 ;  /* 0x0000002000067202 */ /* 0x001fe40000000f00 */
[----:B------:R-:W-:-:S07]  /*0d00*/  MOV R7, R33 ;  /* 0x0000002100077202 */ /* 0x000fce0000000f00 */
[----:B------:R-:W-:Y:S05]  /*0d10*/  @P1 BRA `(.L_x_22) ;  /* 0xfffffff800241947 */ /* 0x000fea000383ffff */
[----:B------:R-:W-:Y:S05]  /*0d20*/  EXIT ;  /* 0x000000000000794d */ /* 0x000fea0003800000 */
.L_x_23:
        /* <DEDUP_REMOVED lines=13> */
.L_x_77:


//--------------------- .text._Z15DX_DZ_r6_kerneliiiiiiiiiiiiiiiiPKdPd --------------------------
	.section	.text._Z15DX_DZ_r6_kerneliiiiiiiiiiiiiiiiPKdPd,"ax",@progbits
	.align	128
        .global         _Z15DX_DZ_r6_kerneliiiiiiiiiiiiiiiiPKdPd
        .type           _Z15DX_DZ_r6_kerneliiiiiiiiiiiiiiiiPKdPd,@function
        .size           _Z15DX_DZ_r6_kerneliiiiiiiiiiiiiiiiPKdPd,(.L_x_78 - _Z15DX_DZ_r6_kerneliiiiiiiiiiiiiiiiPKdPd)
        .other          _Z15DX_DZ_r6_kerneliiiiiiiiiiiiiiiiPKdPd,@"STO_CUDA_ENTRY STV_DEFAULT"
_Z15DX_DZ_r6_kerneliiiiiiiiiiiiiiiiPKdPd:
.text._Z15DX_DZ_r6_kerneliiiiiiiiiiiiiiiiPKdPd:
[----:B------:R-:W-:Y:S01]  /*0000*/  LDC R1, c[0x0][0x37c] ;  /* 0x0000df00ff017b82 */ /* 0x000fe20000000800 */
[----:B------:R-:W0:Y:S07]  /*0010*/  S2R R5, SR_TID.Y ;  /* 0x0000000000057919 */ /* 0x000e2e0000002200 */
[----:B------:R-:W1:Y:S01]  /*0020*/  S2UR UR4, SR_CTAID.X ;  /* 0x00000000000479c3 */ /* 0x000e620000002500 */
[----:B------:R-:W1:Y:S01]  /*0030*/  LDCU UR5, c[0x0][0x360] ;  /* 0x00006c00ff0577ac */ /* 0x000e620008000800 */
[----:B------:R-:W-:Y:S01]  /*0040*/  BSSY.RECONVERGENT B0, `(.L_x_24) ;  /* 0x000003e000007945 */ /* 0x000fe20003800200 */
[----:B------:R-:W2:Y:S01]  /*0050*/  S2R R0, SR_TID.X ;  /* 0x0000000000007919 */ /* 0x000ea20000002100 */
[----:B------:R-:W-:Y:S01]  /*0060*/  CS2R R28, SRZ ;  /* 0x00000000001c7805 */ /* 0x000fe2000001ff00 */
[----:B------:R-:W3:Y:S01]  /*0070*/  LDCU.64 UR8, c[0x0][0x380] ;  /* 0x00007000ff0877ac */ /* 0x000ee20008000a00 */
[----:B------:R-:W-:-:S02]  /*0080*/  CS2R R26, SRZ ;  /* 0x00000000001a7805 */ /* 0x000fc4000001ff00 */
[----:B------:R-:W-:Y:S01]  /*0090*/  CS2R R24, SRZ ;  /* 0x0000000000187805 */ /* 0x000fe2000001ff00 */
[----:B------:R-:W0:Y:S01]  /*00a0*/  S2UR UR6, SR_CTAID.Y ;  /* 0x00000000000679c3 */ /* 0x000e220000002600 */
[----:B------:R-:W4:Y:S01]  /*00b0*/  LDCU.64 UR16, c[0x0][0x358] ;  /* 0x00006b00ff1077ac */ /* 0x000f220008000a00 */
[----:B------:R-:W-:Y:S02]  /*00c0*/  CS2R R22, SRZ ;  /* 0x0000000000167805 */ /* 0x000fe4000001ff00 */
[----:B------:R-:W-:Y:S02]  /*00d0*/  CS2R R20, SRZ ;  /* 0x0000000000147805 */ /* 0x000fe4000001ff00 */
[----:B------:R-:W-:Y:S02]  /*00e0*/  CS2R R18, SRZ ;  /* 0x0000000000127805 */ /* 0x000fe4000001ff00 */
[----:B------:R-:W-:Y:S02]  /*00f0*/  CS2R R16, SRZ ;  /* 0x0000000000107805 */ /* 0x000fe4000001ff00 */
[----:B------:R-:W-:-:S02]  /*0100*/  CS2R R14, SRZ ;  /* 0x00000000000e7805 */ /* 0x000fc4000001ff00 */
[----:B------:R-:W-:Y:S01]  /*0110*/  CS2R R12, SRZ ;  /* 0x00000000000c7805 */ /* 0x000fe2000001ff00 */
[----:B------:R-:W0:Y:S01]  /*0120*/  LDC R2, c[0x0][0x364] ;  /* 0x0000d900ff027b82 */ /* 0x000e220000000800 */
[----:B------:R-:W-:Y:S02]  /*0130*/  CS2R R10, SRZ ;  /* 0x00000000000a7805 */ /* 0x000fe4000001ff00 */
[----:B------:R-:W-:Y:S02]  /*0140*/  CS2R R8, SRZ ;  /* 0x0000000000087805 */ /* 0x000fe4000001ff00 */
[----:B------:R-:W-:-:S03]  /*0150*/  CS2R R6, SRZ ;  /* 0x0000000000067805 */ /* 0x000fc6000001ff00 */
[----:B------:R-:W5:Y:S01]  /*0160*/  S2UR UR7, SR_CTAID.Z ;  /* 0x00000000000779c3 */ /* 0x000f620000002700 */
[----:B-1----:R-:W-:Y:S01]  /*0170*/  UIMAD UR4, UR4, UR5, URZ ;  /* 0x00000005040472a4 */ /* 0x002fe2000f8e02ff */
[----:B------:R-:W1:Y:S06]  /*0180*/  LDCU UR5, c[0x0][0x3a8] ;  /* 0x00007500ff0577ac */ /* 0x000e6c0008000800 */
[----:B------:R-:W5:Y:S08]  /*0190*/  LDC R3, c[0x0][0x3b4] ;  /* 0x0000ed00ff037b82 */ /* 0x000f700000000800 */
[----:B------:R-:W4:Y:S01]  /*01a0*/  LDC.64 R30, c[0x0][0x3c0] ;  /* 0x0000f000ff1e7b82 */ /* 0x000f220000000a00 */
[----:B0-----:R-:W-:-:S02]  /*01b0*/  IMAD R5, R2, UR6, R5 ;  /* 0x0000000602057c24 */ /* 0x001fc4000f8e0205 */
[----:B--2---:R-:W-:-:S03]  /*01c0*/  VIADD R2, R0, UR4 ;  /* 0x0000000400027c36 */ /* 0x004fc60008000000 */
[----:B---3--:R-:W-:Y:S02]  /*01d0*/  ISETP.GE.AND P0, PT, R5, UR9, PT ;  /* 0x0000000905007c0c */ /* 0x008fe4000bf06270 */
[----:B------:R-:W0:Y:S02]  /*01e0*/  LDC R48, c[0x0][0x388] ;  /* 0x0000e200ff307b82 */ /* 0x000e240000000800 */
[----:B------:R-:W-:Y:S01]  /*01f0*/  ISETP.LT.AND P0, PT, R2, UR8, !P0 ;  /* 0x0000000802007c0c */ /* 0x000fe2000c701270 */
[----:B-----5:R-:W-:-:S04]  /*0200*/  IMAD R3, R3, UR7, RZ ;  /* 0x0000000703037c24 */ /* 0x020fc8000f8e02ff */
[----:B----4-:R-:W-:-:S04]  /*0210*/  IMAD.WIDE R30, R3, 0x8, R30 ;  /* 0x00000008031e7825 */ /* 0x010fc800078e021e */
[----:B-1----:R-:W-:Y:S01]  /*0220*/  VIADD R3, R5, UR5 ;  /* 0x0000000505037c36 */ /* 0x002fe20008000000 */
[----:B0-----:R-:W-:-:S03]  /*0230*/  ISETP.GE.AND P1, PT, R48, 0x1, PT ;  /* 0x000000013000780c */ /* 0x001fc60003f26270 */
[----:B------:R-:W-:Y:S10]  /*0240*/  @!P0 BRA `(.L_x_25) ;  /* 0x0000000000748947 */ /* 0x000ff40003800000 */
[----:B------:R-:W0:Y:S01]  /*0250*/  LDCU UR5, c[0x0][0x3a4] ;  /* 0x00007480ff0577ac */ /* 0x000e220008000800 */
[----:B------:R-:W1:Y:S01]  /*0260*/  LDC R29, c[0x0][0x39c] ;  /* 0x0000e700ff1d7b82 */ /* 0x000e620000000800 */
[----:B------:R-:W2:Y:S01]  /*0270*/  LDCU UR6, c[0x0][0x394] ;  /* 0x00007280ff0677ac */ /* 0x000ea20008000800 */
[----:B0-----:R-:W-:-:S05]  /*0280*/  IADD3 R4, PT, PT, R2, UR5, RZ ;  /* 0x0000000502047c10 */ /* 0x001fca000fffe0ff */
[----:B--2---:R-:W-:-:S04]  /*0290*/  IMAD R7, R3, UR6, R4 ;  /* 0x0000000603077c24 */ /* 0x004fc8000f8e0204 */
[----:B------:R-:W-:-:S04]  /*02a0*/  IMAD.WIDE R6, R7, 0x8, R30 ;  /* 0x0000000807067825 */ /* 0x000fc800078e021e */
[C---:B-1----:R-:W-:Y:S02]  /*02b0*/  IMAD.WIDE R8, R29.reuse, 0x8, R6 ;  /* 0x000000081d087825 */ /* 0x042fe400078e0206 */
        /* <DEDUP_REMOVED lines=22> */
.L_x_25:
[----:B------:R-:W-:Y:S05]  /*0420*/  BSYNC.RECONVERGENT B0 ;  /* 0x0000000000007941 */ /* 0x000fea0003800200 */
.L_x_24:
[----:B------:R-:W-:Y:S05]  /*0430*/  @!P1 EXIT ;  /* 0x000000000000994d */ /* 0x000fea0003800000 */
[----:B------:R-:W0:Y:S01]  /*0440*/  LDC R33, c[0x0][0x3a4] ;  /* 0x0000e900ff217b82 */ /* 0x000e220000000800 */
[----:B------:R-:W1:Y:S01]  /*0450*/  LDCU UR5, c[0x0][0x394] ;  /* 0x00007280ff0577ac */ /* 0x000e620008000800 */
[----:B------:R-:W-:Y:S01]  /*0460*/  IADD3 R48, PT, PT, -R48, RZ, RZ ;  /* 0x000000ff30307210 */ /* 0x000fe20007ffe1ff */
[----:B------:R-:W2:Y:S05]  /*0470*/  LDCU.64 UR6, c[0x0][0x398] ;  /* 0x00007300ff0677ac */ /* 0x000eaa0008000a00 */
[----:B------:R-:W3:Y:S01]  /*0480*/  LDC R35, c[0x0][0x3ac] ;  /* 0x0000eb00ff237b82 */ /* 0x000ee20000000800 */
[----:B------:R-:W4:Y:S01]  /*0490*/  LDCU UR25, c[0x0][0x39c] ;  /* 0x00007380ff1977ac */ /* 0x000f220008000800 */
[----:B------:R-:W0:Y:S01]  /*04a0*/  LDCU UR24, c[0x0][0x380] ;  /* 0x00007000ff1877ac */ /* 0x000e220008000800 */
[----:B------:R-:W0:Y:S01]  /*04b0*/  LDCU UR20, c[0x0][0x3b0] ;  /* 0x00007600ff1477ac */ /* 0x000e220008000800 */
[----:B------:R-:W0:Y:S01]  /*04c0*/  LDCU UR21, c[0x0][0x3a0] ;  /* 0x00007400ff1577ac */ /* 0x000e220008000800 */
[----:B--2---:R-:W-:Y:S01]  /*04d0*/  IMAD R5, R5, UR6, R2 ;  /* 0x0000000605057c24 */ /* 0x004fe2000f8e0202 */
[----:B0-----:R-:W-:Y:S01]  /*04e0*/  IADD3 R4, PT, PT, R33, UR4, R0 ;  /* 0x0000000421047c10 */ /* 0x001fe2000fffe000 */
[----:B------:R-:W0:Y:S04]  /*04f0*/  LDCU.64 UR18, c[0x0][0x3b8] ;  /* 0x00007700ff1277ac */ /* 0x000e280008000a00 */
[----:B-1----:R-:W-:Y:S01]  /*0500*/  IMAD R4, R3, UR5, R4 ;  /* 0x0000000503047c24 */ /* 0x002fe2000f8e0204 */
[----:B------:R-:W1:Y:S01]  /*0510*/  LDCU.64 UR22, c[0x0][0x3c8] ;  /* 0x00007900ff1677ac */ /* 0x000e620008000a00 */
[----:B---3--:R-:W-:-:S02]  /*0520*/  VIADD R33, R35, 0x6 ;  /* 0x0000000623217836 */ /* 0x008fc40000000000 */
[--C-:B------:R-:W-:Y:S02]  /*0530*/  IMAD R3, R35, UR7, R4.reuse ;  /* 0x0000000723037c24 */ /* 0x100fe4000f8e0204 */
[----:B----4-:R-:W-:-:S07]  /*0540*/  IMAD R4, R33, UR7, R4 ;  /* 0x0000000721047c24 */ /* 0x010fce000f8e0204 */
.L_x_28:
[----:B------:R-:W-:Y:S01]  /*0550*/  UIADD3 UR4, UPT, UPT, UR24, 0x6, URZ ;  /* 0x0000000618047890 */ /* 0x000fe2000fffe0ff */
[----:B------:R-:W-:Y:S02]  /*0560*/  ISETP.GT.U32.AND P2, PT, R0, 0x5, PT ;  /* 0x000000050000780c */ /* 0x000fe40003f44070 */
[----:B------:R-:W-:-:S03]  /*0570*/  CS2R R34, SRZ ;  /* 0x0000000000227805 */ /* 0x000fc6000001ff00 */
[----:B------:R-:W-:-:S08]  /*0580*/  ISETP.GE.AND P1, PT, R2, UR4, PT ;  /* 0x0000000402007c0c */ /* 0x000fd0000bf26270 */
[----:B------:R-:W-:-:S05]  /*0590*/  @!P2 IMAD.WIDE R44, R3, 0x8, R30 ;  /* 0x00000008032ca825 */ /* 0x000fca00078e021e */
[----:B------:R-:W-:Y:S01]  /*05a0*/  @!P1 IMAD.WIDE R42, R3, 0x8, R30 ;  /* 0x00000008032a9825 */ /* 0x000fe200078e021e */
[----:B------:R-:W2:Y:S04]  /*05b0*/  @!P2 LDG.E.64 R36, desc[UR16][R44.64+-0x30] ;  /* 0xffffd0102c24a981 */ /* 0x000ea8000c1e1b00 */
[----:B------:R3:W4:Y:S04]  /*05c0*/  @!P1 LDG.E.64 R34, desc[UR16][R42.64] ;  /* 0x000000102a229981 */ /* 0x000728000c1e1b00 */
[----:B------:R-:W4:Y:S01]  /*05d0*/  @!P2 LDG.E.64 R38, desc[UR16][R44.64+0x100] ;  /* 0x000100102c26a981 */ /* 0x000f22000c1e1b00 */
[----:B---3--:R-:W3:Y:S01]  /*05e0*/  S2R R43, SR_CgaCtaId ;  /* 0x00000000002b7919 */ /* 0x008ee20000008800 */
[----:B------:R-:W0:Y:S01]  /*05f0*/  S2R R49, SR_TID.Y ;  /* 0x0000000000317919 */ /* 0x000e220000002200 */
[----:B------:R-:W-:Y:S01]  /*0600*/  MOV R42, 0x400 ;  /* 0x00000400002a7802 */ /* 0x000fe20000000f00 */
[----:B-----5:R-:W-:Y:S01]  /*0610*/  IMAD.MOV.U32 R32, RZ, RZ, R8 ;  /* 0x000000ffff207224 */ /* 0x020fe200078e0008 */
        /* <DEDUP_REMOVED lines=11> */
[----:B------:R-:W-:Y:S01]  /*06d0*/  @P0 IMAD.WIDE R40, R4, 0x8, R30 ;  /* 0x0000000804280825 */ /* 0x000fe200078e021e */
[----:B------:R-:W-:-:S02]  /*06e0*/  MOV R19, R21 ;  /* 0x0000001500137202 */ /* 0x000fc40000000f00 */
[----:B------:R-:W-:Y:S01]  /*06f0*/  MOV R21, R23 ;  /* 0x0000001700157202 */ /* 0x000fe20000000f00 */
[----:B------:R-:W-:Y:S01]  /*0700*/  IMAD.MOV.U32 R18, RZ, RZ, R20 ;  /* 0x000000ffff127224 */ /* 0x000fe200078e0014 */
[----:B---3--:R-:W-:-:S05]  /*0710*/  LEA R42, R43, R42, 0x18 ;  /* 0x0000002a2b2a7211 */ /* 0x008fca00078ec0ff */
[----:B0-----:R-:W-:Y:S01]  /*0720*/  IMAD R49, R49, 0x160, R42 ;  /* 0x0000016031317824 */ /* 0x001fe200078e022a */
[----:B------:R-:W-:Y:S01]  /*0730*/  MOV R23, R25 ;  /* 0x0000001900177202 */ /* 0x000fe20000000f00 */
[----:B------:R-:W-:Y:S02]  /*0740*/  IMAD.MOV.U32 R20, RZ, RZ, R22 ;  /* 0x000000ffff147224 */ /* 0x000fe400078e0016 */
[----:B------:R-:W-:Y:S01]  /*0750*/  IMAD R49, R0, 0x8, R49 ;  /* 0x0000000800317824 */ /* 0x000fe200078e0231 */
[----:B------:R-:W-:Y:S01]  /*0760*/  MOV R25, R27 ;  /* 0x0000001b00197202 */ /* 0x000fe20000000f00 */
[----:B------:R-:W-:Y:S01]  /*0770*/  IMAD.MOV.U32 R22, RZ, RZ, R24 ;  /* 0x000000ffff167224 */ /* 0x000fe200078e0018 */
[----:B------:R-:W-:Y:S01]  /*0780*/  MOV R27, R29 ;  /* 0x0000001d001b7202 */ /* 0x000fe20000000f00 */
[----:B------:R-:W-:Y:S02]  /*0790*/  IMAD.MOV.U32 R24, RZ, RZ, R26 ;  /* 0x000000ffff187224 */ /* 0x000fe400078e001a */
[----:B------:R-:W-:-:S02]  /*07a0*/  IMAD.MOV.U32 R26, RZ, RZ, R28 ;  /* 0x000000ffff1a7224 */ /* 0x000fc400078e001c */
[----:B------:R0:W5:Y:S04]  /*07b0*/  @P0 LDG.E.64 R28, desc[UR16][R40.64] ;  /* 0x00000010281c0981 */ /* 0x000168000c1e1b00 */
[----:B--2---:R0:W-:Y:S04]  /*07c0*/  @!P2 STS.64 [R49], R36 ;  /* 0x000000243100a388 */ /* 0x0041e80000000a00 */
[----:B----4-:R0:W-:Y:S04]  /*07d0*/  STS.64 [R49+0x30], R34 ;  /* 0x0000302231007388 */ /* 0x0101e80000000a00 */
[----:B------:R0:W-:Y:S01]  /*07e0*/  @!P2 STS.64 [R49+0x130], R38 ;  /* 0x000130263100a388 */ /* 0x0001e20000000a00 */
[----:B------:R-:W-:Y:S06]  /*07f0*/  BAR.SYNC.DEFER_BLOCKING 0x0 ;  /* 0x0000000000007b1d */ /* 0x000fec0000010000 */
[----:B------:R-:W-:Y:S05]  /*0800*/  @!P0 BRA.U `(.L_x_26) ;  /* 0x0000000100fc8947 */ /* 0x000fea0003800000 */
[----:B------:R-:W-:Y:S01]  /*0810*/  LDS.64 R44, [R49+0x38] ;  /* 0x00003800312c7984 */ /* 0x000fe20000000a00 */
[----:B------:R-:W-:Y:S01]  /*0820*/  UMOV UR6, 0x1c0 ;  /* 0x000001c000067882 */ /* 0x000fe20000000000 */
[----:B-----5:R-:W-:Y:S01]  /*0830*/  DADD R6, R28, -R6 ;  /* 0x000000001c067229 */ /* 0x020fe20000000806 */
[----:B------:R-:W-:Y:S01]  /*0840*/  ULEA UR4, UR18, UR6, 0x3 ;  /* 0x0000000612047291 */ /* 0x000fe2000f8e18ff */
[----:B------:R-:W2:Y:S01]  /*0850*/  LDS.64 R42, [R49+0x28] ;  /* 0x00002800312a7984 */ /* 0x000ea20000000a00 */
[----:B------:R-:W-:Y:S01]  /*0860*/  ULEA UR6, UR19, UR6, 0x3 ;  /* 0x0000000613067291 */ /* 0x000fe2000f8e18ff */
[----:B------:R-:W-:Y:S02]  /*0870*/  BSSY.RECONVERGENT B0, `(.L_x_26) ;  /* 0x0000038000007945 */ /* 0x000fe40003800200 */
[----:B0-----:R-:W-:Y:S04]  /*0880*/  LDS.64 R34, [R49+0x40] ;  /* 0x0000400031227984 */ /* 0x001fe80000000a00 */
[----:B------:R-:W0:Y:S03]  /*0890*/  LDS.64 R36, [R49+0x20] ;  /* 0x0000200031247984 */ /* 0x000e260000000a00 */
[----:B------:R-:W3:Y:S01]  /*08a0*/  LDCU.64 UR8, c[0x3][UR4+0x8] ;  /* 0x00c00100040877ac */ /* 0x000ee20008000a00 */
[----:B------:R-:W-:Y:S01]  /*08b0*/  LDS.64 R38, [R49+0x48] ;  /* 0x0000480031267984 */ /* 0x000fe20000000a00 */
[----:B------:R-:W4:Y:S03]  /*08c0*/  LDCU.64 UR10, c[0x3][UR4+0x10] ;  /* 0x00c00200040a77ac */ /* 0x000f260008000a00 */
[----:B------:R-:W1:Y:S01]  /*08d0*/  LDS.64 R40, [R49+0x18] ;  /* 0x0000180031287984 */ /* 0x000e620000000a00 */
[----:B------:R-:W4:Y:S03]  /*08e0*/  LDCU.64 UR12, c[0x3][UR4+0x18] ;  /* 0x00c00300040c77ac */ /* 0x000f260008000a00 */
[----:B------:R-:W-:Y:S01]  /*08f0*/  LDS.64 R46, [R49+0x10] ;  /* 0x00001000312e7984 */ /* 0x000fe20000000a00 */
[----:B------:R-:W4:Y:S01]  /*0900*/  LDCU.64 UR14, c[0x3][UR4+0x20] ;  /* 0x00c00400040e77ac */ /* 0x000f220008000a00 */
[----:B--2---:R-:W-:-:S02]  /*0910*/  DADD R42, R44, -R42 ;  /* 0x000000002c2a7229 */ /* 0x004fc4000000082a */
[----:B------:R-:W2:Y:S01]  /*0920*/  LDS.64 R44, [R49+0x50] ;  /* 0x00005000312c7984 */ /* 0x000ea20000000a00 */
[----:B0-----:R-:W-:-:S05]  /*0930*/  DADD R34, R34, -R36 ;  /* 0x0000000022227229 */ /* 0x001fca0000000824 */
[----:B---3--:R-:W-:Y:S01]  /*0940*/  DFMA R42, R42, UR8, RZ ;  /* 0x000000082a2a7c2b */ /* 0x008fe200080000ff */
[----:B------:R-:W0:Y:S01]  /*0950*/  LDCU.64 UR8, c[0x3][UR6+0x8] ;  /* 0x00c00100060877ac */ /* 0x000e220008000a00 */
[----:B------:R-:W-:Y:S01]  /*0960*/  LDS.64 R36, [R49+0x8] ;  /* 0x0000080031247984 */ /* 0x000fe20000000a00 */
[----:B-1----:R-:W-:-:S05]  /*0970*/  DADD R38, R38, -R40 ;  /* 0x0000000026267229 */ /* 0x002fca0000000828 */
[----:B----4-:R-:W-:Y:S01]  /*0980*/  DFMA R34, R34, UR10, R42 ;  /* 0x0000000a22227c2b */ /* 0x010fe2000800002a */
[----:B------:R-:W1:Y:S01]  /*0990*/  LDCU.64 UR10, c[0x3][UR6+0x10] ;  /* 0x00c00200060a77ac */ /* 0x000e620008000a00 */
[----:B------:R-:W-:Y:S01]  /*09a0*/  LDS.64 R42, [R49+0x60] ;  /* 0x00006000312a7984 */ /* 0x000fe20000000a00 */
[----:B------:R-:W-:-:S05]  /*09b0*/  DADD R40, R20, -R12 ;  /* 0x0000000014287229 */ /* 0x000fca000000080c */
[----:B------:R-:W-:Y:S01]  /*09c0*/  DFMA R34, R38, UR12, R34 ;  /* 0x0000000c26227c2b */ /* 0x000fe20008000022 */
[----:B------:R-:W3:Y:S01]  /*09d0*/  LDCU.64 UR12, c[0x3][UR6+0x18] ;  /* 0x00c00300060c77ac */ /* 0x000ee20008000a00 */
[----:B------:R-:W4:Y:S01]  /*09e0*/  LDS.64 R38, [R49+0x58] ;  /* 0x0000580031267984 */ /* 0x000f220000000a00 */
[----:B--2---:R-:W-:Y:S02]  /*09f0*/  DADD R46, R44, -R46 ;  /* 0x000000002c2e7229 */ /* 0x004fe4000000082e */
[----:B------:R-:W-:-:S06]  /*0a00*/  DADD R44, R18, -R14 ;  /* 0x00000000122c7229 */ /* 0x000fcc000000080e */
[----:B------:R-:W-:Y:S02]  /*0a10*/  DFMA R34, R46, UR14, R34 ;  /* 0x0000000e2e227c2b */ /* 0x000fe40008000022 */
[----:B------:R-:W2:Y:S01]  /*0a20*/  LDS.64 R46, [R49] ;  /* 0x00000000312e7984 */ /* 0x000ea20000000a00 */
[----:B0-----:R-:W-:Y:S01]  /*0a30*/  DFMA R44, R44, UR8, RZ ;  /* 0x000000082c2c7c2b */ /* 0x001fe200080000ff */
[----:B------:R-:W0:Y:S07]  /*0a40*/  LDCU.64 UR8, c[0x3][UR6+0x20] ;  /* 0x00c00400060877ac */ /* 0x000e2e0008000a00 */
[----:B-1----:R-:W-:Y:S01]  /*0a50*/  DFMA R40, R40, UR10, R44 ;  /* 0x0000000a28287c2b */ /* 0x002fe2000800002c */
[----:B------:R-:W1:Y:S01]  /*0a60*/  LDCU.64 UR10, c[0x3][UR4+0x28] ;  /* 0x00c00500040a77ac */ /* 0x000e620008000a00 */
[----:B------:R-:W-:Y:S01]  /*0a70*/  DADD R44, R22, -R10 ;  /* 0x00000000162c7229 */ /* 0x000fe2000000080a */
[----:B------:R-:W2:Y:S01]  /*0a80*/  LDCU.64 UR4, c[0x3][UR4+0x30] ;  /* 0x00c00600040477ac */ /* 0x000ea20008000a00 */
[----:B----4-:R-:W-:-:S02]  /*0a90*/  DADD R36, R38, -R36 ;  /* 0x0000000026247229 */ /* 0x010fc40000000824 */
[----:B------:R-:W-:-:S04]  /*0aa0*/  DADD R38, R26, -R32 ;  /* 0x000000001a267229 */ /* 0x000fc80000000820 */
[----:B---3--:R-:W-:Y:S01]  /*0ab0*/  DFMA R44, R44, UR12, R40 ;  /* 0x0000000c2c2c7c2b */ /* 0x008fe20008000028 */
[----:B------:R-:W3:Y:S01]  /*0ac0*/  LDCU.64 UR12, c[0x3][UR6+0x28] ;  /* 0x00c00500060c77ac */ /* 0x000ee20008000a00 */
[----:B------:R-:W-:Y:S01]  /*0ad0*/  DADD R40, R24, -R8 ;  /* 0x0000000018287229 */ /* 0x000fe20000000808 */
[----:B------:R-:W4:Y:S01]  /*0ae0*/  LDCU.64 UR6, c[0x3][UR6+0x30] ;  /* 0x00c00600060677ac */ /* 0x000f220008000a00 */
[----:B-1----:R-:W-:-:S06]  /*0af0*/  DFMA R34, R36, UR10, R34 ;  /* 0x0000000a24227c2b */ /* 0x002fcc0008000022 */
[----:B0-----:R-:W-:-:S08]  /*0b00*/  DFMA R40, R40, UR8, R44 ;  /* 0x0000000828287c2b */ /* 0x001fd0000800002c */
[----:B---3--:R-:W-:Y:S02]  /*0b10*/  DFMA R40, R38, UR12, R40 ;  /* 0x0000000c26287c2b */ /* 0x008fe40008000028 */
[----:B--2---:R-:W-:-:S06]  /*0b20*/  DADD R42, R42, -R46 ;  /* 0x000000002a2a7229 */ /* 0x004fcc000000082e */
        /* <DEDUP_REMOVED lines=12> */
.L_x_27:
[----:B------:R-:W-:Y:S05]  /*0bf0*/  BSYNC.RECONVERGENT B0 ;  /* 0x0000000000007941 */ /* 0x000fea0003800200 */
.L_x_26:
[----:B------:R-:W-:Y:S01]  /*0c00*/  IADD3 R48, PT, PT, R48, 0x1, RZ ;  /* 0x0000000130307810 */ /* 0x000fe20007ffe0ff */
[----:B------:R-:W-:Y:S01]  /*0c10*/  BAR.SYNC.DEFER_BLOCKING 0x0 ;  /* 0x0000000000007b1d */ /* 0x000fe20000010000 */
[----:B------:R-:W-:Y:S01]  /*0c20*/  VIADD R4, R4, UR25 ;  /* 0x0000001904047c36 */ /* 0x000fe20008000000 */
[----:B------:R-:W-:Y:S01]  /*0c30*/  IADD3 R3, PT, PT, R3, UR25, RZ ;  /* 0x0000001903037c10 */ /* 0x000fe2000fffe0ff */
[----:B------:R-:W-:Y:S01]  /*0c40*/  VIADD R5, R5, UR21 ;  /* 0x0000001505057c36 */ /* 0x000fe20008000000 */
[----:B------:R-:W-:Y:S01]  /*0c50*/  ISETP.NE.AND P1, PT, R48, RZ, PT ;  /* 0x000000ff3000720c */ /* 0x000fe20003f25270 */
[----:B0-----:R-:W-:Y:S01]  /*0c60*/  IMAD.MOV.U32 R7, RZ, RZ, R33 ;  /* 0x000000ffff077224 */ /* 0x001fe200078e0021 */
[----:B------:R-:W-:-:S11]  /*0c70*/  MOV R6, R32 ;  /* 0x0000002000067202 */ /* 0x000fd60000000f00 */
[----:B------:R-:W-:Y:S05]  /*0c80*/  @P1 BRA `(.L_x_28) ;  /* 0xfffffff800301947 */ /* 0x000fea000383ffff */
[----:B-1----:R-:W-:Y:S05]  /*0c90*/  EXIT ;  /* 0x000000000000794d */ /* 0x002fea0003800000 */
.L_x_29:
        /* <DEDUP_REMOVED lines=14> */
.L_x_78:


//--------------------- .text._Z15DX_DY_r6_kerneliiiiiiiiiiiiiiiiPKdPd --------------------------
	.section	.text._Z15DX_DY_r6_kerneliiiiiiiiiiiiiiiiPKdPd,"ax",@progbits
	.align	128
        .global         _Z15DX_DY_r6_kerneliiiiiiiiiiiiiiiiPKdPd
        .type           _Z15DX_DY_r6_kerneliiiiiiiiiiiiiiiiPKdPd,@function
        .size           _Z15DX_DY_r6_kerneliiiiiiiiiiiiiiiiPKdPd,(.L_x_79 - _Z15DX_DY_r6_kerneliiiiiiiiiiiiiiiiPKdPd)
        .other          _Z15DX_DY_r6_kerneliiiiiiiiiiiiiiiiPKdPd,@"STO_CUDA_ENTRY STV_DEFAULT"
_Z15DX_DY_r6_kerneliiiiiiiiiiiiiiiiPKdPd:
.text._Z15DX_DY_r6_kerneliiiiiiiiiiiiiiiiPKdPd:
[----:B------:R-:W-:Y:S08]  /*0000*/  LDC R1, c[0x0][0x37c] ;  /* 0x0000df00ff017b82 */ /* 0x000ff00000000800 */
[----:B------:R-:W0:Y:S02]  /*0010*/  LDC R24, c[0x0][0x388] ;  /* 0x0000e200ff187b82 */ /* 0x000e240000000800 */
[----:B0-----:R-:W-:-:S13]  /*0020*/  ISETP.GE.AND P0, PT, R24, 0x1, PT ;  /* 0x000000011800780c */ /* 0x001fda0003f06270 */
[----:B------:R-:W-:Y:S05]  /*0030*/  @!P0 EXIT ;  /* 0x000000000000894d */ /* 0x000fea0003800000 */
[----:B------:R-:W0:Y:S01]  /*0040*/  S2R R3, SR_TID.Y ;  /* 0x0000000000037919 */ /* 0x000e220000002200 */
[----:B------:R-:W0:Y:S01]  /*0050*/  LDC.64 R4, c[0x0][0x3a8] ;  /* 0x0000ea00ff047b82 */ /* 0x000e220000000a00 */
[----:B------:R-:W1:Y:S01]  /*0060*/  LDCU UR8, c[0x0][0x360] ;  /* 0x00006c00ff0877ac */ /* 0x000e620008000800 */
[----:B------:R-:W-:Y:S01]  /*0070*/  MOV R14, 0x400 ;  /* 0x00000400000e7802 */ /* 0x000fe20000000f00 */
[----:B------:R-:W2:Y:S01]  /*0080*/  S2R R7, SR_CgaCtaId ;  /* 0x0000000000077919 */ /* 0x000ea20000008800 */
[----:B------:R-:W-:Y:S01]  /*0090*/  HFMA2 R22, -RZ, RZ, 0, 2.6702880859375e-05 ;  /* 0x000001c0ff167431 */ /* 0x000fe200000001ff */
[----:B------:R-:W3:Y:S01]  /*00a0*/  LDCU UR5, c[0x0][0x364] ;  /* 0x00006c80ff0577ac */ /* 0x000ee20008000800 */
[----:B------:R-:W-:Y:S01]  /*00b0*/  IMAD.MOV R24, RZ, RZ, -R24 ;  /* 0x000000ffff187224 */ /* 0x000fe200078e0a18 */
[----:B------:R-:W3:Y:S01]  /*00c0*/  S2R R8, SR_CTAID.Y ;  /* 0x0000000000087919 */ /* 0x000ee20000002600 */
[----:B------:R-:W4:Y:S01]  /*00d0*/  S2UR UR9, SR_CTAID.Z ;  /* 0x00000000000979c3 */ /* 0x000f220000002700 */
[----:B------:R-:W5:Y:S01]  /*00e0*/  LDCU UR12, c[0x0][0x3a4] ;  /* 0x00007480ff0c77ac */ /* 0x000f620008000800 */
[----:B------:R-:W5:Y:S01]  /*00f0*/  S2R R0, SR_TID.X ;  /* 0x0000000000007919 */ /* 0x000f620000002100 */
[----:B------:R-:W1:Y:S01]  /*0100*/  LDCU.64 UR14, c[0x0][0x380] ;  /* 0x00007000ff0e77ac */ /* 0x000e620008000a00 */
[----:B------:R-:W4:Y:S04]  /*0110*/  S2R R17, SR_CTAID.X ;  /* 0x0000000000117919 */ /* 0x000f280000002500 */
[----:B------:R-:W4:Y:S01]  /*0120*/  LDC.64 R10, c[0x0][0x3b0] ;  /* 0x0000ec00ff0a7b82 */ /* 0x000f220000000a00 */
[----:B------:R-:W4:Y:S01]  /*0130*/  LDCU.64 UR10, c[0x0][0x398] ;  /* 0x00007300ff0a77ac */ /* 0x000f220008000a00 */
[----:B------:R-:W4:Y:S06]  /*0140*/  LDCU UR13, c[0x0][0x394] ;  /* 0x00007280ff0d77ac */ /* 0x000f2c0008000800 */
[----:B------:R-:W4:Y:S01]  /*0150*/  LDC.64 R12, c[0x0][0x3b8] ;  /* 0x0000ee00ff0c7b82 */ /* 0x000f220000000a00 */
[----:B------:R-:W0:Y:S02]  /*0160*/  LDCU.64 UR6, c[0x0][0x358] ;  /* 0x00006b00ff0677ac */ /* 0x000e240008000a00 */
[----:B0-----:R-:W-:Y:S01]  /*0170*/  IADD3 R6, PT, PT, R3, R4, RZ ;  /* 0x0000000403067210 */ /* 0x001fe20007ffe0ff */
[----:B-1----:R-:W-:Y:S01]  /*0180*/  UIADD3 UR4, UPT, UPT, UR15, 0x6, URZ ;  /* 0x000000060f047890 */ /* 0x002fe2000fffe0ff */
[----:B--2---:R-:W-:-:S03]  /*0190*/  LEA R14, R7, R14, 0x18 ;  /* 0x0000000e070e7211 */ /* 0x004fc600078ec0ff */
[C---:B---3--:R-:W-:Y:S02]  /*01a0*/  IMAD R15, R8.reuse, UR5, R6 ;  /* 0x00000005080f7c24 */ /* 0x048fe4000f8e0206 */
[----:B------:R-:W-:Y:S01]  /*01b0*/  IMAD R7, R8, UR5, R3 ;  /* 0x0000000508077c24 */ /* 0x000fe2000f8e0203 */
[----:B------:R-:W-:Y:S01]  /*01c0*/  UIADD3 UR5, UPT, UPT, UR14, 0x6, URZ ;  /* 0x000000060e057890 */ /* 0x000fe2000fffe0ff */
[----:B------:R-:W0:Y:S01]  /*01d0*/  LDC.64 R8, c[0x0][0x3c0] ;  /* 0x0000f000ff087b82 */ /* 0x000e220000000a00 */
[C---:B-----5:R-:W-:Y:S01]  /*01e0*/  IADD3 R2, PT, PT, R0.reuse, UR12, RZ ;  /* 0x0000000c00027c10 */ /* 0x060fe2000fffe0ff */
[----:B------:R-:W-:Y:S01]  /*01f0*/  IMAD R25, R3, 0x160, R14 ;  /* 0x0000016003197824 */ /* 0x000fe200078e020e */
[----:B------:R-:W-:Y:S01]  /*0200*/  ISETP.GE.AND P0, PT, R7, UR15, PT ;  /* 0x0000000f07007c0c */ /* 0x000fe2000bf06270 */
[----:B----4-:R-:W-:Y:S01]  /*0210*/  IMAD R11, R11, UR9, RZ ;  /* 0x000000090b0b7c24 */ /* 0x010fe2000f8e02ff */
[----:B------:R-:W-:Y:S01]  /*0220*/  ISETP.GE.AND P1, PT, R7, UR4, PT ;  /* 0x0000000407007c0c */ /* 0x000fe2000bf26270 */
[C---:B------:R-:W-:Y:S01]  /*0230*/  IMAD R6, R17.reuse, UR8, R2 ;  /* 0x0000000811067c24 */ /* 0x040fe2000f8e0202 */
[----:B------:R-:W-:Y:S01]  /*0240*/  LEA R25, R0, R25, 0x3 ;  /* 0x0000001900197211 */ /* 0x000fe200078e18ff */
[----:B------:R-:W-:Y:S01]  /*0250*/  IMAD R2, R17, UR8, R0 ;  /* 0x0000000811027c24 */ /* 0x000fe2000f8e0200 */
[----:B------:R-:W1:Y:S01]  /*0260*/  LDCU UR8, c[0x0][0x3a0] ;  /* 0x00007400ff0877ac */ /* 0x000e620008000800 */
[----:B------:R-:W-:-:S02]  /*0270*/  IMAD R6, R5, UR11, R6 ;  /* 0x0000000b05067c24 */ /* 0x000fc4000f8e0206 */
[----:B------:R-:W-:Y:S01]  /*0280*/  VIADD R5, R15, 0x10 ;  /* 0x000000100f057836 */ /* 0x000fe20000000000 */
[----:B------:R-:W-:Y:S01]  /*0290*/  ISETP.LT.AND P0, PT, R2, UR14, !P0 ;  /* 0x0000000e02007c0c */ /* 0x000fe2000c701270 */
[----:B------:R-:W-:Y:S01]  /*02a0*/  IMAD R23, R10, UR9, RZ ;  /* 0x000000090a177c24 */ /* 0x000fe2000f8e02ff */
[----:B------:R-:W-:Y:S01]  /*02b0*/  ISETP.LT.AND P1, PT, R2, UR5, !P1 ;  /* 0x0000000502007c0c */ /* 0x000fe2000cf21270 */
[----:B------:R-:W-:Y:S01]  /*02c0*/  IMAD R2, R7, UR10, R2 ;  /* 0x0000000a07027c24 */ /* 0x000fe2000f8e0202 */
[----:B------:R-:W-:Y:S01]  /*02d0*/  IADD3 R15, PT, PT, R15, -0x6, RZ ;  /* 0xfffffffa0f0f7810 */ /* 0x000fe20007ffe0ff */
[----:B------:R-:W-:Y:S01]  /*02e0*/  IMAD.IADD R7, R7, 0x1, R4 ;  /* 0x0000000107077824 */ /* 0x000fe200078e0204 */
[----:B------:R-:W2:Y:S01]  /*02f0*/  LDCU UR12, c[0x0][0x39c] ;  /* 0x00007380ff0c77ac */ /* 0x000ea20008000800 */
[--C-:B------:R-:W-:Y:S02]  /*0300*/  IMAD R4, R5, UR13, R6.reuse ;  /* 0x0000000d05047c24 */ /* 0x100fe4000f8e0206 */
[--C-:B------:R-:W-:Y:S01]  /*0310*/  IMAD R5, R15, UR13, R6.reuse ;  /* 0x0000000d0f057c24 */ /* 0x100fe2000f8e0206 */
[----:B------:R-:W3:Y:S01]  /*0320*/  LDCU.64 UR10, c[0x0][0x3c8] ;  /* 0x00007900ff0a77ac */ /* 0x000ee20008000a00 */
[----:B------:R-:W-:-:S02]  /*0330*/  IMAD R6, R7, UR13, R6 ;  /* 0x0000000d07067c24 */ /* 0x000fc4000f8e0206 */
[----:B------:R-:W-:Y:S01]  /*0340*/  IMAD R7, R12, 0x8, R22 ;  /* 0x000000080c077824 */ /* 0x000fe200078e0216 */
[----:B------:R-:W-:Y:S01]  /*0350*/  LEA R22, R13, R22, 0x3 ;  /* 0x000000160d167211 */ /* 0x000fe200078e18ff */
[----:B0123--:R-:W-:-:S07]  /*0360*/  IMAD.WIDE R8, R11, 0x8, R8 ;  /* 0x000000080b087825 */ /* 0x00ffce00078e0208 */
.L_x_32:
[----:B------:R-:W-:Y:S02]  /*0370*/  ISETP.GT.U32.AND P2, PT, R3, 0x5, PT ;  /* 0x000000050300780c */ /* 0x000fe40003f44070 */
[----:B0-----:R-:W-:Y:S02]  /*0380*/  CS2R R18, SRZ ;  /* 0x0000000000127805 */ /* 0x001fe4000001ff00 */
[----:B------:R-:W-:Y:S01]  /*0390*/  ISETP.GT.U32.AND P3, PT, R0, 0x5, PT ;  /* 0x000000050000780c */ /* 0x000fe20003f64070 */
[----:B------:R-:W-:-:S05]  /*03a0*/  IMAD.WIDE R10, R6, 0x8, R8 ;  /* 0x00000008060a7825 */ /* 0x000fca00078e0208 */
[----:B------:R-:W2:Y:S03]  /*03b0*/  @P1 LDG.E.64 R18, desc[UR6][R10.64] ;  /* 0x000000060a121981 */ /* 0x000ea6000c1e1b00 */
[----:B------:R-:W-:-:S04]  /*03c0*/  @!P2 IMAD.WIDE R16, R5, 0x8, R8 ;  /* 0x000000080510a825 */ /* 0x000fc800078e0208 */
[----:B------:R-:W3:Y:S01]  /*03d0*/  @!P3 LDG.E.64 R12, desc[UR6][R10.64+-0x30] ;  /* 0xffffd0060a0cb981 */ /* 0x000ee2000c1e1b00 */
[----:B------:R-:W-:-:S03]  /*03e0*/  @!P2 IMAD.WIDE R14, R4, 0x8, R8 ;  /* 0x00000008040ea825 */ /* 0x000fc600078e0208 */
[----:B------:R-:W4:Y:S04]  /*03f0*/  @!P3 LDG.E.64 R20, desc[UR6][R10.64+0x100] ;  /* 0x000100060a14b981 */ /* 0x000f28000c1e1b00 */
[----:B------:R-:W5:Y:S04]  /*0400*/  @!P2 LDG.E.64 R16, desc[UR6][R16.64] ;  /* 0x000000061010a981 */ /* 0x000f68000c1e1b00 */
[----:B------:R-:W5:Y:S04]  /*0410*/  @!P2 LDG.E.64 R14, desc[UR6][R14.64] ;  /* 0x000000060e0ea981 */ /* 0x000f68000c1e1b00 */
[----:B--2---:R0:W-:Y:S04]  /*0420*/  STS.64 [R25+0x870], R18 ;  /* 0x0008701219007388 */ /* 0x0041e80000000a00 */
[----:B---3--:R0:W-:Y:S04]  /*0430*/  @!P3 STS.64 [R25+0x840], R12 ;  /* 0x0008400c1900b388 */ /* 0x0081e80000000a00 */
[----:B----4-:R0:W-:Y:S04]  /*0440*/  @!P3 STS.64 [R25+0x970], R20 ;  /* 0x000970141900b388 */ /* 0x0101e80000000a00 */
[----:B-----5:R0:W-:Y:S04]  /*0450*/  @!P2 STS.64 [R25+0x30], R16 ;  /* 0x000030101900a388 */ /* 0x0201e80000000a00 */
[----:B------:R0:W-:Y:S01]  /*0460*/  @!P2 STS.64 [R25+0x1e70], R14 ;  /* 0x001e700e1900a388 */ /* 0x0001e20000000a00 */
[----:B------:R-:W-:Y:S06]  /*0470*/  BAR.SYNC.DEFER_BLOCKING 0x0 ;  /* 0x0000000000007b1d */ /* 0x000fec0000010000 */
[----:B------:R-:W-:Y:S05]  /*0480*/  @!P0 BRA.U `(.L_x_30) ;  /* 0x00000005002c8947 */ /* 0x000fea0003800000 */
[----:B------:R-:W1:Y:S01]  /*0490*/  S2UR UR5, SR_CgaCtaId ;  /* 0x00000000000579c3 */ /* 0x000e620000008800 */
[----:B------:R-:W-:Y:S01]  /*04a0*/  UMOV UR4, 0x400 ;  /* 0x0000040000047882 */ /* 0x000fe20000000000 */
[----:B0-----:R-:W-:Y:S01]  /*04b0*/  LDS.64 R20, [R25+0x878] ;  /* 0x0008780019147984 */ /* 0x001fe20000000a00 */
[----:B------:R-:W-:Y:S05]  /*04c0*/  BSSY.RECONVERGENT B0, `(.L_x_30) ;  /* 0x0000047000007945 */ /* 0x000fea0003800200 */
[----:B------:R-:W0:Y:S01]  /*04d0*/  LDC.64 R18, c[0x3][R22+0x8] ;  /* 0x00c0020016127b82 */ /* 0x000e220000000a00 */
[----:B-1----:R-:W-:-:S06]  /*04e0*/  ULEA UR4, UR5, UR4, 0x18 ;  /* 0x0000000405047291 */ /* 0x002fcc000f8ec0ff */
[----:B------:R-:W-:-:S05]  /*04f0*/  LEA R26, R0, UR4, 0x3 ;  /* 0x00000004001a7c11 */ /* 0x000fca000f8e18ff */
[----:B------:R-:W-:-:S05]  /*0500*/  IMAD R26, R3, 0x160, R26 ;  /* 0x00000160031a7824 */ /* 0x000fca00078e021a */
[----:B------:R-:W-:Y:S04]  /*0510*/  LDS.64 R14, [R26+0x9d0] ;  /* 0x0009d0001a0e7984 */ /* 0x000fe80000000a00 */
[----:B------:R-:W1:Y:S04]  /*0520*/  LDS.64 R16, [R26+0x710] ;  /* 0x000710001a107984 */ /* 0x000e680000000a00 */
[----:B------:R-:W-:Y:S04]  /*0530*/  LDS.64 R12, [R26+0xb30] ;  /* 0x000b30001a0c7984 */ /* 0x000fe80000000a00 */
[----:B------:R-:W2:Y:S01]  /*0540*/  LDS.64 R10, [R26+0x5b0] ;  /* 0x0005b0001a0a7984 */ /* 0x000ea20000000a00 */
[----:B-1----:R-:W-:-:S03]  /*0550*/  DADD R16, R14, -R16 ;  /* 0x000000000e107229 */ /* 0x002fc60000000810 */
[----:B------:R-:W1:Y:S05]  /*0560*/  LDS.64 R14, [R25+0x868] ;  /* 0x00086800190e7984 */ /* 0x000e6a0000000a00 */
[----:B0-----:R-:W-:Y:S02]  /*0570*/  DFMA R16, R18, R16, RZ ;  /* 0x000000101210722b */ /* 0x001fe400000000ff */
[----:B--2---:R-:W-:Y:S01]  /*0580*/  DADD R10, R12, -R10 ;  /* 0x000000000c0a7229 */ /* 0x004fe2000000080a */
[----:B------:R-:W-:Y:S04]  /*0590*/  LDS.64 R18, [R25+0x860] ;  /* 0x0008600019127984 */ /* 0x000fe80000000a00 */
[----:B------:R-:W0:Y:S01]  /*05a0*/  LDS.64 R12, [R25+0x880] ;  /* 0x00088000190c7984 */ /* 0x000e220000000a00 */
[----:B-1----:R-:W-:Y:S01]  /*05b0*/  DADD R20, R20, -R14 ;  /* 0x0000000014147229 */ /* 0x002fe2000000080e */
[----:B------:R-:W1:Y:S01]  /*05c0*/  LDC.64 R14, c[0x3][R7+0x8] ;  /* 0x00c00200070e7b82 */ /* 0x000e620000000a00 */
[----:B0-----:R-:W-:-:S07]  /*05d0*/  DADD R18, R12, -R18 ;  /* 0x000000000c127229 */ /* 0x001fce0000000812 */
[----:B------:R-:W0:Y:S01]  /*05e0*/  LDC.64 R12, c[0x3][R22+0x10] ;  /* 0x00c00400160c7b82 */ /* 0x000e220000000a00 */
[----:B-1----:R-:W-:-:S07]  /*05f0*/  DFMA R20, R14, R20, RZ ;  /* 0x000000140e14722b */ /* 0x002fce00000000ff */
[----:B------:R-:W1:Y:S01]  /*0600*/  LDC.64 R14, c[0x3][R7+0x10] ;  /* 0x00c00400070e7b82 */ /* 0x000e620000000a00 */
[----:B0-----:R-:W-:Y:S01]  /*0610*/  DFMA R10, R12, R10, R16 ;  /* 0x0000000a0c0a722b */ /* 0x001fe20000000010 */
[----:B------:R-:W-:Y:S04]  /*0620*/  LDS.64 R16, [R26+0x450] ;  /* 0x000450001a107984 */ /* 0x000fe80000000a00 */
[----:B------:R-:W-:Y:S01]  /*0630*/  LDS.64 R12, [R25+0x858] ;  /* 0x00085800190c7984 */ /* 0x000fe20000000a00 */
[----:B-1----:R-:W-:-:S03]  /*0640*/  DFMA R18, R14, R18, R20 ;  /* 0x000000120e12722b */ /* 0x002fc60000000014 */
[----:B------:R-:W0:Y:S04]  /*0650*/  LDS.64 R14, [R25+0x888] ;  /* 0x00088800190e7984 */ /* 0x000e280000000a00 */
[----:B------:R-:W1:Y:S01]  /*0660*/  LDS.64 R20, [R26+0xc90] ;  /* 0x000c90001a147984 */ /* 0x000e620000000a00 */
[----:B0-----:R-:W-:Y:S01]  /*0670*/  DADD R12, R14, -R12 ;  /* 0x000000000e0c7229 */ /* 0x001fe2000000080c */
[----:B------:R-:W0:Y:S01]  /*0680*/  LDC.64 R14, c[0x3][R22+0x18] ;  /* 0x00c00600160e7b82 */ /* 0x000e220000000a00 */
[----:B-1----:R-:W-:-:S07]  /*0690*/  DADD R16, R20, -R16 ;  /* 0x0000000014107229 */ /* 0x002fce0000000810 */
        /* <DEDUP_REMOVED lines=23> */
[----:B------:R-:W0:Y:S01]  /*0810*/  LDS.64 R18, [R26+0x30] ;  /* 0x000030001a127984 */ /* 0x000e220000000a00 */
[----:B-1----:R-:W-:-:S03]  /*0820*/  DFMA R12, R20, R12, R10 ;  /* 0x0000000c140c722b */ /* 0x002fc6000000000a */
[----:B------:R-:W-:Y:S04]  /*0830*/  LDS.64 R10, [R25+0x8a0] ;  /* 0x0008a000190a7984 */ /* 0x000fe80000000a00 */
[----:B------:R-:W1:Y:S01]  /*0840*/  LDS.64 R20, [R25+0x840] ;  /* 0x0008400019147984 */ /* 0x000e620000000a00 */
[----:B0-----:R-:W-:Y:S01]  /*0850*/  DADD R14, R14, -R18 ;  /* 0x000000000e0e7229 */ /* 0x001fe20000000812 */
[----:B------:R-:W0:Y:S01]  /*0860*/  LDC.64 R18, c[0x3][R22+0x30] ;  /* 0x00c00c0016127b82 */ /* 0x000e220000000a00 */
[----:B-1----:R-:W-:-:S07]  /*0870*/  DADD R10, R10, -R20 ;  /* 0x000000000a0a7229 */ /* 0x002fce0000000814 */
[----:B------:R-:W1:Y:S01]  /*0880*/  LDC.64 R20, c[0x3][R7+0x30] ;  /* 0x00c00c0007147b82 */ /* 0x000e620000000a00 */
[----:B0-----:R-:W-:Y:S02]  /*0890*/  DFMA R14, R18, R14, R16 ;  /* 0x0000000e120e722b */ /* 0x001fe40000000010 */
[----:B-1----:R-:W-:Y:S01]  /*08a0*/  DFMA R10, R20, R10, R12 ;  /* 0x0000000a140a722b */ /* 0x002fe2000000000c */
[----:B------:R-:W-:Y:S10]  /*08b0*/  @!P0 BRA `(.L_x_31) ;  /* 0x00000000001c8947 */ /* 0x000ff40003800000 */
[----:B------:R-:W-:Y:S01]  /*08c0*/  SHF.R.S32.HI R12, RZ, 0x1f, R2 ;  /* 0x0000001fff0c7819 */ /* 0x000fe20000011402 */
[----:B------:R-:W-:Y:S01]  /*08d0*/  DADD R10, R10, R14 ;  /* 0x000000000a0a7229 */ /* 0x000fe2000000000e */
[----:B------:R-:W-:-:S04]  /*08e0*/  IADD3 R13, P2, PT, R23, R2, RZ ;  /* 0x00000002170d7210 */ /* 0x000fc80007f5e0ff */
[----:B------:R-:W-:Y:S02]  /*08f0*/  LEA.HI.X.SX32 R16, R23, R12, 0x1, P2 ;  /* 0x0000000c17107211 */ /* 0x000fe400010f0eff */
[----:B------:R-:W-:-:S04]  /*0900*/  LEA R12, P2, R13, UR10, 0x3 ;  /* 0x0000000a0d0c7c11 */ /* 0x000fc8000f8418ff */
[----:B------:R-:W-:-:S05]  /*0910*/  LEA.HI.X R13, R13, UR11, R16, 0x3, P2 ;  /* 0x0000000b0d0d7c11 */ /* 0x000fca00090f1c10 */
[----:B------:R0:W-:Y:S04]  /*0920*/  STG.E.64 desc[UR6][R12.64], R10 ;  /* 0x0000000a0c007986 */ /* 0x0001e8000c101b06 */
.L_x_31:
[----:B------:R-:W-:Y:S05]  /*0930*/  BSYNC.RECONVERGENT B0 ;  /* 0x0000000000007941 */ /* 0x000fea0003800200 */
.L_x_30:
[----:B------:R-:W-:Y:S01]  /*0940*/  VIADD R24, R24, 0x1 ;  /* 0x0000000118187836 */ /* 0x000fe20000000000 */
[----:B------:R-:W-:Y:S01]  /*0950*/  BAR.SYNC.DEFER_BLOCKING 0x0 ;  /* 0x0000000000007b1d */ /* 0x000fe20000010000 */
[----:B------:R-:W-:Y:S01]  /*0960*/  IADD3 R6, PT, PT, R6, UR12, RZ ;  /* 0x0000000c06067c10 */ /* 0x000fe2000fffe0ff */
[----:B------:R-:W-:Y:S01]  /*0970*/  VIADD R4, R4, UR12 ;  /* 0x0000000c04047c36 */ /* 0x000fe20008000000 */
[----:B------:R-:W-:Y:S01]  /*0980*/  IADD3 R5, PT, PT, R5, UR12, RZ ;  /* 0x0000000c05057c10 */ /* 0x000fe2000fffe0ff */
[----:B------:R-:W-:Y:S01]  /*0990*/  VIADD R2, R2, UR8 ;  /* 0x0000000802027c36 */ /* 0x000fe20008000000 */
[----:B------:R-:W-:-:S13]  /*09a0*/  ISETP.NE.AND P2, PT, R24, RZ, PT ;  /* 0x000000ff1800720c */ /* 0x000fda0003f45270 */
[----:B------:R-:W-:Y:S05]  /*09b0*/  @P2 BRA `(.L_x_32) ;  /* 0xfffffff8006c2947 */ /* 0x000fea000383ffff */
[----:B------:R-:W-:Y:S05]  /*09c0*/  EXIT ;  /* 0x000000000000794d */ /* 0x000fea0003800000 */
.L_x_33:
        /* <DEDUP_REMOVED lines=11> */
.L_x_79:


//--------------------- .text._Z12DZ_r6_kerneliiiiiiiiiiiiiidPKdPd --------------------------
	.section	.text._Z12DZ_r6_kerneliiiiiiiiiiiiiidPKdPd,"ax",@progbits
	.align	128
        .global         _Z12DZ_r6_kerneliiiiiiiiiiiiiidPKdPd
        .type           _Z12DZ_r6_kerneliiiiiiiiiiiiiidPKdPd,@function
        .size           _Z12DZ_r6_kerneliiiiiiiiiiiiiidPKdPd,(.L_x_80 - _Z12DZ_r6_kerneliiiiiiiiiiiiiidPKdPd)
        .other          _Z12DZ_r6_kerneliiiiiiiiiiiiiidPKdPd,@"STO_CUDA_ENTRY STV_DEFAULT"
_Z12DZ_r6_kerneliiiiiiiiiiiiiidPKdPd:
.text._Z12DZ_r6_kerneliiiiiiiiiiiiiidPKdPd:
        /* <DEDUP_REMOVED lines=14> */
[----:B------:R-:W-:Y:S01]  /*00e0*/  CS2R R14, SRZ ;  /* 0x00000000000e7805 */ /* 0x000fe2000001ff00 */
[----:B------:R-:W0:Y:S01]  /*00f0*/  LDCU UR19, c[0x0][0x3a8] ;  /* 0x00007500ff1377ac */ /* 0x000e220008000800 */
[----:B------:R-:W-:Y:S02]  /*0100*/  CS2R R12, SRZ ;  /* 0x00000000000c7805 */ /* 0x000fe4000001ff00 */
[----:B------:R-:W-:Y:S01]  /*0110*/  CS2R R10, SRZ ;  /* 0x00000000000a7805 */ /* 0x000fe2000001ff00 */
[----:B------:R-:W0:Y:S01]  /*0120*/  LDC R34, c[0x0][0x364] ;  /* 0x0000d900ff227b82 */ /* 0x000e220000000800 */
[----:B------:R-:W-:-:S02]  /*0130*/  CS2R R8, SRZ ;  /* 0x0000000000087805 */ /* 0x000fc4000001ff00 */
        /* <DEDUP_REMOVED lines=8> */
[----:B--2---:R-:W-:Y:S02]  /*01c0*/  VIADD R3, R2, UR4 ;  /* 0x0000000402037c36 */ /* 0x004fe40008000000 */
[C---:B-1----:R-:W-:Y:S01]  /*01d0*/  VIADD R28, R34.reuse, UR5 ;  /* 0x00000005221c7c36 */ /* 0x042fe20008000000 */
[----:B---3--:R-:W-:-:S04]  /*01e0*/  ISETP.GE.AND P1, PT, R34, UR11, PT ;  /* 0x0000000b22007c0c */ /* 0x008fc8000bf26270 */
[----:B------:R-:W-:Y:S01]  /*01f0*/  ISETP.LT.AND P1, PT, R3, UR10, !P1 ;  /* 0x0000000a03007c0c */ /* 0x000fe2000cf21270 */
[----:B-----5:R-:W-:-:S04]  /*0200*/  IMAD R5, R5, UR7, RZ ;  /* 0x0000000705057c24 */ /* 0x020fc8000f8e02ff */
[----:B----4-:R-:W-:Y:S01]  /*0210*/  IMAD.WIDE R26, R5, 0x8, R26 ;  /* 0x00000008051a7825 */ /* 0x010fe200078e021a */
[----:B------:R-:W-:-:S07]  /*0220*/  CS2R R4, SRZ ;  /* 0x0000000000047805 */ /* 0x000fce000001ff00 */
[----:B------:R-:W-:Y:S05]  /*0230*/  @!P1 BRA `(.L_x_35) ;  /* 0x00000000007c9947 */ /* 0x000fea0003800000 */
[----:B------:R-:W0:Y:S01]  /*0240*/  LDCU UR5, c[0x0][0x3a0] ;  /* 0x00007400ff0577ac */ /* 0x000e220008000800 */
[----:B------:R-:W1:Y:S01]  /*0250*/  LDC R25, c[0x0][0x398] ;  /* 0x0000e600ff197b82 */ /* 0x000e620000000800 */
[----:B------:R-:W2:Y:S01]  /*0260*/  LDCU UR6, c[0x0][0x390] ;  /* 0x00007200ff0677ac */ /* 0x000ea20008000800 */
[----:B0-----:R-:W-:Y:S01]  /*0270*/  IADD3 R5, PT, PT, R3, UR5, RZ ;  /* 0x0000000503057c10 */ /* 0x001fe2000fffe0ff */
[----:B------:R-:W-:-:S04]  /*0280*/  UIADD3 UR5, UPT, UPT, UR19, -0x6, URZ ;  /* 0xfffffffa13057890 */ /* 0x000fc8000fffe0ff */
[----:B--2---:R-:W-:-:S04]  /*0290*/  IMAD R0, R28, UR6, R5 ;  /* 0x000000061c007c24 */ /* 0x004fc8000f8e0205 */
[----:B-1----:R-:W-:-:S04]  /*02a0*/  IMAD R31, R25, UR5, R0 ;  /* 0x00000005191f7c24 */ /* 0x002fc8000f8e0200 */
[----:B------:R-:W-:-:S04]  /*02b0*/  IMAD.WIDE R30, R31, 0x8, R26 ;  /* 0x000000081f1e7825 */ /* 0x000fc800078e021a */
[C---:B------:R-:W-:Y:S02]  /*02c0*/  IMAD.WIDE R4, R25.reuse, 0x8, R30 ;  /* 0x0000000819047825 */ /* 0x040fe400078e021e */
        /* <DEDUP_REMOVED lines=22> */
.L_x_35:
[----:B------:R-:W-:Y:S05]  /*0430*/  BSYNC.RECONVERGENT B0 ;  /* 0x0000000000007941 */ /* 0x000fea0003800200 */
.L_x_34:
[----:B------:R-:W0:Y:S02]  /*0440*/  LDC R0, c[0x0][0x388] ;  /* 0x0000e200ff007b82 */ /* 0x000e240000000800 */
[----:B0-----:R-:W-:-:S13]  /*0450*/  ISETP.GE.AND P0, PT, R0, 0x1, PT ;  /* 0x000000010000780c */ /* 0x001fda0003f06270 */
[----:B------:R-:W-:Y:S05]  /*0460*/  @!P0 EXIT ;  /* 0x000000000000894d */ /* 0x000fea0003800000 */
[----:B------:R-:W0:Y:S01]  /*0470*/  LDC R29, c[0x0][0x3a0] ;  /* 0x0000e800ff1d7b82 */ /* 0x000e220000000800 */
[----:B------:R-:W1:Y:S01]  /*0480*/  LDCU UR5, c[0x0][0x3b4] ;  /* 0x00007680ff0577ac */ /* 0x000e620008000800 */
[----:B------:R-:W-:Y:S01]  /*0490*/  IMAD.MOV R0, RZ, RZ, -R0 ;  /* 0x000000ffff007224 */ /* 0x000fe200078e0a00 */
[----:B------:R-:W2:Y:S04]  /*04a0*/  LDCU UR22, c[0x0][0x398] ;  /* 0x00007300ff1677ac */ /* 0x000ea80008000800 */
[----:B------:R-:W-:Y:S01]  /*04b0*/  ISETP.GE.AND P0, PT, R0, RZ, PT ;  /* 0x000000ff0000720c */ /* 0x000fe20003f06270 */
[----:B------:R-:W3:Y:S01]  /*04c0*/  LDCU.64 UR20, c[0x0][0x390] ;  /* 0x00007200ff1477ac */ /* 0x000ee20008000a00 */
[----:B------:R-:W-:Y:S01]  /*04d0*/  UMOV UR6, 0x1c0 ;  /* 0x000001c000067882 */ /* 0x000fe20000000000 */
[----:B------:R-:W-:Y:S01]  /*04e0*/  UIADD3 UR18, UPT, UPT, UR19, 0x6, URZ ;  /* 0x0000000613127890 */ /* 0x000fe2000fffe0ff */
[----:B------:R-:W4:Y:S01]  /*04f0*/  LDCU.64 UR26, c[0x0][0x3b8] ;  /* 0x00007700ff1a77ac */ /* 0x000f220008000a00 */
[----:B-1----:R-:W-:Y:S01]  /*0500*/  ULEA UR5, UR5, UR6, 0x3 ;  /* 0x0000000605057291 */ /* 0x002fe2000f8e18ff */
[----:B------:R-:W1:Y:S01]  /*0510*/  LDCU.64 UR28, c[0x0][0x3c8] ;  /* 0x00007900ff1c77ac */ /* 0x000e620008000a00 */
[----:B0-----:R-:W-:Y:S01]  /*0520*/  IADD3 R29, PT, PT, R29, UR4, R2 ;  /* 0x000000041d1d7c10 */ /* 0x001fe2000fffe002 */
[----:B--2---:R-:W-:Y:S01]  /*0530*/  IMAD.U32 R2, RZ, RZ, UR22 ;  /* 0x00000016ff027e24 */ /* 0x004fe2000f8e00ff */
[----:B------:R-:W0:Y:S01]  /*0540*/  LDCU.64 UR30, c[0x0][0x398] ;  /* 0x00007300ff1e77ac */ /* 0x000e220008000a00 */
[----:B---3--:R-:W-:-:S02]  /*0550*/  IMAD R34, R34, UR21, R3 ;  /* 0x0000001522227c24 */ /* 0x008fc4000f8e0203 */
[----:B------:R-:W-:-:S05]  /*0560*/  IMAD R29, R28, UR20, R29 ;  /* 0x000000141c1d7c24 */ /* 0x000fca000f8e021d */
[----:B------:R-:W2:Y:S01]  /*0570*/  LDCU.64 UR6, c[0x3][UR5+0x8] ;  /* 0x00c00100050677ac */ /* 0x000ea20008000a00 */
[----:B------:R-:W-:Y:S01]  /*0580*/  IMAD R39, R2, UR18, R29 ;  /* 0x0000001202277c24 */ /* 0x000fe2000f8e021d */
[----:B------:R-:W3:Y:S01]  /*0590*/  LDCU.64 UR10, c[0x3][UR5+0x10] ;  /* 0x00c00200050a77ac */ /* 0x000ee20008000a00 */
[----:B------:R-:W0:Y:S01]  /*05a0*/  LDCU.64 UR12, c[0x3][UR5+0x18] ;  /* 0x00c00300050c77ac */ /* 0x000e220008000a00 */
[----:B------:R-:W0:Y:S01]  /*05b0*/  LDCU.64 UR14, c[0x3][UR5+0x20] ;  /* 0x00c00400050e77ac */ /* 0x000e220008000a00 */
[----:B------:R-:W0:Y:S01]  /*05c0*/  LDCU.64 UR16, c[0x3][UR5+0x30] ;  /* 0x00c00600051077ac */ /* 0x000e220008000a00 */
[----:B-1--4-:R-:W-:Y:S05]  /*05d0*/  @P0 BRA `(.L_x_36) ;  /* 0x0000000c00fc0947 */ /* 0x012fea0003800000 */
[----:B------:R-:W-:Y:S02]  /*05e0*/  IADD3 R3, PT, PT, -R0, RZ, RZ ;  /* 0x000000ff00037210 */ /* 0x000fe40007ffe1ff */
[----:B------:R-:W-:Y:S02]  /*05f0*/  PLOP3.LUT P0, PT, PT, PT, PT, 0x80, 0x8 ;  /* 0x000000000008781c */ /* 0x000fe40003f0f070 */
[----:B------:R-:W-:-:S13]  /*0600*/  ISETP.GT.AND P2, PT, R3, 0x3, PT ;  /* 0x000000030300780c */ /* 0x000fda0003f44270 */
[----:B------:R-:W-:Y:S05]  /*0610*/  @!P2 BRA `(.L_x_37) ;  /* 0x000000080068a947 */ /* 0x000fea0003800000 */
[----:B------:R-:W-:Y:S01]  /*0620*/  PLOP3.LUT P0, PT, PT, PT, PT, 0x8, 0x80 ;  /* 0x000000000080781c */ /* 0x000fe20003f0e170 */
[----:B------:R-:W1:Y:S01]  /*0630*/  LDCU UR21, c[0x0][0x3ac] ;  /* 0x00007580ff1577ac */ /* 0x000e620008000800 */
[----:B------:R-:W4:Y:S01]  /*0640*/  LDCU.64 UR22, c[0x0][0x3b8] ;  /* 0x00007700ff1677ac */ /* 0x000f220008000a00 */
[----:B------:R-:W0:Y:S10]  /*0650*/  LDCU.64 UR24, c[0x0][0x3c8] ;  /* 0x00007900ff1877ac */ /* 0x000e340008000a00 */
.L_x_46:
[----:B------:R-:W-:-:S04]  /*0660*/  @P1 IMAD.WIDE R32, R39, 0x8, R26 ;  /* 0x0000000827201825 */ /* 0x000fc800078e021a */
[----:B-----5:R-:W-:Y:S02]  /*0670*/  IMAD.MOV.U32 R28, RZ, RZ, R24 ;  /* 0x000000ffff1c7224 */ /* 0x020fe400078e0018 */
[----:B------:R-:W-:Y:S02]  /*0680*/  IMAD.MOV.U32 R29, RZ, RZ, R25 ;  /* 0x000000ffff1d7224 */ /* 0x000fe400078e0019 */
[----:B------:R3:W4:Y:S01]  /*0690*/  @P1 LDG.E.64 R24, desc[UR8][R32.64] ;  /* 0x0000000820181981 */ /* 0x000722000c1e1b00 */
[----:B------:R-:W-:Y:S01]  /*06a0*/  DADD R2, -R12, R16 ;  /* 0x000000000c027229 */ /* 0x000fe20000000110 */
[----:B------:R-:W1:Y:S01]  /*06b0*/  LDCU.64 UR18, c[0x3][UR5+0x28] ;  /* 0x00c00500051277ac */ /* 0x000e620008000a00 */
[----:B------:R-:W-:Y:S01]  /*06c0*/  DADD R36, -R10, R18 ;  /* 0x000000000a247229 */ /* 0x000fe20000000112 */
[----:B------:R-:W-:Y:S01]  /*06d0*/  BSSY.RECONVERGENT B0, `(.L_x_38) ;  /* 0x0000018000007945 */ /* 0x000fe20003800200 */
[----:B------:R-:W-:-:S04]  /*06e0*/  DADD R40, -R8, R20 ;  /* 0x0000000008287229 */ /* 0x000fc80000000114 */
[----:B--2---:R-:W-:Y:S02]  /*06f0*/  DMUL R2, R2, UR6 ;  /* 0x0000000602027c28 */ /* 0x004fe40008000000 */
[----:B---3--:R-:W-:-:S06]  /*0700*/  DADD R32, R28, -R4 ;  /* 0x000000001c207229 */ /* 0x008fcc0000000804 */
[----:B----4-:R-:W-:-:S08]  /*0710*/  DFMA R2, R14, UR22, R2 ;  /* 0x000000160e027c2b */ /* 0x010fd00008000002 */
[----:B------:R-:W-:Y:S02]  /*0720*/  DFMA R36, R36, UR10, R2 ;  /* 0x0000000a24247c2b */ /* 0x000fe40008000002 */
[----:B------:R-:W2:Y:S06]  /*0730*/  LDC.64 R2, c[0x0][0x398] ;  /* 0x0000e600ff027b82 */ /* 0x000eac0000000a00 */
[----:B0-----:R-:W-:Y:S02]  /*0740*/  DFMA R36, R40, UR12, R36 ;  /* 0x0000000c28247c2b */ /* 0x001fe40008000024 */
[----:B------:R-:W-:-:S08]  /*0750*/  DADD R40, -R6, R22 ;  /* 0x0000000006287229 */ /* 0x000fd00000000116 */
[----:B------:R-:W-:-:S08]  /*0760*/  DFMA R36, R40, UR14, R36 ;  /* 0x0000000e28247c2b */ /* 0x000fd00008000024 */
[----:B-1----:R-:W-:Y:S01]  /*0770*/  DFMA R32, R32, UR18, R36 ;  /* 0x0000001220207c2b */ /* 0x002fe20008000024 */
[----:B--2---:R-:W-:-:S05]  /*0780*/  IADD3 R39, PT, PT, R39, R2, RZ ;  /* 0x0000000227277210 */ /* 0x004fca0007ffe0ff */
[----:B------:R-:W-:Y:S01]  /*0790*/  @P1 IMAD.WIDE R36, R39, 0x8, R26 ;  /* 0x0000000827241825 */ /* 0x000fe200078e021a */
[----:B------:R-:W-:-:S08]  /*07a0*/  DADD R30, R24, -R30 ;  /* 0x00000000181e7229 */ /* 0x000fd0000000081e */
[----:B------:R-:W-:Y:S01]  /*07b0*/  DFMA R32, R30, UR16, R32 ;  /* 0x000000101e207c2b */ /* 0x000fe20008000020 */
[----:B------:R-:W-:Y:S10]  /*07c0*/  @!P1 BRA `(.L_x_39) ;  /* 0x0000000000209947 */ /* 0x000ff40003800000 */
[----:B------:R-:W0:Y:S02]  /*07d0*/  S2UR UR4, SR_CTAID.Z ;  /* 0x00000000000479c3 */ /* 0x000e240000002700 */
[----:B0-----:R-:W-:-:S04]  /*07e0*/  UIMAD UR4, UR4, UR21, URZ ;  /* 0x00000015040472a4 */ /* 0x001fc8000f8e02ff */
[----:B------:R-:W-:Y:S02]  /*07f0*/  USHF.R.S32.HI UR20, URZ, 0x1f, UR4 ;  /* 0x0000001fff147899 */ /* 0x000fe40008011404 */
[----:B------:R-:W-:-:S04]  /*0800*/  IADD3 R31, P2, PT, R34, UR4, RZ ;  /* 0x00000004221f7c10 */ /* 0x000fc8000ff5e0ff */
[----:B------:R-:W-:Y:S02]  /*0810*/  LEA.HI.X.SX32 R38, R34, UR20, 0x1, P2 ;  /* 0x0000001422267c11 */ /* 0x000fe400090f0eff */
[----:B------:R-:W-:-:S04]  /*0820*/  LEA R30, P2, R31, UR24, 0x3 ;  /* 0x000000181f1e7c11 */ /* 0x000fc8000f8418ff */
[----:B------:R-:W-:-:S05]  /*0830*/  LEA.HI.X R31, R31, UR25, R38, 0x3, P2 ;  /* 0x000000191f1f7c11 */ /* 0x000fca00090f1c26 */
[----:B------:R0:W-:Y:S04]  /*0840*/  STG.E.64 desc[UR8][R30.64], R32 ;  /* 0x000000201e007986 */ /* 0x0001e8000c101b08 */
.L_x_39:
[----:B------:R-:W-:Y:S05]  /*0850*/  BSYNC.RECONVERGENT B0 ;  /* 0x0000000000007941 */ /* 0x000fea0003800200 */
.L_x_38:
[----:B0-----:R-:W-:Y:S02]  /*0860*/  IMAD.MOV.U32 R32, RZ, RZ, R24 ;  /* 0x000000ffff207224 */ /* 0x001fe400078e0018 */
[----:B------:R-:W-:Y:S02]  /*0870*/  IMAD.MOV.U32 R33, RZ, RZ, R25 ;  /* 0x000000ffff217224 */ /* 0x000fe400078e0019 */
[----:B------:R0:W5:Y:S01]  /*0880*/  @P1 LDG.E.64 R24, desc[UR8][R36.64] ;  /* 0x0000000824181981 */ /* 0x000162000c1e1b00 */
[----:B------:R-:W-:Y:S01]  /*0890*/  BSSY.RECONVERGENT B0, `(.L_x_40) ;  /* 0x000001a000007945 */ /* 0x000fe20003800200 */
[----:B------:R-:W-:Y:S01]  /*08a0*/  IADD3 R39, PT, PT, R39, R2, RZ ;  /* 0x0000000227277210 */ /* 0x000fe20007ffe0ff */
[----:B------:R-:W-:Y:S02]  /*08b0*/  IMAD.IADD R30, R34, 0x1, R3 ;  /* 0x00000001221e7824 */ /* 0x000fe400078e0203 */
[----:B------:R-:W-:Y:S05]  /*08c0*/  @!P1 BRA `(.L_x_41) ;  /* 0x0000000000589947 */ /* 0x000fea0003800000 */
[----:B------:R-:W-:Y:S01]  /*08d0*/  DADD R34, -R14, R18 ;  /* 0x000000000e227229 */ /* 0x000fe20000000112 */
[----:B------:R-:W1:Y:S01]  /*08e0*/  S2UR UR4, SR_CTAID.Z ;  /* 0x00000000000479c3 */ /* 0x000e620000002700 */
[----:B0-----:R-:W-:Y:S02]  /*08f0*/  DADD R36, -R12, R20 ;  /* 0x000000000c247229 */ /* 0x001fe40000000114 */
[----:B-----5:R-:W-:-:S04]  /*0900*/  DADD R4, R24, -R4 ;  /* 0x0000000018047229 */ /* 0x020fc80000000804 */
[----:B------:R-:W-:Y:S01]  /*0910*/  DMUL R34, R34, UR6 ;  /* 0x0000000622227c28 */ /* 0x000fe20008000000 */
[----:B------:R-:W1:Y:S07]  /*0920*/  LDC R31, c[0x0][0x3ac] ;  /* 0x0000eb00ff1f7b82 */ /* 0x000e6e0000000800 */
[----:B------:R-:W-:-:S08]  /*0930*/  DFMA R34, R16, UR22, R34 ;  /* 0x0000001610227c2b */ /* 0x000fd00008000022 */
[----:B------:R-:W-:Y:S02]  /*0940*/  DFMA R34, R36, UR10, R34 ;  /* 0x0000000a24227c2b */ /* 0x000fe40008000022 */
[----:B------:R-:W-:Y:S01]  /*0950*/  DADD R36, -R10, R22 ;  /* 0x000000000a247229 */ /* 0x000fe20000000116 */
[----:B-1----:R-:W-:-:S07]  /*0960*/  IMAD R38, R31, UR4, RZ ;  /* 0x000000041f267c24 */ /* 0x002fce000f8e02ff */
[----:B------:R-:W-:Y:S01]  /*0970*/  DFMA R34, R36, UR12, R34 ;  /* 0x0000000c24227c2b */ /* 0x000fe20008000022 */
[----:B------:R-:W-:Y:S01]  /*0980*/  SHF.R.S32.HI R31, RZ, 0x1f, R30 ;  /* 0x0000001fff1f7819 */ /* 0x000fe2000001141e */
[----:B------:R-:W-:-:S08]  /*0990*/  DADD R36, R28, -R8 ;  /* 0x000000001c247229 */ /* 0x000fd00000000808 */
[----:B------:R-:W-:Y:S02]  /*09a0*/  DFMA R34, R36, UR14, R34 ;  /* 0x0000000e24227c2b */ /* 0x000fe40008000022 */
[----:B------:R-:W-:-:S08]  /*09b0*/  DADD R36, R32, -R6 ;  /* 0x0000000020247229 */ /* 0x000fd00000000806 */
[----:B------:R-:W-:Y:S01]  /*09c0*/  DFMA R34, R36, UR18, R34 ;  /* 0x0000001224227c2b */ /* 0x000fe20008000022 */
[----:B------:R-:W-:-:S04]  /*09d0*/  IADD3 R37, P2, PT, R38, R30, RZ ;  /* 0x0000001e26257210 */ /* 0x000fc80007f5e0ff */
[----:B------:R-:W-:Y:S02]  /*09e0*/  LEA.HI.X.SX32 R38, R38, R31, 0x1, P2 ;  /* 0x0000001f26267211 */ /* 0x000fe400010f0eff */
[----:B------:R-:W-:Y:S01]  /*09f0*/  LEA R36, P2, R37, UR24, 0x3 ;  /* 0x0000001825247c11 */ /* 0x000fe2000f8418ff */
[----:B------:R-:W-:-:S03]  /*0a00*/  DFMA R4, R4, UR16, R34 ;  /* 0x0000001004047c2b */ /* 0x000fc60008000022 */
[----:B------:R-:W-:-:S05]  /*0a10*/  LEA.HI.X R37, R37, UR25, R38, 0x3, P2 ;  /* 0x0000001925257c11 */ /* 0x000fca00090f1c26 */
[----:B------:R1:W-:Y:S04]  /*0a20*/  STG.E.64 desc[UR8][R36.64], R4 ;  /* 0x0000000424007986 */ /* 0x0003e8000c101b08 */
.L_x_41:
[----:B------:R-:W-:Y:S05]  /*0a30*/  BSYNC.RECONVERGENT B0 ;  /* 0x0000000000007941 */ /* 0x000fea0003800200 */
.L_x_40:
[----:B-1----:R-:W-:Y:S01]  /*0a40*/  @P1 IMAD.WIDE R4, R39, 0x8, R26 ;  /* 0x0000000827041825 */ /* 0x002fe200078e021a */
[----:B-----5:R-:W-:-:S03]  /*0a50*/  MOV R35, R25 ;  /* 0x0000001900237202 */ /* 0x020fc60000000f00 */
[----:B------:R-:W-:Y:S02]  /*0a60*/  IMAD.MOV.U32 R34, RZ, RZ, R24 ;  /* 0x000000ffff227224 */ /* 0x000fe400078e0018 */
[----:B------:R1:W5:Y:S01]  /*0a70*/  @P1 LDG.E.64 R24, desc[UR8][R4.64] ;  /* 0x0000000804181981 */ /* 0x000362000c1e1b00 */
[----:B------:R-:W-:Y:S01]  /*0a80*/  BSSY.RECONVERGENT B0, `(.L_x_42) ;  /* 0x000001a000007945 */ /* 0x000fe20003800200 */
[----:B------:R-:W-:Y:S02]  /*0a90*/  IMAD.IADD R39, R39, 0x1, R2 ;  /* 0x0000000127277824 */ /* 0x000fe400078e0202 */
[----:B------:R-:W-:Y:S01]  /*0aa0*/  IMAD.IADD R38, R30, 0x1, R3 ;  /* 0x000000011e267824 */ /* 0x000fe200078e0203 */
[----:B------:R-:W-:Y:S06]  /*0ab0*/  @!P1 BRA `(.L_x_43) ;  /* 0x0000000000589947 */ /* 0x000fec0003800000 */
[----:B-1----:R-:W-:Y:S01]  /*0ac0*/  DADD R4, -R16, R20 ;  /* 0x0000000010047229 */ /* 0x002fe20000000114 */
[----:B------:R-:W1:Y:S01]  /*0ad0*/  S2UR UR4, SR_CTAID.Z ;  /* 0x00000000000479c3 */ /* 0x000e620000002700 */
[----:B------:R-:W-:Y:S02]  /*0ae0*/  DADD R30, -R14, R22 ;  /* 0x000000000e1e7229 */ /* 0x000fe40000000116 */
[----:B0-----:R-:W-:-:S04]  /*0af0*/  DADD R36, R28, -R12 ;  /* 0x000000001c247229 */ /* 0x001fc8000000080c */
[----:B------:R-:W-:-:S08]  /*0b00*/  DMUL R4, R4, UR6 ;  /* 0x0000000604047c28 */ /* 0x000fd00008000000 */
[----:B------:R-:W-:-:S08]  /*0b10*/  DFMA R4, R18, UR22, R4 ;  /* 0x0000001612047c2b */ /* 0x000fd00008000004 */
[----:B------:R-:W-:Y:S02]  /*0b20*/  DFMA R30, R30, UR10, R4 ;  /* 0x0000000a1e1e7c2b */ /* 0x000fe40008000004 */
[----:B------:R-:W1:Y:S06]  /*0b30*/  LDC R4, c[0x0][0x3ac] ;  /* 0x0000eb00ff047b82 */ /* 0x000e6c0000000800 */
[----:B------:R-:W-:Y:S02]  /*0b40*/  DFMA R30, R36, UR12, R30 ;  /* 0x0000000c241e7c2b */ /* 0x000fe4000800001e */
[----:B------:R-:W-:-:S08]  /*0b50*/  DADD R36, R32, -R10 ;  /* 0x0000000020247229 */ /* 0x000fd0000000080a */
[----:B------:R-:W-:Y:S02]  /*0b60*/  DFMA R30, R36, UR14, R30 ;  /* 0x0000000e241e7c2b */ /* 0x000fe4000800001e */
[----:B------:R-:W-:Y:S01]  /*0b70*/  DADD R36, R34, -R8 ;  /* 0x0000000022247229 */ /* 0x000fe20000000808 */
[----:B-1----:R-:W-:Y:S01]  /*0b80*/  IMAD R41, R4, UR4, RZ ;  /* 0x0000000404297c24 */ /* 0x002fe2000f8e02ff */
[----:B-----5:R-:W-:-:S06]  /*0b90*/  DADD R4, R24, -R6 ;  /* 0x0000000018047229 */ /* 0x020fcc0000000806 */
[----:B------:R-:W-:Y:S01]  /*0ba0*/  DFMA R6, R36, UR18, R30 ;  /* 0x0000001224067c2b */ /* 0x000fe2000800001e */
[----:B------:R-:W-:Y:S02]  /*0bb0*/  SHF.R.S32.HI R30, RZ, 0x1f, R38 ;  /* 0x0000001fff1e7819 */ /* 0x000fe40000011426 */
[----:B------:R-:W-:-:S04]  /*0bc0*/  IADD3 R31, P2, PT, R41, R38, RZ ;  /* 0x00000026291f7210 */ /* 0x000fc80007f5e0ff */
[----:B------:R-:W-:Y:S01]  /*0bd0*/  LEA.HI.X.SX32 R36, R41, R30, 0x1, P2 ;  /* 0x0000001e29247211 */ /* 0x000fe200010f0eff */
[----:B------:R-:W-:Y:S01]  /*0be0*/  DFMA R4, R4, UR16, R6 ;  /* 0x0000001004047c2b */ /* 0x000fe20008000006 */
[----:B------:R-:W-:-:S04]  /*0bf0*/  LEA R30, P2, R31, UR24, 0x3 ;  /* 0x000000181f1e7c11 */ /* 0x000fc8000f8418ff */
[----:B------:R-:W-:-:S05]  /*0c00*/  LEA.HI.X R31, R31, UR25, R36, 0x3, P2 ;  /* 0x000000191f1f7c11 */ /* 0x000fca00090f1c24 */
[----:B------:R2:W-:Y:S04]  /*0c10*/  STG.E.64 desc[UR8][R30.64], R4 ;  /* 0x000000041e007986 */ /* 0x0005e8000c101b08 */
.L_x_43:
[----:B------:R-:W-:Y:S05]  /*0c20*/  BSYNC.RECONVERGENT B0 ;  /* 0x0000000000007941 */ /* 0x000fea0003800200 */
.L_x_42:
[----:B------:R-:W-:Y:S01]  /*0c30*/  @P1 IMAD.WIDE R40, R39, 0x8, R26 ;  /* 0x0000000827281825 */ /* 0x000fe200078e021a */
[----:B------:R-:W-:-:S03]  /*0c40*/  MOV R6, R14 ;  /* 0x0000000e00067202 */ /* 0x000fc60000000f00 */
[----:B------:R-:W-:Y:S01]  /*0c50*/  IMAD.MOV.U32 R7, RZ, RZ, R15 ;  /* 0x000000ffff077224 */ /* 0x000fe200078e000f */
[----:B------:R-:W-:Y:S01]  /*0c60*/  MOV R15, R23 ;  /* 0x00000017000f7202 */ /* 0x000fe20000000f00 */
[----:B------:R-:W-:Y:S02]  /*0c70*/  IMAD.MOV.U32 R14, RZ, RZ, R22 ;  /* 0x000000ffff0e7224 */ /* 0x000fe400078e0016 */
[----:B-----5:R-:W-:Y:S02]  /*0c80*/  IMAD.MOV.U32 R22, RZ, RZ, R24 ;  /* 0x000000ffff167224 */ /* 0x020fe400078e0018 */
[----:B------:R-:W-:Y:S02]  /*0c90*/  IMAD.MOV.U32 R23, RZ, RZ, R25 ;  /* 0x000000ffff177224 */ /* 0x000fe400078e0019 */
[----:B------:R3:W5:Y:S01]  /*0ca0*/  @P1 LDG.E.64 R24, desc[UR8][R40.64] ;  /* 0x0000000828181981 */ /* 0x000762000c1e1b00 */
[----:B------:R-:W-:Y:S01]  /*0cb0*/  BSSY.RECONVERGENT B0, `(.L_x_44) ;  /* 0x000002b000007945 */ /* 0x000fe20003800200 */
[----:B--2---:R-:W-:Y:S01]  /*0cc0*/  MOV R30, R10 ;  /* 0x0000000a001e7202 */ /* 0x004fe20000000f00 */
[----:B------:R-:W-:Y:S01]  /*0cd0*/  IMAD.MOV.U32 R31, RZ, RZ, R11 ;  /* 0x000000ffff1f7224 */ /* 0x000fe200078e000b */
[----:B0-----:R-:W-:Y:S01]  /*0ce0*/  MOV R37, R9 ;  /* 0x0000000900257202 */ /* 0x001fe20000000f00 */
[----:B------:R-:W-:Y:S01]  /*0cf0*/  IMAD.MOV.U32 R36, RZ, RZ, R8 ;  /* 0x000000ffff247224 */ /* 0x000fe200078e0008 */
[----:B-1----:R-:W-:Y:S01]  /*0d00*/  MOV R5, R13 ;  /* 0x0000000d00057202 */ /* 0x002fe20000000f00 */
        /* <DEDUP_REMOVED lines=8> */
[----:B------:R-:W-:-:S02]  /*0d90*/  IMAD.MOV.U32 R12, RZ, RZ, R20 ;  /* 0x000000ffff0c7224 */ /* 0x000fc400078e0014 */
[----:B------:R-:W-:Y:S02]  /*0da0*/  IMAD.IADD R38, R38, 0x1, R3 ;  /* 0x0000000126267824 */ /* 0x000fe400078e0203 */
[----:B------:R-:W-:Y:S02]  /*0db0*/  IMAD.MOV.U32 R16, RZ, RZ, R28 ;  /* 0x000000ffff107224 */ /* 0x000fe400078e001c */
[----:B------:R-:W-:Y:S02]  /*0dc0*/  IMAD.MOV.U32 R17, RZ, RZ, R29 ;  /* 0x000000ffff117224 */ /* 0x000fe400078e001d */
[----:B------:R-:W-:Y:S02]  /*0dd0*/  IMAD.MOV.U32 R19, RZ, RZ, R33 ;  /* 0x000000ffff137224 */ /* 0x000fe400078e0021 */
[----:B------:R-:W-:Y:S01]  /*0de0*/  IMAD.MOV.U32 R20, RZ, RZ, R34 ;  /* 0x000000ffff147224 */ /* 0x000fe200078e0022 */
[----:B---3--:R-:W-:Y:S06]  /*0df0*/  @!P1 BRA `(.L_x_45) ;  /* 0x0000000000589947 */ /* 0x008fec0003800000 */
[----:B------:R-:W-:Y:S01]  /*0e00*/  DADD R28, R14, -R10 ;  /* 0x000000000e1c7229 */ /* 0x000fe2000000080a */
[----:B------:R-:W0:Y:S01]  /*0e10*/  S2UR UR4, SR_CTAID.Z ;  /* 0x00000000000479c3 */ /* 0x000e220000002700 */
[----:B------:R-:W-:Y:S02]  /*0e20*/  DADD R32, R16, -R8 ;  /* 0x0000000010207229 */ /* 0x000fe40000000808 */
[----:B------:R-:W-:-:S04]  /*0e30*/  DADD R34, R18, -R6 ;  /* 0x0000000012227229 */ /* 0x000fc80000000806 */
[----:B------:R-:W-:-:S08]  /*0e40*/  DMUL R28, R28, UR6 ;  /* 0x000000061c1c7c28 */ /* 0x000fd00008000000 */
[----:B------:R-:W-:-:S08]  /*0e50*/  DFMA R28, R12, UR22, R28 ;  /* 0x000000160c1c7c2b */ /* 0x000fd0000800001c */
[----:B------:R-:W-:Y:S02]  /*0e60*/  DFMA R32, R32, UR10, R28 ;  /* 0x0000000a20207c2b */ /* 0x000fe4000800001c */
[----:B------:R-:W0:Y:S06]  /*0e70*/  LDC R28, c[0x0][0x3ac] ;  /* 0x0000eb00ff1c7b82 */ /* 0x000e2c0000000800 */
[----:B------:R-:W-:Y:S02]  /*0e80*/  DFMA R32, R34, UR12, R32 ;  /* 0x0000000c22207c2b */ /* 0x000fe40008000020 */
[----:B------:R-:W-:-:S08]  /*0e90*/  DADD R34, R20, -R4 ;  /* 0x0000000014227229 */ /* 0x000fd00000000804 */
[----:B------:R-:W-:Y:S02]  /*0ea0*/  DFMA R32, R34, UR14, R32 ;  /* 0x0000000e22207c2b */ /* 0x000fe40008000020 */
[----:B------:R-:W-:Y:S01]  /*0eb0*/  DADD R34, R22, -R30 ;  /* 0x0000000016227229 */ /* 0x000fe2000000081e */
[----:B0-----:R-:W-:Y:S01]  /*0ec0*/  IMAD R41, R28, UR4, RZ ;  /* 0x000000041c297c24 */ /* 0x001fe2000f8e02ff */
        /* <DEDUP_REMOVED lines=9> */
.L_x_45:
[----:B------:R-:W-:Y:S05]  /*0f60*/  BSYNC.RECONVERGENT B0 ;  /* 0x0000000000007941 */ /* 0x000fea0003800200 */
.L_x_44:
[----:B------:R-:W-:Y:S01]  /*0f70*/  VIADD R0, R0, 0x4 ;  /* 0x0000000400007836 */ /* 0x000fe20000000000 */
[----:B------:R-:W-:Y:S01]  /*0f80*/  IADD3 R39, PT, PT, R39, R2, RZ ;  /* 0x0000000227277210 */ /* 0x000fe20007ffe0ff */
[----:B0-----:R-:W-:-:S03]  /*0f90*/  IMAD.IADD R34, R38, 0x1, R3 ;  /* 0x0000000126227824 */ /* 0x001fc600078e0203 */
[----:B------:R-:W-:-:S13]  /*0fa0*/  ISETP.GE.AND P2, PT, R0, -0x3, PT ;  /* 0xfffffffd0000780c */ /* 0x000fda0003f46270 */
[----:B------:R-:W-:Y:S05]  /*0fb0*/  @!P2 BRA `(.L_x_46) ;  /* 0xfffffff400a8a947 */ /* 0x000fea000383ffff */
.L_x_37:
[----:B------:R-:W-:-:S05]  /*0fc0*/  IMAD.MOV R3, RZ, RZ, -R0 ;  /* 0x000000ffff037224 */ /* 0x000fca00078e0a00 */
[----:B------:R-:W-:-:S13]  /*0fd0*/  ISETP.GT.AND P2, PT, R3, 0x1, PT ;  /* 0x000000010300780c */ /* 0x000fda0003f44270 */
[----:B------:R-:W-:Y:S05]  /*0fe0*/  @!P2 BRA `(.L_x_47) ;  /* 0x000000040070a947 */ /* 0x000fea0003800000 */
[C---:B------:R-:W-:Y:S01]  /*0ff0*/  @P1 IMAD.WIDE R32, R39.reuse, 0x8, R26 ;  /* 0x0000000827201825 */ /* 0x040fe200078e021a */
[----:B-----5:R-:W-:Y:S01]  /*1000*/  MOV R29, R25 ;  /* 0x00000019001d7202 */ /* 0x020fe20000000f00 */
[----:B------:R-:W1:Y:S02]  /*1010*/  LDCU.64 UR18, c[0x0][0x3b8] ;  /* 0x00007700ff1277ac */ /* 0x000e640008000a00 */
[----:B------:R-:W-:Y:S02]  /*1020*/  IMAD.MOV.U32 R28, RZ, RZ, R24 ;  /* 0x000000ffff1c7224 */ /* 0x000fe400078e0018 */
[----:B------:R4:W3:Y:S01]  /*1030*/  @P1 LDG.E.64 R24, desc[UR8][R32.64] ;  /* 0x0000000820181981 */ /* 0x0008e2000c1e1b00 */
[----:B------:R-:W-:Y:S01]  /*1040*/  DADD R36, -R12, R16 ;  /* 0x000000000c247229 */ /* 0x000fe20000000110 */
[----:B------:R-:W0:Y:S01]  /*1050*/  LDCU.64 UR20, c[0x3][UR5+0x28] ;  /* 0x00c00500051477ac */ /* 0x000e220008000a00 */
[----:B------:R-:W-:Y:S01]  /*1060*/  DADD R40, -R10, R18 ;  /* 0x000000000a287229 */ /* 0x000fe20000000112 */
[----:B------:R-:W-:Y:S01]  /*1070*/  IMAD.IADD R39, R39, 0x1, R2 ;  /* 0x0000000127277824 */ /* 0x000fe200078e0202 */
[----:B------:R-:W-:Y:S01]  /*1080*/  DADD R42, -R8, R20 ;  /* 0x00000000082a7229 */ /* 0x000fe20000000114 */
[----:B------:R-:W-:Y:S03]  /*1090*/  BSSY.RECONVERGENT B0, `(.L_x_48) ;  /* 0x0000023000007945 */ /* 0x000fe60003800200 */
[----:B--2---:R-:W-:-:S02]  /*10a0*/  DMUL R36, R36, UR6 ;  /* 0x0000000624247c28 */ /* 0x004fc40008000000 */
[----:B----4-:R-:W-:-:S06]  /*10b0*/  DADD R32, -R4, R28 ;  /* 0x0000000004207229 */ /* 0x010fcc000000011c */
[----:B-1----:R-:W-:-:S08]  /*10c0*/  DFMA R36, R14, UR18, R36 ;  /* 0x000000120e247c2b */ /* 0x002fd00008000024 */
[----:B---3--:R-:W-:Y:S02]  /*10d0*/  DFMA R36, R40, UR10, R36 ;  /* 0x0000000a28247c2b */ /* 0x008fe40008000024 */
[----:B------:R-:W-:-:S06]  /*10e0*/  DADD R40, -R6, R22 ;  /* 0x0000000006287229 */ /* 0x000fcc0000000116 */
[----:B0-----:R-:W-:-:S08]  /*10f0*/  DFMA R36, R42, UR12, R36 ;  /* 0x0000000c2a247c2b */ /* 0x001fd00008000024 */
[----:B------:R-:W-:-:S08]  /*1100*/  DFMA R40, R40, UR14, R36 ;  /* 0x0000000e28287c2b */ /* 0x000fd00008000024 */
[----:B------:R-:W-:Y:S01]  /*1110*/  DFMA R40, R32, UR20, R40 ;  /* 0x0000001420287c2b */ /* 0x000fe20008000028 */
[----:B------:R-:W-:Y:S01]  /*1120*/  @P1 IMAD.WIDE R32, R39, 0x8, R26 ;  /* 0x0000000827201825 */ /* 0x000fe200078e021a */
[----:B------:R-:W-:-:S03]  /*1130*/  DADD R36, R24, -R30 ;  /* 0x0000000018247229 */ /* 0x000fc6000000081e */
[----:B------:R-:W-:Y:S01]  /*1140*/  IMAD.MOV.U32 R30, RZ, RZ, R6 ;  /* 0x000000ffff1e7224 */ /* 0x000fe200078e0006 */
[----:B------:R-:W-:Y:S01]  /*1150*/  MOV R31, R7 ;  /* 0x00000007001f7202 */ /* 0x000fe20000000f00 */
[----:B------:R-:W-:Y:S01]  /*1160*/  IMAD.MOV.U32 R6, RZ, RZ, R10 ;  /* 0x000000ffff067224 */ /* 0x000fe200078e000a */
[----:B------:R-:W-:Y:S01]  /*1170*/  MOV R10, R14 ;  /* 0x0000000e000a7202 */ /* 0x000fe20000000f00 */
[----:B------:R-:W-:Y:S02]  /*1180*/  IMAD.MOV.U32 R7, RZ, RZ, R11 ;  /* 0x000000ffff077224 */ /* 0x000fe400078e000b */
[----:B------:R-:W-:Y:S01]  /*1190*/  IMAD.MOV.U32 R11, RZ, RZ, R15 ;  /* 0x000000ffff0b7224 */ /* 0x000fe200078e000f */
[----:B------:R-:W-:Y:S01]  /*11a0*/  MOV R15, R19 ;  /* 0x00000013000f7202 */ /* 0x000fe20000000f00 */
[----:B------:R-:W-:Y:S01]  /*11b0*/  IMAD.MOV.U32 R14, RZ, RZ, R18 ;  /* 0x000000ffff0e7224 */ /* 0x000fe200078e0012 */
[----:B------:R-:W-:Y:S01]  /*11c0*/  DFMA R36, R36, UR16, R40 ;  /* 0x0000001024247c2b */ /* 0x000fe20008000028 */
[----:B------:R-:W-:Y:S01]  /*11d0*/  IMAD.MOV.U32 R18, RZ, RZ, R22 ;  /* 0x000000ffff127224 */ /* 0x000fe200078e0016 */
[----:B------:R-:W-:Y:S01]  /*11e0*/  MOV R22, R24 ;  /* 0x0000001800167202 */ /* 0x000fe20000000f00 */
[----:B------:R-:W-:-:S02]  /*11f0*/  IMAD.MOV.U32 R19, RZ, RZ, R23 ;  /* 0x000000ffff137224 */ /* 0x000fc400078e0017 */
[----:B------:R-:W-:Y:S01]  /*1200*/  IMAD.MOV.U32 R23, RZ, RZ, R25 ;  /* 0x000000ffff177224 */ /* 0x000fe200078e0019 */
[----:B------:R-:W-:Y:S06]  /*1210*/  @!P1 BRA `(.L_x_49) ;  /* 0x0000000000289947 */ /* 0x000fec0003800000 */
[----:B------:R-:W0:Y:S01]  /*1220*/  S2UR UR4, SR_CTAID.Z ;  /* 0x00000000000479c3 */ /* 0x000e220000002700 */
[----:B------:R-:W1:Y:S07]  /*1230*/  LDCU.64 UR22, c[0x0][0x3c8] ;  /* 0x00007900ff1677ac */ /* 0x000e6e0008000a00 */
[----:B------:R-:W0:Y:S02]  /*1240*/  LDC R3, c[0x0][0x3ac] ;  /* 0x0000eb00ff037b82 */ /* 0x000e240000000800 */
[----:B0-----:R-:W-:Y:S01]  /*1250*/  IMAD R38, R3, UR4, RZ ;  /* 0x0000000403267c24 */ /* 0x001fe2000f8e02ff */
[----:B------:R-:W-:-:S04]  /*1260*/  SHF.R.S32.HI R3, RZ, 0x1f, R34 ;  /* 0x0000001fff037819 */ /* 0x000fc80000011422 */
[----:B------:R-:W-:-:S04]  /*1270*/  IADD3 R35, P0, PT, R34, R38, RZ ;  /* 0x0000002622237210 */ /* 0x000fc80007f1e0ff */
[----:B------:R-:W-:Y:S02]  /*1280*/  LEA.HI.X.SX32 R38, R38, R3, 0x1, P0 ;  /* 0x0000000326267211 */ /* 0x000fe400000f0eff */
[----:B-1----:R-:W-:-:S04]  /*1290*/  LEA R40, P0, R35, UR22, 0x3 ;  /* 0x0000001623287c11 */ /* 0x002fc8000f8018ff */
[----:B------:R-:W-:-:S05]  /*12a0*/  LEA.HI.X R41, R35, UR23, R38, 0x3, P0 ;  /* 0x0000001723297c11 */ /* 0x000fca00080f1c26 */
[----:B------:R0:W-:Y:S04]  /*12b0*/  STG.E.64 desc[UR8][R40.64], R36 ;  /* 0x0000002428007986 */ /* 0x0001e8000c101b08 */
.L_x_49:
[----:B------:R-:W-:Y:S05]  /*12c0*/  BSYNC.RECONVERGENT B0 ;  /* 0x0000000000007941 */ /* 0x000fea0003800200 */
.L_x_48:
[----:B------:R1:W5:Y:S01]  /*12d0*/  @P1 LDG.E.64 R24, desc[UR8][R32.64] ;  /* 0x0000000820181981 */ /* 0x000362000c1e1b00 */
[----:B------:R-:W2:Y:S01]  /*12e0*/  LDCU UR4, c[0x0][0x39c] ;  /* 0x00007380ff0477ac */ /* 0x000ea20008000800 */
[----:B------:R-:W-:Y:S01]  /*12f0*/  IMAD.IADD R39, R39, 0x1, R2 ;  /* 0x0000000127277824 */ /* 0x000fe200078e0202 */
[----:B------:R-:W-:Y:S01]  /*1300*/  MOV R2, R4 ;  /* 0x0000000400027202 */ /* 0x000fe20000000f00 */
[----:B------:R-:W-:Y:S01]  /*1310*/  IMAD.MOV.U32 R3, RZ, RZ, R5 ;  /* 0x000000ffff037224 */ /* 0x000fe200078e0005 */
[----:B------:R-:W-:Y:S01]  /*1320*/  BSSY.RECONVERGENT B0, `(.L_x_50) ;  /* 0x0000026000007945 */ /* 0x000fe20003800200 */
[----:B------:R-:W-:Y:S01]  /*1330*/  IMAD.MOV.U32 R4, RZ, RZ, R8 ;  /* 0x000000ffff047224 */ /* 0x000fe200078e0008 */
[----:B------:R-:W-:Y:S01]  /*1340*/  MOV R8, R12 ;  /* 0x0000000c00087202 */ /* 0x000fe20000000f00 */
[----:B------:R-:W-:Y:S01]  /*1350*/  IMAD.MOV.U32 R5, RZ, RZ, R9 ;  /* 0x000000ffff057224 */ /* 0x000fe200078e0009 */
[----:B------:R-:W-:Y:S01]  /*1360*/  MOV R12, R16 ;  /* 0x00000010000c7202 */ /* 0x000fe20000000f00 */
[----:B------:R-:W-:Y:S01]  /*1370*/  IMAD.MOV.U32 R9, RZ, RZ, R13 ;  /* 0x000000ffff097224 */ /* 0x000fe200078e000d */
[----:B------:R-:W-:Y:S01]  /*1380*/  MOV R16, R20 ;  /* 0x0000001400107202 */ /* 0x000fe20000000f00 */
[----:B------:R-:W-:Y:S01]  /*1390*/  IMAD.MOV.U32 R13, RZ, RZ, R17 ;  /* 0x000000ffff0d7224 */ /* 0x000fe200078e0011 */
[----:B------:R-:W-:Y:S01]  /*13a0*/  PLOP3.LUT P0, PT, PT, PT, PT, 0x8, 0x80 ;  /* 0x000000000080781c */ /* 0x000fe20003f0e170 */
[----:B------:R-:W-:Y:S01]  /*13b0*/  IMAD.MOV.U32 R17, RZ, RZ, R21 ;  /* 0x000000ffff117224 */ /* 0x000fe200078e0015 */
[----:B------:R-:W-:Y:S01]  /*13c0*/  MOV R20, R28 ;  /* 0x0000001c00147202 */ /* 0x000fe20000000f00 */
[----:B------:R-:W-:-:S02]  /*13d0*/  VIADD R0, R0, 0x1 ;  /* 0x0000000100007836 */ /* 0x000fc40000000000 */
[----:B------:R-:W-:Y:S01]  /*13e0*/  IMAD.MOV.U32 R21, RZ, RZ, R29 ;  /* 0x000000ffff157224 */ /* 0x000fe200078e001d */
[----:B--2---:R-:W-:Y:S01]  /*13f0*/  IADD3 R34, PT, PT, R34, UR4, RZ ;  /* 0x0000000422227c10 */ /* 0x004fe2000fffe0ff */
[----:B-1----:R-:W-:Y:S06]  /*1400*/  @!P1 BRA `(.L_x_51) ;  /* 0x00000000005c9947 */ /* 0x002fec0003800000 */
[----:B------:R-:W-:Y:S01]  /*1410*/  DADD R28, R14, -R10 ;  /* 0x000000000e1c7229 */ /* 0x000fe2000000080a */
[----:B------:R-:W1:Y:S01]  /*1420*/  S2UR UR22, SR_CTAID.Z ;  /* 0x00000000001679c3 */ /* 0x000e620000002700 */
[----:B------:R-:W-:Y:S01]  /*1430*/  DADD R32, R16, -R8 ;  /* 0x0000000010207229 */ /* 0x000fe20000000808 */
[----:B------:R-:W2:Y:S01]  /*1440*/  LDCU.64 UR24, c[0x0][0x3c8] ;  /* 0x00007900ff1877ac */ /* 0x000ea20008000a00 */
[----:B0-----:R-:W-:Y:S02]  /*1450*/  DADD R36, R18, -R6 ;  /* 0x0000000012247229 */ /* 0x001fe40000000806 */
[----:B-----5:R-:W-:Y:S02]  /*1460*/  DADD R2, R24, -R2 ;  /* 0x0000000018027229 */ /* 0x020fe40000000802 */
[----:B------:R-:W-:Y:S01]  /*1470*/  DMUL R28, R28, UR6 ;  /* 0x000000061c1c7c28 */ /* 0x000fe20008000000 */
[----:B------:R-:W1:Y:S07]  /*1480*/  LDC R35, c[0x0][0x3ac] ;  /* 0x0000eb00ff237b82 */ /* 0x000e6e0000000800 */
[----:B------:R-:W-:-:S08]  /*1490*/  DFMA R28, R12, UR18, R28 ;  /* 0x000000120c1c7c2b */ /* 0x000fd0000800001c */
[----:B------:R-:W-:Y:S02]  /*14a0*/  DFMA R28, R32, UR10, R28 ;  /* 0x0000000a201c7c2b */ /* 0x000fe4000800001c */
[----:B------:R-:W-:-:S06]  /*14b0*/  DADD R32, R20, -R4 ;  /* 0x0000000014207229 */ /* 0x000fcc0000000804 */
[----:B------:R-:W-:Y:S01]  /*14c0*/  DFMA R28, R36, UR12, R28 ;  /* 0x0000000c241c7c2b */ /* 0x000fe2000800001c */
[----:B-1----:R-:W-:-:S07]  /*14d0*/  IMAD R35, R35, UR22, RZ ;  /* 0x0000001623237c24 */ /* 0x002fce000f8e02ff */
[----:B------:R-:W-:Y:S02]  /*14e0*/  DFMA R32, R32, UR14, R28 ;  /* 0x0000000e20207c2b */ /* 0x000fe4000800001c */
[----:B------:R-:W-:-:S08]  /*14f0*/  DADD R28, R22, -R30 ;  /* 0x00000000161c7229 */ /* 0x000fd0000000081e */
[----:B------:R-:W-:Y:S01]  /*1500*/  DFMA R28, R28, UR20, R32 ;  /* 0x000000141c1c7c2b */ /* 0x000fe20008000020 */
[----:B------:R-:W-:Y:S02]  /*1510*/  SHF.R.S32.HI R32, RZ, 0x1f, R34 ;  /* 0x0000001fff207819 */ /* 0x000fe40000011422 */
[----:B------:R-:W-:-:S04]  /*1520*/  IADD3 R33, P2, PT, R35, R34, RZ ;  /* 0x0000002223217210 */ /* 0x000fc80007f5e0ff */
[----:B------:R-:W-:Y:S01]  /*1530*/  LEA.HI.X.SX32 R36, R35, R32, 0x1, P2 ;  /* 0x0000002023247211 */ /* 0x000fe200010f0eff */
[----:B------:R-:W-:Y:S01]  /*1540*/  DFMA R2, R2, UR16, R28 ;  /* 0x0000001002027c2b */ /* 0x000fe2000800001c */
[----:B--2---:R-:W-:-:S04]  /*1550*/  LEA R32, P2, R33, UR24, 0x3 ;  /* 0x0000001821207c11 */ /* 0x004fc8000f8418ff */
[----:B------:R-:W-:-:S05]  /*1560*/  LEA.HI.X R33, R33, UR25, R36, 0x3, P2 ;  /* 0x0000001921217c11 */ /* 0x000fca00090f1c24 */
[----:B------:R1:W-:Y:S04]  /*1570*/  STG.E.64 desc[UR8][R32.64], R2 ;  /* 0x0000000220007986 */ /* 0x0003e8000c101b08 */
.L_x_51:
[----:B------:R-:W-:Y:S05]  /*1580*/  BSYNC.RECONVERGENT B0 ;  /* 0x0000000000007941 */ /* 0x000fea0003800200 */
.L_x_50:
[----:B------:R-:W-:Y:S01]  /*1590*/  IADD3 R0, PT, PT, R0, 0x1, RZ ;  /* 0x0000000100007810 */ /* 0x000fe20007ffe0ff */
[----:B------:R-:W-:-:S07]  /*15a0*/  VIADD R34, R34, UR4 ;  /* 0x0000000422227c36 */ /* 0x000fce0008000000 */
.L_x_47:
[----:B------:R-:W-:-:S13]  /*15b0*/  ISETP.NE.OR P0, PT, R0, RZ, P0 ;  /* 0x000000ff0000720c */ /* 0x000fda0000705670 */
[----:B0-23--:R-:W-:Y:S05]  /*15c0*/  @!P0 EXIT ;  /* 0x000000000000894d */ /* 0x00dfea0003800000 */
.L_x_36:
[----:B-1---5:R-:W-:Y:S01]  /*15d0*/  MOV R2, R4 ;  /* 0x0000000400027202 */ /* 0x022fe20000000f00 */
        /* <DEDUP_REMOVED lines=12> */
[----:B0-----:R-:W-:Y:S01]  /*16a0*/  @P1 IMAD.WIDE R28, R39, 0x8, R26 ;  /* 0x00000008271c1825 */ /* 0x001fe200078e021a */
[----:B------:R-:W-:-:S02]  /*16b0*/  MOV R16, R18 ;  /* 0x0000001200107202 */ /* 0x000fc40000000f00 */
[----:B------:R-:W-:Y:S01]  /*16c0*/  MOV R18, R20 ;  /* 0x0000001400127202 */ /* 0x000fe20000000f00 */
[----:B------:R-:W-:Y:S01]  /*16d0*/  IMAD.MOV.U32 R15, RZ, RZ, R17 ;  /* 0x000000ffff0f7224 */ /* 0x000fe200078e0011 */
[----:B------:R-:W-:Y:S01]  /*16e0*/  MOV R20, R22 ;  /* 0x0000001600147202 */ /* 0x000fe20000000f00 */
[----:B------:R-:W-:Y:S01]  /*16f0*/  IMAD.MOV.U32 R17, RZ, RZ, R19 ;  /* 0x000000ffff117224 */ /* 0x000fe200078e0013 */
[----:B------:R-:W-:Y:S01]  /*1700*/  MOV R22, R24 ;  /* 0x0000001800167202 */ /* 0x000fe20000000f00 */
[----:B------:R-:W-:Y:S02]  /*1710*/  IMAD.MOV.U32 R19, RZ, RZ, R21 ;  /* 0x000000ffff137224 */ /* 0x000fe400078e0015 */
[----:B------:R-:W-:Y:S02]  /*1720*/  IMAD.MOV.U32 R21, RZ, RZ, R23 ;  /* 0x000000ffff157224 */ /* 0x000fe400078e0017 */
[----:B------:R-:W-:Y:S02]  /*1730*/  IMAD.MOV.U32 R23, RZ, RZ, R25 ;  /* 0x000000ffff177224 */ /* 0x000fe400078e0019 */
[----:B------:R1:W5:Y:S01]  /*1740*/  @P1 LDG.E.64 R24, desc[UR8][R28.64] ;  /* 0x000000081c181981 */ /* 0x000362000c1e1b00 */
[----:B------:R-:W-:Y:S01]  /*1750*/  IADD3 R0, PT, PT, R0, 0x1, RZ ;  /* 0x0000000100007810 */ /* 0x000fe20007ffe0ff */
[----:B------:R-:W-:Y:S01]  /*1760*/  BSSY.RECONVERGENT B0, `(.L_x_52) ;  /* 0x000001b000007945 */ /* 0x000fe20003800200 */
[----:B0-----:R-:W-:-:S02]  /*1770*/  VIADD R39, R39, UR30 ;  /* 0x0000001e27277c36 */ /* 0x001fc40008000000 */
[----:B------:R-:W-:Y:S01]  /*1780*/  ISETP.NE.AND P0, PT, R0, RZ, PT ;  /* 0x000000ff0000720c */ /* 0x000fe20003f05270 */
[----:B------:R-:W-:-:S12]  /*1790*/  @!P1 BRA `(.L_x_53) ;  /* 0x00000000005c9947 */ /* 0x000fd80003800000 */
[----:B-1----:R-:W-:Y:S01]  /*17a0*/  DADD R28, R14, -R10 ;  /* 0x000000000e1c7229 */ /* 0x002fe2000000080a */
[----:B------:R-:W0:Y:S01]  /*17b0*/  S2UR UR4, SR_CTAID.Z ;  /* 0x00000000000479c3 */ /* 0x000e220000002700 */
[----:B------:R-:W-:Y:S01]  /*17c0*/  DADD R32, R16, -R8 ;  /* 0x0000000010207229 */ /* 0x000fe20000000808 */
[----:B------:R-:W1:Y:S05]  /*17d0*/  LDCU.64 UR18, c[0x3][UR5+0x28] ;  /* 0x00c00500051277ac */ /* 0x000e6a0008000a00 */
[----:B--2---:R-:W-:Y:S01]  /*17e0*/  DMUL R28, R28, UR6 ;  /* 0x000000061c1c7c28 */ /* 0x004fe20008000000 */
[----:B------:R-:W0:Y:S07]  /*17f0*/  LDC R35, c[0x0][0x3ac] ;  /* 0x0000eb00ff237b82 */ /* 0x000e2e0000000800 */
[----:B------:R-:W-:-:S08]  /*1800*/  DFMA R28, R12, UR26, R28 ;  /* 0x0000001a0c1c7c2b */ /* 0x000fd0000800001c */
[----:B---3--:R-:W-:Y:S02]  /*1810*/  DFMA R28, R32, UR10, R28 ;  /* 0x0000000a201c7c2b */ /* 0x008fe4000800001c */
[----:B------:R-:W-:Y:S01]  /*1820*/  DADD R32, R18, -R6 ;  /* 0x0000000012207229 */ /* 0x000fe20000000806 */
[----:B0-----:R-:W-:-:S07]  /*1830*/  IMAD R35, R35, UR4, RZ ;  /* 0x0000000423237c24 */ /* 0x001fce000f8e02ff */
[----:B------:R-:W-:Y:S02]  /*1840*/  DFMA R28, R32, UR12, R28 ;  /* 0x0000000c201c7c2b */ /* 0x000fe4000800001c */
[----:B------:R-:W-:-:S08]  /*1850*/  DADD R32, R20, -R4 ;  /* 0x0000000014207229 */ /* 0x000fd00000000804 */
[----:B------:R-:W-:Y:S02]  /*1860*/  DFMA R36, R32, UR14, R28 ;  /* 0x0000000e20247c2b */ /* 0x000fe4000800001c */
[----:B------:R-:W-:Y:S02]  /*1870*/  DADD R32, R22, -R2 ;  /* 0x0000000016207229 */ /* 0x000fe40000000802 */
[----:B-----5:R-:W-:-:S06]  /*1880*/  DADD R28, R24, -R30 ;  /* 0x00000000181c7229 */ /* 0x020fcc000000081e */
[----:B-1----:R-:W-:Y:S01]  /*1890*/  DFMA R30, R32, UR18, R36 ;  /* 0x00000012201e7c2b */ /* 0x002fe20008000024 */
[----:B------:R-:W-:Y:S02]  /*18a0*/  SHF.R.S32.HI R32, RZ, 0x1f, R34 ;  /* 0x0000001fff207819 */ /* 0x000fe40000011422 */
[----:B------:R-:W-:-:S04]  /*18b0*/  IADD3 R33, P2, PT, R35, R34, RZ ;  /* 0x0000002223217210 */ /* 0x000fc80007f5e0ff */
[----:B------:R-:W-:Y:S01]  /*18c0*/  LEA.HI.X.SX32 R36, R35, R32, 0x1, P2 ;  /* 0x0000002023247211 */ /* 0x000fe200010f0eff */
[----:B------:R-:W-:Y:S01]  /*18d0*/  DFMA R28, R28, UR16, R30 ;  /* 0x000000101c1c7c2b */ /* 0x000fe2000800001e */
[----:B------:R-:W-:-:S04]  /*18e0*/  LEA R32, P2, R33, UR28, 0x3 ;  /* 0x0000001c21207c11 */ /* 0x000fc8000f8418ff */
[----:B------:R-:W-:-:S05]  /*18f0*/  LEA.HI.X R33, R33, UR29, R36, 0x3, P2 ;  /* 0x0000001d21217c11 */ /* 0x000fca00090f1c24 */
[----:B------:R0:W-:Y:S04]  /*1900*/  STG.E.64 desc[UR8][R32.64], R28 ;  /* 0x0000001c20007986 */ /* 0x0001e8000c101b08 */
.L_x_53:
[----:B--23--:R-:W-:Y:S05]  /*1910*/  BSYNC.RECONVERGENT B0 ;  /* 0x0000000000007941 */ /* 0x00cfea0003800200 */
.L_x_52:
[----:B------:R-:W-:Y:S01]  /*1920*/  IADD3 R34, PT, PT, R34, UR31, RZ ;  /* 0x0000001f22227c10 */ /* 0x000fe2000fffe0ff */
[----:B------:R-:W-:Y:S01]  /*1930*/  IMAD.MOV.U32 R30, RZ, RZ, R2 ;  /* 0x000000ffff1e7224 */ /* 0x000fe200078e0002 */
[----:B------:R-:W-:Y:S01]  /*1940*/  MOV R31, R3 ;  /* 0x00000003001f7202 */ /* 0x000fe20000000f00 */
[----:B------:R-:W-:Y:S06]  /*1950*/  @P0 BRA `(.L_x_36) ;  /* 0xfffffffc001c0947 */ /* 0x000fec000383ffff */
[----:B------:R-:W-:Y:S05]  /*1960*/  EXIT ;  /* 0x000000000000794d */ /* 0x000fea0003800000 */
.L_x_54:
        /* <DEDUP_REMOVED lines=9> */
.L_x_80:


//--------------------- .text._Z12DY_r6_kerneliiiiiiiiiiiiiidPKdPd --------------------------
	.section	.text._Z12DY_r6_kerneliiiiiiiiiiiiiidPKdPd,"ax",@progbits
	.align	128
        .global         _Z12DY_r6_kerneliiiiiiiiiiiiiidPKdPd
        .type           _Z12DY_r6_kerneliiiiiiiiiiiiiidPKdPd,@function
        .size           _Z12DY_r6_kerneliiiiiiiiiiiiiidPKdPd,(.L_x_81 - _Z12DY_r6_kerneliiiiiiiiiiiiiidPKdPd)
        .other          _Z12DY_r6_kerneliiiiiiiiiiiiiidPKdPd,@"STO_CUDA_ENTRY STV_DEFAULT"
_Z12DY_r6_kerneliiiiiiiiiiiiiidPKdPd:
.text._Z12DY_r6_kerneliiiiiiiiiiiiiidPKdPd:
[----:B------:R-:W-:Y:S08]  /*0000*/  LDC R1, c[0x0][0x37c] ;  /* 0x0000df00ff017b82 */ /* 0x000ff00000000800 */
[----:B------:R-:W0:Y:S02]  /*0010*/  LDC R26, c[0x0][0x388] ;  /* 0x0000e200ff1a7b82 */ /* 0x000e240000000800 */
[----:B0-----:R-:W-:-:S13]  /*0020*/  ISETP.GE.AND P0, PT, R26, 0x1, PT ;  /* 0x000000011a00780c */ /* 0x001fda0003f06270 */
[----:B------:R-:W-:Y:S05]  /*0030*/  @!P0 EXIT ;  /* 0x000000000000894d */ /* 0x000fea0003800000 */
[----:B------:R-:W0:Y:S01]  /*0040*/  S2R R11, SR_TID.X ;  /* 0x00000000000b7919 */ /* 0x000e220000002100 */
[----:B------:R-:W0:Y:S01]  /*0050*/  LDC.64 R6, c[0x0][0x3a0] ;  /* 0x0000e800ff067b82 */ /* 0x000e220000000a00 */
[----:B------:R-:W1:Y:S01]  /*0060*/  LDCU UR4, c[0x0][0x360] ;  /* 0x00006c00ff0477ac */ /* 0x000e620008000800 */
[----:B------:R-:W-:Y:S01]  /*0070*/  IMAD.MOV R26, RZ, RZ, -R26 ;  /* 0x000000ffff1a7224 */ /* 0x000fe200078e0a1a */
[----:B------:R-:W1:Y:S01]  /*0080*/  S2R R13, SR_CTAID.X ;  /* 0x00000000000d7919 */ /* 0x000e620000002500 */
[----:B------:R-:W2:Y:S01]  /*0090*/  LDCU UR7, c[0x0][0x364] ;  /* 0x00006c80ff0777ac */ /* 0x000ea20008000800 */
[----:B------:R-:W3:Y:S03]  /*00a0*/  S2R R0, SR_TID.Y ;  /* 0x0000000000007919 */ /* 0x000ee60000002200 */
[----:B------:R-:W4:Y:S01]  /*00b0*/  S2UR UR5, SR_CgaCtaId ;  /* 0x00000000000579c3 */ /* 0x000f220000008800 */
[----:B------:R-:W5:Y:S01]  /*00c0*/  LDCU.64 UR8, c[0x0][0x380] ;  /* 0x00007000ff0877ac */ /* 0x000f620008000a00 */
[----:B------:R-:W2:Y:S01]  /*00d0*/  S2R R15, SR_CTAID.Y ;  /* 0x00000000000f7919 */ /* 0x000ea20000002600 */
[----:B------:R-:W2:Y:S05]  /*00e0*/  LDCU.64 UR12, c[0x0][0x390] ;  /* 0x00007200ff0c77ac */ /* 0x000eaa0008000a00 */
[----:B------:R-:W2:Y:S01]  /*00f0*/  LDC.64 R4, c[0x0][0x3a8] ;  /* 0x0000ea00ff047b82 */ /* 0x000ea20000000a00 */
[----:B------:R-:W2:Y:S01]  /*0100*/  LDCU UR11, c[0x0][0x398] ;  /* 0x00007300ff0b77ac */ /* 0x000ea20008000800 */
[----:B------:R-:W0:Y:S06]  /*0110*/  LDCU.64 UR14, c[0x0][0x398] ;  /* 0x00007300ff0e77ac */ /* 0x000e2c0008000a00 */
[----:B------:R-:W2:Y:S01]  /*0120*/  LDC.64 R2, c[0x0][0x3b0] ;  /* 0x0000ec00ff027b82 */ /* 0x000ea20000000a00 */
[----:B-----5:R-:W-:Y:S01]  /*0130*/  UIADD3 UR6, UPT, UPT, UR9, 0x6, URZ ;  /* 0x0000000609067890 */ /* 0x020fe2000fffe0ff */
[----:B0-----:R-:W-:-:S06]  /*0140*/  IADD3 R10, PT, PT, R11, R6, RZ ;  /* 0x000000060b0a7210 */ /* 0x001fcc0007ffe0ff */
[----:B------:R-:W0:Y:S01]  /*0150*/  S2UR UR10, SR_CTAID.Z ;  /* 0x00000000000a79c3 */ /* 0x000e220000002700 */
[C---:B-1----:R-:W-:Y:S02]  /*0160*/  IMAD R25, R13.reuse, UR4, R11 ;  /* 0x000000040d197c24 */ /* 0x042fe4000f8e020b */
[----:B------:R-:W-:Y:S01]  /*0170*/  IMAD R13, R13, UR4, R10 ;  /* 0x000000040d0d7c24 */ /* 0x000fe2000f8e020a */
[----:B------:R-:W-:Y:S01]  /*0180*/  UMOV UR4, 0x400 ;  /* 0x0000040000047882 */ /* 0x000fe20000000000 */
[----:B---3--:R-:W-:-:S03]  /*0190*/  IADD3 R12, PT, PT, R0, R7, RZ ;  /* 0x00000007000c7210 */ /* 0x008fc60007ffe0ff */
[----:B------:R-:W1:Y:S01]  /*01a0*/  LDC.64 R8, c[0x0][0x3c0] ;  /* 0x0000f000ff087b82 */ /* 0x000e620000000a00 */
[----:B------:R-:W-:Y:S01]  /*01b0*/  ISETP.GE.AND P0, PT, R25, UR8, PT ;  /* 0x0000000819007c0c */ /* 0x000fe2000bf06270 */
[----:B----4-:R-:W-:Y:S01]  /*01c0*/  ULEA UR4, UR5, UR4, 0x18 ;  /* 0x0000000405047291 */ /* 0x010fe2000f8ec0ff */
[C---:B--2---:R-:W-:Y:S02]  /*01d0*/  IMAD R6, R15.reuse, UR7, R0 ;  /* 0x000000070f067c24 */ /* 0x044fe4000f8e0200 */
[----:B------:R-:W-:Y:S02]  /*01e0*/  IMAD R12, R15, UR7, R12 ;  /* 0x000000070f0c7c24 */ /* 0x000fe4000f8e020c */
[----:B------:R-:W-:Y:S01]  /*01f0*/  IMAD.MOV.U32 R10, RZ, RZ, 0x1c0 ;  /* 0x000001c0ff0a7424 */ /* 0x000fe200078e00ff */
[C---:B------:R-:W-:Y:S01]  /*0200*/  ISETP.LT.AND P1, PT, R6.reuse, UR9, !P0 ;  /* 0x0000000906007c0c */ /* 0x040fe2000c721270 */
[C---:B------:R-:W-:Y:S01]  /*0210*/  IMAD R25, R6.reuse, UR13, R25 ;  /* 0x0000000d06197c24 */ /* 0x040fe2000f8e0219 */
[C---:B------:R-:W-:Y:S01]  /*0220*/  ISETP.LT.AND P0, PT, R6.reuse, UR6, !P0 ;  /* 0x0000000606007c0c */ /* 0x040fe2000c701270 */
[----:B------:R-:W-:Y:S01]  /*0230*/  IMAD R3, R3, 0x8, R10 ;  /* 0x0000000803037824 */ /* 0x000fe200078e020a */
[----:B------:R-:W-:Y:S01]  /*0240*/  IADD3 R14, PT, PT, R6, R7, RZ ;  /* 0x00000007060e7210 */ /* 0x000fe20007ffe0ff */
[----:B------:R-:W-:Y:S01]  /*0250*/  IMAD R7, R4, UR11, R13 ;  /* 0x0000000b04077c24 */ /* 0x000fe2000f8e020d */
[C---:B------:R-:W-:Y:S01]  /*0260*/  IADD3 R6, PT, PT, R12.reuse, 0x10, RZ ;  /* 0x000000100c067810 */ /* 0x040fe20007ffe0ff */
[----:B------:R-:W-:Y:S01]  /*0270*/  VIADD R4, R12, 0xfffffffa ;  /* 0xfffffffa0c047836 */ /* 0x000fe20000000000 */
[----:B------:R-:W-:Y:S01]  /*0280*/  LEA R10, R0, UR4, 0x8 ;  /* 0x00000004000a7c11 */ /* 0x000fe2000f8e40ff */
[----:B0-----:R-:W-:Y:S01]  /*0290*/  IMAD R13, R2, UR10, RZ ;  /* 0x0000000a020d7c24 */ /* 0x001fe2000f8e02ff */
[----:B------:R-:W0:Y:S01]  /*02a0*/  LDCU.64 UR8, c[0x0][0x358] ;  /* 0x00006b00ff0877ac */ /* 0x000e220008000a00 */
[----:B------:R-:W-:-:S02]  /*02b0*/  IMAD R6, R6, UR12, R7 ;  /* 0x0000000c06067c24 */ /* 0x000fc4000f8e0207 */
[--C-:B------:R-:W-:Y:S01]  /*02c0*/  IMAD R4, R4, UR12, R7.reuse ;  /* 0x0000000c04047c24 */ /* 0x100fe2000f8e0207 */
[----:B------:R-:W2:Y:S01]  /*02d0*/  LDCU.64 UR6, c[0x0][0x3b8] ;  /* 0x00007700ff0677ac */ /* 0x000ea20008000a00 */
[----:B------:R-:W-:Y:S01]  /*02e0*/  IMAD R2, R14, UR12, R7 ;  /* 0x0000000c0e027c24 */ /* 0x000fe2000f8e0207 */
[----:B------:R-:W-:Y:S01]  /*02f0*/  LEA R7, R11, R10, 0x3 ;  /* 0x0000000a0b077211 */ /* 0x000fe200078e18ff */
[----:B------:R-:W-:Y:S01]  /*0300*/  IMAD R24, R5, UR10, RZ ;  /* 0x0000000a05187c24 */ /* 0x000fe2000f8e02ff */
[----:B------:R-:W-:Y:S01]  /*0310*/  LEA R11, R11, UR4, 0x3 ;  /* 0x000000040b0b7c11 */ /* 0x000fe2000f8e18ff */
[----:B-1----:R-:W-:-:S03]  /*0320*/  IMAD.WIDE R8, R13, 0x8, R8 ;  /* 0x000000080d087825 */ /* 0x002fc600078e0208 */
[----:B0-2---:R-:W-:-:S07]  /*0330*/  LEA R5, R0, R11, 0x8 ;  /* 0x0000000b00057211 */ /* 0x005fce00078e40ff */
.L_x_55:
[----:B------:R-:W-:Y:S02]  /*0340*/  ISETP.GT.U32.AND P2, PT, R0, 0x5, PT ;  /* 0x000000050000780c */ /* 0x000fe40003f44070 */
[----:B------:R-:W-:Y:S01]  /*0350*/  CS2R R28, SRZ ;  /* 0x00000000001c7805 */ /* 0x000fe2000001ff00 */
[----:B0-----:R-:W-:-:S05]  /*0360*/  @P0 IMAD.WIDE R10, R2, 0x8, R8 ;  /* 0x00000008020a0825 */ /* 0x001fca00078e0208 */
[----:B------:R-:W2:Y:S05]  /*0370*/  @P0 LDG.E.64 R28, desc[UR8][R10.64] ;  /* 0x000000080a1c0981 */ /* 0x000eaa000c1e1b00 */
[----:B------:R-:W-:-:S04]  /*0380*/  @!P2 IMAD.WIDE R16, R4, 0x8, R8 ;  /* 0x000000080410a825 */ /* 0x000fc800078e0208 */
[----:B------:R-:W-:Y:S02]  /*0390*/  @!P2 IMAD.WIDE R22, R6, 0x8, R8 ;  /* 0x000000080616a825 */ /* 0x000fe400078e0208 */
[----:B------:R-:W3:Y:S04]  /*03a0*/  @!P2 LDG.E.64 R16, desc[UR8][R16.64] ;  /* 0x000000081010a981 */ /* 0x000ee8000c1e1b00 */
[----:B------:R-:W4:Y:S01]  /*03b0*/  @!P2 LDG.E.64 R22, desc[UR8][R22.64] ;  /* 0x000000081616a981 */ /* 0x000f22000c1e1b00 */
[----:B------:R-:W0:Y:S01]  /*03c0*/  LDC.64 R20, c[0x3][R3+0x8] ;  /* 0x00c0020003147b82 */ /* 0x000e220000000a00 */
[----:B------:R-:W-:Y:S01]  /*03d0*/  VIADD R26, R26, 0x1 ;  /* 0x000000011a1a7836 */ /* 0x000fe20000000000 */
[----:B------:R-:W-:Y:S01]  /*03e0*/  IADD3 R6, PT, PT, R6, UR14, RZ ;  /* 0x0000000e06067c10 */ /* 0x000fe2000fffe0ff */
[----:B------:R-:W-:-:S02]  /*03f0*/  VIADD R2, R2, UR14 ;  /* 0x0000000e02027c36 */ /* 0x000fc40008000000 */
[----:B------:R-:W-:Y:S01]  /*0400*/  VIADD R4, R4, UR14 ;  /* 0x0000000e04047c36 */ /* 0x000fe20008000000 */
[----:B--2---:R-:W-:Y:S04]  /*0410*/  STS.64 [R7+0x600], R28 ;  /* 0x0006001c07007388 */ /* 0x004fe80000000a00 */
[----:B---3--:R-:W-:Y:S04]  /*0420*/  @!P2 STS.64 [R7], R16 ;  /* 0x000000100700a388 */ /* 0x008fe80000000a00 */
[----:B----4-:R-:W-:Y:S01]  /*0430*/  @!P2 STS.64 [R7+0x1600], R22 ;  /* 0x001600160700a388 */ /* 0x010fe20000000a00 */
[----:B------:R-:W-:Y:S06]  /*0440*/  BAR.SYNC.DEFER_BLOCKING 0x0 ;  /* 0x0000000000007b1d */ /* 0x000fec0000010000 */
[----:B------:R-:W-:Y:S04]  /*0450*/  LDS.64 R18, [R5+0x700] ;  /* 0x0007000005127984 */ /* 0x000fe80000000a00 */
[----:B------:R-:W1:Y:S04]  /*0460*/  LDS.64 R12, [R5+0x500] ;  /* 0x00050000050c7984 */ /* 0x000e680000000a00 */
[----:B------:R-:W-:Y:S04]  /*0470*/  LDS.64 R14, [R7+0x600] ;  /* 0x00060000070e7984 */ /* 0x000fe80000000a00 */
[----:B------:R-:W-:Y:S04]  /*0480*/  LDS.64 R10, [R5+0x800] ;  /* 0x00080000050a7984 */ /* 0x000fe80000000a00 */
[----:B------:R-:W2:Y:S04]  /*0490*/  LDS.64 R16, [R5+0x400] ;  /* 0x0004000005107984 */ /* 0x000ea80000000a00 */
[----:B------:R-:W-:Y:S01]  /*04a0*/  LDS.64 R22, [R5+0x300] ;  /* 0x0003000005167984 */ /* 0x000fe20000000a00 */
[----:B-1----:R-:W-:-:S03]  /*04b0*/  DADD R12, R18, -R12 ;  /* 0x00000000120c7229 */ /* 0x002fc6000000080c */
[----:B------:R-:W1:Y:S05]  /*04c0*/  LDS.64 R18, [R5+0x900] ;  /* 0x0009000005127984 */ /* 0x000e6a0000000a00 */
[----:B0-----:R-:W-:Y:S02]  /*04d0*/  DMUL R20, R20, R12 ;  /* 0x0000000c14147228 */ /* 0x001fe40000000000 */
[----:B------:R-:W0:Y:S01]  /*04e0*/  LDC.64 R12, c[0x3][R3+0x10] ;  /* 0x00c00400030c7b82 */ /* 0x000e220000000a00 */
[----:B--2---:R-:W-:Y:S01]  /*04f0*/  DADD R16, R10, -R16 ;  /* 0x000000000a107229 */ /* 0x004fe20000000810 */
[----:B------:R-:W-:Y:S04]  /*0500*/  LDS.64 R10, [R5+0xa00] ;  /* 0x000a0000050a7984 */ /* 0x000fe80000000a00 */
[----:B------:R-:W-:Y:S01]  /*0510*/  DFMA R20, R14, UR6, R20 ;  /* 0x000000060e147c2b */ /* 0x000fe20008000014 */
[----:B------:R-:W2:Y:S07]  /*0520*/  LDS.64 R14, [R5+0x200] ;  /* 0x00020000050e7984 */ /* 0x000eae0000000a00 */
[----:B0-----:R-:W-:Y:S01]  /*0530*/  DFMA R16, R12, R16, R20 ;  /* 0x000000100c10722b */ /* 0x001fe20000000014 */
[----:B------:R-:W0:Y:S01]  /*0540*/  LDC.64 R12, c[0x3][R3+0x18] ;  /* 0x00c00600030c7b82 */ /* 0x000e220000000a00 */
[----:B------:R-:W-:Y:S01]  /*0550*/  LDS.64 R20, [R5+0xb00] ;  /* 0x000b000005147984 */ /* 0x000fe20000000a00 */
[----:B-1----:R-:W-:-:S03]  /*0560*/  DADD R22, R18, -R22 ;  /* 0x0000000012167229 */ /* 0x002fc60000000816 */
[----:B------:R-:W1:Y:S01]  /*0570*/  LDS.64 R18, [R5+0x100] ;  /* 0x0001000005127984 */ /* 0x000e620000000a00 */
[----:B--2---:R-:W-:-:S04]  /*0580*/  DADD R14, R10, -R14 ;  /* 0x000000000a0e7229 */ /* 0x004fc8000000080e */
[----:B0-----:R-:W-:Y:S01]  /*0590*/  DFMA R22, R12, R22, R16 ;  /* 0x000000160c16722b */ /* 0x001fe20000000010 */
[----:B------:R-:W-:Y:S01]  /*05a0*/  LDS.64 R10, [R5+0xc00] ;  /* 0x000c0000050a7984 */ /* 0x000fe20000000a00 */
[----:B------:R-:W0:Y:S03]  /*05b0*/  LDC.64 R16, c[0x3][R3+0x20] ;  /* 0x00c0080003107b82 */ /* 0x000e260000000a00 */
[----:B------:R-:W2:Y:S01]  /*05c0*/  LDS.64 R12, [R5] ;  /* 0x00000000050c7984 */ /* 0x000ea20000000a00 */
[----:B-1----:R-:W-:Y:S02]  /*05d0*/  DADD R18, R20, -R18 ;  /* 0x0000000014127229 */ /* 0x002fe40000000812 */
[----:B0-----:R-:W-:Y:S02]  /*05e0*/  DFMA R14, R16, R14, R22 ;  /* 0x0000000e100e722b */ /* 0x001fe40000000016 */
[----:B------:R-:W0:Y:S08]  /*05f0*/  @P1 LDC.64 R20, c[0x0][0x3c8] ;  /* 0x0000f200ff141b82 */ /* 0x000e300000000a00 */
[----:B------:R-:W1:Y:S08]  /*0600*/  LDC.64 R16, c[0x3][R3+0x28] ;  /* 0x00c00a0003107b82 */ /* 0x000e700000000a00 */
[----:B------:R-:W3:Y:S01]  /*0610*/  LDC.64 R22, c[0x3][R3+0x30] ;  /* 0x00c00c0003167b82 */ /* 0x000ee20000000a00 */
[----:B--2---:R-:W-:Y:S01]  /*0620*/  DADD R10, R10, -R12 ;  /* 0x000000000a0a7229 */ /* 0x004fe2000000080c */
[----:B------:R-:W-:-:S02]  /*0630*/  @P1 SHF.R.S32.HI R13, RZ, 0x1f, R25 ;  /* 0x0000001fff0d1819 */ /* 0x000fc40000011419 */
[----:B------:R-:W-:-:S04]  /*0640*/  @P1 IADD3 R12, P2, PT, R24, R25, RZ ;  /* 0x00000019180c1210 */ /* 0x000fc80007f5e0ff */
[----:B------:R-:W-:Y:S02]  /*0650*/  @P1 LEA.HI.X.SX32 R13, R24, R13, 0x1, P2 ;  /* 0x0000000d180d1211 */ /* 0x000fe400010f0eff */
[----:B0-----:R-:W-:Y:S01]  /*0660*/  @P1 LEA R20, P2, R12, R20, 0x3 ;  /* 0x000000140c141211 */ /* 0x001fe200078418ff */
[----:B-1----:R-:W-:-:S03]  /*0670*/  DFMA R14, R16, R18, R14 ;  /* 0x00000012100e722b */ /* 0x002fc6000000000e */
[----:B------:R-:W-:Y:S02]  /*0680*/  @P1 LEA.HI.X R21, R12, R21, R13, 0x3, P2 ;  /* 0x000000150c151211 */ /* 0x000fe400010f1c0d */
[----:B------:R-:W-:-:S03]  /*0690*/  ISETP.NE.AND P2, PT, R26, RZ, PT ;  /* 0x000000ff1a00720c */ /* 0x000fc60003f45270 */
[----:B---3--:R-:W-:Y:S01]  /*06a0*/  DFMA R10, R22, R10, R14 ;  /* 0x0000000a160a722b */ /* 0x008fe2000000000e */
[----:B------:R-:W-:-:S06]  /*06b0*/  IADD3 R25, PT, PT, R25, UR15, RZ ;  /* 0x0000000f19197c10 */ /* 0x000fcc000fffe0ff */
[----:B------:R0:W-:Y:S01]  /*06c0*/  @P1 STG.E.64 desc[UR8][R20.64], R10 ;  /* 0x0000000a14001986 */ /* 0x0001e2000c101b08 */
[----:B------:R-:W-:Y:S06]  /*06d0*/  BAR.SYNC.DEFER_BLOCKING 0x0 ;  /* 0x0000000000007b1d */ /* 0x000fec0000010000 */
[----:B------:R-:W-:Y:S05]  /*06e0*/  @P2 BRA `(.L_x_55) ;  /* 0xfffffffc00142947 */ /* 0x000fea000383ffff */
[----:B------:R-:W-:Y:S05]  /*06f0*/  EXIT ;  /* 0x000000000000794d */ /* 0x000fea0003800000 */
.L_x_56:
        /* <DEDUP_REMOVED lines=16> */
.L_x_81:


//--------------------- .text._Z18Lap_orth_r6_kerneliiiddPKdS0_Pd --------------------------
	.section	.text._Z18Lap_orth_r6_kerneliiiddPKdS0_Pd,"ax",@progbits
	.align	128
        .global         _Z18Lap_orth_r6_kerneliiiddPKdS0_Pd
        .type           _Z18Lap_orth_r6_kerneliiiddPKdS0_Pd,@function
        .size           _Z18Lap_orth_r6_kerneliiiddPKdS0_Pd,(.L_x_82 - _Z18Lap_orth_r6_kerneliiiddPKdS0_Pd)
        .other          _Z18Lap_orth_r6_kerneliiiddPKdS0_Pd,@"STO_CUDA_ENTRY STV_DEFAULT"
_Z18Lap_orth_r6_kerneliiiddPKdS0_Pd:
.text._Z18Lap_orth_r6_kerneliiiddPKdS0_Pd:
[----:B------:R-:W-:Y:S08]  /*0000*/  LDC R1, c[0x0][0x37c] ;  /* 0x0000df00ff017b82 */ /* 0x000ff00000000800 */
[----:B------:R-:W0:Y:S01]  /*0010*/  LDC R57, c[0x0][0x388] ;  /* 0x0000e200ff397b82 */ /* 0x000e220000000800 */
[----:B------:R-:W1:Y:S01]  /*0020*/  S2R R0, SR_TID.X ;  /* 0x0000000000007919 */ /* 0x000e620000002100 */
[----:B------:R-:W2:Y:S06]  /*0030*/  S2R R2, SR_TID.Y ;  /* 0x0000000000027919 */ /* 0x000eac0000002200 */
[----:B------:R-:W3:Y:S08]  /*0040*/  LDC R37, c[0x0][0x360] ;  /* 0x0000d800ff257b82 */ /* 0x000ef00000000800 */
[----:B------:R-:W4:Y:S01]  /*0050*/  S2UR UR4, SR_CTAID.X ;  /* 0x00000000000479c3 */ /* 0x000f220000002500 */
[----:B0-----:R-:W-:-:S07]  /*0060*/  ISETP.GE.AND P0, PT, R57, 0x1, PT ;  /* 0x000000013900780c */ /* 0x001fce0003f06270 */
[----:B------:R-:W0:Y:S06]  /*0070*/  S2UR UR5, SR_CTAID.Y ;  /* 0x00000000000579c3 */ /* 0x000e2c0000002600 */
[----:B01234-:R-:W-:Y:S05]  /*0080*/  @!P0 EXIT ;  /* 0x000000000000894d */ /* 0x01ffea0003800000 */
[----:B------:R-:W0:Y:S01]  /*0090*/  S2R R5, SR_CTAID.Z ;  /* 0x0000000000057919 */ /* 0x000e220000002700 */
[----:B------:R-:W1:Y:S01]  /*00a0*/  LDC R3, c[0x0][0x364] ;  /* 0x0000d900ff037b82 */ /* 0x000e620000000800 */
[----:B------:R-:W-:Y:S01]  /*00b0*/  IMAD R37, R37, UR4, R0 ;  /* 0x0000000425257c24 */ /* 0x000fe2000f8e0200 */
[----:B------:R-:W-:Y:S01]  /*00c0*/  IADD3 R8, PT, PT, R57, 0xc, RZ ;  /* 0x0000000c39087810 */ /* 0x000fe20007ffe0ff */
[----:B------:R-:W2:Y:S02]  /*00d0*/  LDCU.64 UR6, c[0x0][0x358] ;  /* 0x00006b00ff0677ac */ /* 0x000ea40008000a00 */
[----:B------:R-:W-:-:S03]  /*00e0*/  VIADD R4, R37, 0x6 ;  /* 0x0000000625047836 */ /* 0x000fc60000000000 */
[----:B------:R-:W3:Y:S08]  /*00f0*/  LDC.64 R6, c[0x0][0x380] ;  /* 0x0000e000ff067b82 */ /* 0x000ef00000000a00 */
[----:B------:R-:W4:Y:S01]  /*0100*/  LDC.64 R10, c[0x0][0x3a0] ;  /* 0x0000e800ff0a7b82 */ /* 0x000f220000000a00 */
[----:B------:R-:W2:Y:S01]  /*0110*/  S2R R39, SR_CgaCtaId ;  /* 0x0000000000277919 */ /* 0x000ea20000008800 */
[----:B------:R-:W-:Y:S01]  /*0120*/  MOV R38, 0x400 ;  /* 0x0000040000267802 */ /* 0x000fe20000000f00 */
[----:B------:R-:W0:Y:S01]  /*0130*/  LDCU.64 UR8, c[0x3][0x78] ;  /* 0x00c00f00ff0877ac */ /* 0x000e220008000a00 */
[----:B------:R-:W0:Y:S01]  /*0140*/  LDCU.64 UR10, c[0x0][0x390] ;  /* 0x00007200ff0a77ac */ /* 0x000e220008000a00 */
[----:B-1----:R-:W-:Y:S01]  /*0150*/  IMAD R36, R3, UR5, R2 ;  /* 0x0000000503247c24 */ /* 0x002fe2000f8e0202 */
[----:B------:R-:W1:Y:S04]  /*0160*/  LDCU.64 UR16, c[0x3][0x8] ;  /* 0x00c00100ff1077ac */ /* 0x000e680008000a00 */
[----:B------:R-:W-:Y:S01]  /*0170*/  IADD3 R13, PT, PT, R36, 0x6, RZ ;  /* 0x00000006240d7810 */ /* 0x000fe20007ffe0ff */
[----:B0-----:R-:W-:Y:S01]  /*0180*/  IMAD R8, R8, R5, RZ ;  /* 0x0000000508087224 */ /* 0x001fe200078e02ff */
[----:B---3--:R-:W-:Y:S01]  /*0190*/  IADD3 R9, PT, PT, R6, 0xc, RZ ;  /* 0x0000000c06097810 */ /* 0x008fe20007ffe0ff */
[----:B------:R-:W0:Y:S01]  /*01a0*/  LDCU.64 UR18, c[0x3][0xa0] ;  /* 0x00c01400ff1277ac */ /* 0x000e220008000a00 */
[----:B------:R-:W-:-:S03]  /*01b0*/  IADD3 R12, PT, PT, R7, 0xc, RZ ;  /* 0x0000000c070c7810 */ /* 0x000fc60007ffe0ff */
[C---:B------:R-:W-:Y:S01]  /*01c0*/  IMAD R56, R9.reuse, R13, R4 ;  /* 0x0000000d09387224 */ /* 0x040fe200078e0204 */
[----:B------:R-:W3:Y:S01]  /*01d0*/  LDCU.64 UR44, c[0x3][0x30] ;  /* 0x00c00600ff2c77ac */ /* 0x000ee20008000a00 */
[----:B------:R-:W-:Y:S01]  /*01e0*/  IMAD R3, R9, R12, RZ ;  /* 0x0000000c09037224 */ /* 0x000fe200078e02ff */
[----:B------:R-:W0:Y:S03]  /*01f0*/  LDCU.128 UR12, c[0x3][0x40] ;  /* 0x00c00800ff0c77ac */ /* 0x000e260008000c00 */
[C---:B------:R-:W-:Y:S02]  /*0200*/  IMAD R13, R3.reuse, R8, RZ ;  /* 0x00000008030d7224 */ /* 0x040fe400078e02ff */
[----:B------:R-:W-:Y:S01]  /*0210*/  IMAD R56, R3, 0x6, R56 ;  /* 0x0000000603387824 */ /* 0x000fe200078e0238 */
[----:B------:R-:W0:Y:S01]  /*0220*/  LDCU.128 UR20, c[0x3][0x80] ;  /* 0x00c01000ff1477ac */ /* 0x000e220008000c00 */
[----:B----4-:R-:W-:Y:S01]  /*0230*/  IMAD.WIDE R10, R13, 0x8, R10 ;  /* 0x000000080d0a7825 */ /* 0x010fe200078e020a */
[----:B------:R-:W4:Y:S03]  /*0240*/  LDCU.128 UR24, c[0x3][0x10] ;  /* 0x00c00200ff1877ac */ /* 0x000f260008000c00 */
[----:B------:R-:W-:Y:S01]  /*0250*/  IMAD R13, R3, -0x6, R56 ;  /* 0xfffffffa030d7824 */ /* 0x000fe200078e0238 */
[----:B------:R-:W0:Y:S03]  /*0260*/  LDCU.128 UR28, c[0x3][0x50] ;  /* 0x00c00a00ff1c77ac */ /* 0x000e260008000c00 */
[----:B------:R-:W-:Y:S01]  /*0270*/  IMAD.WIDE R12, R13, 0x8, R10 ;  /* 0x000000080d0c7825 */ /* 0x000fe200078e020a */
[----:B------:R-:W0:Y:S03]  /*0280*/  LDCU.128 UR32, c[0x3][0x90] ;  /* 0x00c01200ff2077ac */ /* 0x000e260008000c00 */
[C---:B------:R-:W-:Y:S01]  /*0290*/  IMAD.WIDE R14, R3.reuse, 0x8, R12 ;  /* 0x00000008030e7825 */ /* 0x040fe200078e020c */
[----:B------:R-:W0:Y:S01]  /*02a0*/  LDCU.128 UR36, c[0x3][0x20] ;  /* 0x00c00400ff2477ac */ /* 0x000e220008000c00 */
[----:B--2---:R-:W5:Y:S01]  /*02b0*/  LDG.E.64 R12, desc[UR6][R12.64] ;  /* 0x000000060c0c7981 */ /* 0x004f62000c1e1b00 */
[----:B------:R-:W2:Y:S01]  /*02c0*/  LDCU.128 UR40, c[0x3][0x60] ;  /* 0x00c00c00ff2877ac */ /* 0x000ea20008000c00 */
        /* <DEDUP_REMOVED lines=19> */
[----:B------:R-:W5:Y:S04]  /*0400*/  LDG.E.64 R32, desc[UR6][R32.64] ;  /* 0x0000000620207981 */ /* 0x000f68000c1e1b00 */
[----:B------:R-:W5:Y:S01]  /*0410*/  LDG.E.64 R34, desc[UR6][R34.64] ;  /* 0x0000000622227981 */ /* 0x000f62000c1e1b00 */
[--C-:B------:R-:W-:Y:S01]  /*0420*/  IMAD R40, R7, 0x6, R36.reuse ;  /* 0x0000000607287824 */ /* 0x100fe200078e0224 */
[----:B------:R-:W-:Y:S01]  /*0430*/  LEA R39, R39, R38, 0x18 ;  /* 0x0000002627277211 */ /* 0x000fe200078ec0ff */
[----:B------:R-:W-:Y:S01]  /*0440*/  IMAD R38, R7, 0xc, R36 ;  /* 0x0000000c07267824 */ /* 0x000fe200078e0224 */
[----:B------:R-:W-:Y:S02]  /*0450*/  ISETP.GE.AND P0, PT, R36, R7, PT ;  /* 0x000000072400720c */ /* 0x000fe40003f06270 */
[----:B------:R-:W-:Y:S01]  /*0460*/  IADD3 R40, PT, PT, R40, 0x4e, RZ ;  /* 0x0000004e28287810 */ /* 0x000fe20007ffe0ff */
[----:B------:R-:W-:Y:S01]  /*0470*/  IMAD R41, R5, -0xc, R8 ;  /* 0xfffffff405297824 */ /* 0x000fe200078e0208 */
[----:B------:R-:W-:Y:S01]  /*0480*/  IADD3 R38, PT, PT, R38, 0x96, RZ ;  /* 0x0000009626267810 */ /* 0x000fe20007ffe0ff */
[-C--:B------:R-:W-:Y:S01]  /*0490*/  IMAD R5, R36, R6.reuse, R37 ;  /* 0x0000000624057224 */ /* 0x080fe200078e0225 */
[----:B------:R-:W-:Y:S01]  /*04a0*/  ISETP.LT.AND P0, PT, R37, R6, !P0 ;  /* 0x000000062500720c */ /* 0x000fe20004701270 */
[----:B------:R-:W-:-:S02]  /*04b0*/  IMAD.MOV R36, RZ, RZ, -R6 ;  /* 0x000000ffff247224 */ /* 0x000fc400078e0a06 */
[C---:B------:R-:W-:Y:S02]  /*04c0*/  IMAD R37, R9.reuse, R40, R37 ;  /* 0x0000002809257224 */ /* 0x040fe400078e0225 */
[----:B------:R-:W-:Y:S02]  /*04d0*/  IMAD R4, R9, R38, R4 ;  /* 0x0000002609047224 */ /* 0x000fe400078e0204 */
[----:B------:R-:W-:Y:S02]  /*04e0*/  IMAD R39, R2, 0x160, R39 ;  /* 0x0000016002277824 */ /* 0x000fe400078e0227 */
[----:B------:R-:W-:Y:S01]  /*04f0*/  IMAD R9, R36, 0x6, R37 ;  /* 0x0000000624097824 */ /* 0x000fe200078e0225 */
[C---:B------:R-:W-:Y:S01]  /*0500*/  LEA R37, R6.reuse, R37, 0x4 ;  /* 0x0000002506257211 */ /* 0x040fe200078e20ff */
[----:B------:R-:W-:Y:S01]  /*0510*/  IMAD R8, R6, R7, RZ ;  /* 0x0000000706087224 */ /* 0x000fe200078e02ff */
[----:B------:R-:W-:Y:S01]  /*0520*/  IADD3 R57, PT, PT, -R57, RZ, RZ ;  /* 0x000000ff39397210 */ /* 0x000fe20007ffe1ff */
[----:B------:R-:W-:Y:S01]  /*0530*/  VIADD R6, R9, 0xffffffbe ;  /* 0xffffffbe09067836 */ /* 0x000fe20000000000 */
[----:B------:R-:W-:Y:S01]  /*0540*/  LEA R7, R0, R39, 0x3 ;  /* 0x0000002700077211 */ /* 0x000fe200078e18ff */
[----:B------:R-:W-:Y:S01]  /*0550*/  IMAD R58, R41, R8, RZ ;  /* 0x00000008293a7224 */ /* 0x000fe200078e02ff */
[----:B01234-:R-:W-:-:S07]  /*0560*/  IADD3 R9, PT, PT, R37, 0xc6, RZ ;  /* 0x000000c625097810 */ /* 0x01ffce0007ffe0ff */
.L_x_57:
[----:B------:R-:W-:Y:S01]  /*0570*/  ISETP.GT.U32.AND P1, PT, R2, 0x5, PT ;  /* 0x000000050200780c */ /* 0x000fe20003f24070 */
[--C-:B------:R-:W-:Y:S01]  /*0580*/  IMAD.WIDE R52, R56, 0x8, R10.reuse ;  /* 0x0000000838347825 */ /* 0x100fe200078e020a */
[----:B------:R-:W-:Y:S01]  /*0590*/  ISETP.GT.U32.AND P2, PT, R0, 0x5, PT ;  /* 0x000000050000780c */ /* 0x000fe20003f44070 */
[----:B0-----:R-:W0:Y:S03]  /*05a0*/  @P0 LDC.64 R40, c[0x0][0x3a8] ;  /* 0x0000ea00ff280b82 */ /* 0x001e260000000a00 */
[----:B------:R-:W2:Y:S07]  /*05b0*/  LDG.E.64 R36, desc[UR6][R52.64] ;  /* 0x0000000634247981 */ /* 0x000eae000c1e1b00 */
[----:B------:R-:W-:-:S02]  /*05c0*/  @!P1 IMAD.WIDE R48, R6, 0x8, R10 ;  /* 0x0000000806309825 */ /* 0x000fc400078e020a */
[----:B------:R-:W3:Y:S02]  /*05d0*/  @!P2 LDG.E.64 R42, desc[UR6][R52.64+-0x30] ;  /* 0xffffd006342aa981 */ /* 0x000ee4000c1e1b00 */
[----:B------:R-:W-:Y:S02]  /*05e0*/  @!P1 IMAD.WIDE R44, R9, 0x8, R10 ;  /* 0x00000008092c9825 */ /* 0x000fe400078e020a */
[----:B------:R-:W4:Y:S04]  /*05f0*/  @!P1 LDG.E.64 R48, desc[UR6][R48.64] ;  /* 0x0000000630309981 */ /* 0x000f28000c1e1b00 */
[----:B------:R-:W4:Y:S04]  /*0600*/  @!P1 LDG.E.64 R44, desc[UR6][R44.64] ;  /* 0x000000062c2c9981 */ /* 0x000f28000c1e1b00 */
[----:B------:R-:W4:Y:S01]  /*0610*/  @!P2 LDG.E.64 R46, desc[UR6][R52.64+0x100] ;  /* 0x00010006342ea981 */ /* 0x000f22000c1e1b00 */
[----:B-----5:R-:W-:Y:S01]  /*0620*/  MOV R38, R14 ;  /* 0x0000000e00267202 */ /* 0x020fe20000000f00 */
[----:B------:R-:W-:Y:S01]  /*0630*/  IMAD.MOV.U32 R14, RZ, RZ, R16 ;  /* 0x000000ffff0e7224 */ /* 0x000fe200078e0010 */
[----:B------:R-:W-:-:S02]  /*0640*/  MOV R39, R15 ;  /* 0x0000000f00277202 */ /* 0x000fc40000000f00 */
[----:B------:R-:W-:Y:S02]  /*0650*/  MOV R15, R17 ;  /* 0x00000011000f7202 */ /* 0x000fe40000000f00 */
[----:B------:R-:W-:Y:S01]  /*0660*/  MOV R16, R18 ;  /* 0x0000001200107202 */ /* 0x000fe20000000f00 */
[----:B------:R-:W-:Y:S01]  /*0670*/  IMAD.MOV.U32 R18, RZ, RZ, R20 ;  /* 0x000000ffff127224 */ /* 0x000fe200078e0014 */
[----:B------:R-:W-:Y:S02]  /*0680*/  MOV R17, R19 ;  /* 0x0000001300117202 */ /* 0x000fe40000000f00 */
[----:B------:R-:W-:Y:S02]  /*0690*/  MOV R19, R21 ;  /* 0x0000001500137202 */ /* 0x000fe40000000f00 */
[----:B------:R-:W-:Y:S01]  /*06a0*/  MOV R20, R22 ;  /* 0x0000001600147202 */ /* 0x000fe20000000f00 */
[----:B------:R-:W-:Y:S01]  /*06b0*/  IMAD.MOV.U32 R22, RZ, RZ, R24 ;  /* 0x000000ffff167224 */ /* 0x000fe200078e0018 */
[----:B------:R-:W-:Y:S01]  /*06c0*/  MOV R21, R23 ;  /* 0x0000001700157202 */ /* 0x000fe20000000f00 */
[----:B------:R-:W-:Y:S01]  /*06d0*/  @P0 IMAD.WIDE R50, R4, 0x8, R10 ;  /* 0x0000000804320825 */ /* 0x000fe200078e020a */
[----:B------:R-:W-:-:S02]  /*06e0*/  MOV R23, R25 ;  /* 0x0000001900177202 */ /* 0x000fc40000000f00 */
[----:B------:R-:W-:Y:S01]  /*06f0*/  MOV R24, R26 ;  /* 0x0000001a00187202 */ /* 0x000fe20000000f00 */
[----:B------:R-:W-:Y:S01]  /*0700*/  IMAD.MOV.U32 R26, RZ, RZ, R28 ;  /* 0x000000ffff1a7224 */ /* 0x000fe200078e001c */
[----:B------:R-:W-:Y:S02]  /*0710*/  MOV R25, R27 ;  /* 0x0000001b00197202 */ /* 0x000fe40000000f00 */
[----:B------:R-:W-:Y:S02]  /*0720*/  MOV R27, R29 ;  /* 0x0000001d001b7202 */ /* 0x000fe40000000f00 */
[----:B------:R-:W-:Y:S01]  /*0730*/  MOV R28, R30 ;  /* 0x0000001e001c7202 */ /* 0x000fe20000000f00 */
[----:B------:R-:W-:Y:S01]  /*0740*/  IMAD.MOV.U32 R30, RZ, RZ, R32 ;  /* 0x000000ffff1e7224 */ /* 0x000fe200078e0020 */
[----:B------:R-:W-:Y:S02]  /*0750*/  MOV R29, R31 ;  /* 0x0000001f001d7202 */ /* 0x000fe40000000f00 */
[----:B------:R-:W-:-:S02]  /*0760*/  MOV R31, R33 ;  /* 0x00000021001f7202 */ /* 0x000fc40000000f00 */
[----:B------:R-:W-:Y:S02]  /*0770*/  MOV R32, R34 ;  /* 0x0000002200207202 */ /* 0x000fe40000000f00 */
[----:B------:R-:W-:Y:S02]  /*0780*/  MOV R33, R35 ;  /* 0x0000002300217202 */ /* 0x000fe40000000f00 */
[----:B------:R1:W4:Y:S01]  /*0790*/  @P0 LDG.E.64 R34, desc[UR6][R50.64] ;  /* 0x0000000632220981 */ /* 0x000322000c1e1b00 */
[----:B0-----:R-:W-:Y:S01]  /*07a0*/  @P0 IMAD.WIDE R40, R5, 0x8, R40 ;  /* 0x0000000805280825 */ /* 0x001fe200078e0228 */
[----:B------:R-:W0:Y:S01]  /*07b0*/  S2UR UR5, SR_CgaCtaId ;  /* 0x00000000000579c3 */ /* 0x000e220000008800 */
[----:B------:R-:W-:Y:S02]  /*07c0*/  UMOV UR4, 0x400 ;  /* 0x0000040000047882 */ /* 0x000fe40000000000 */
[----:B0-----:R-:W-:-:S06]  /*07d0*/  ULEA UR4, UR5, UR4, 0x18 ;  /* 0x0000000405047291 */ /* 0x001fcc000f8ec0ff */
[----:B------:R-:W-:-:S05]  /*07e0*/  LEA R59, R0, UR4, 0x3 ;  /* 0x00000004003b7c11 */ /* 0x000fca000f8e18ff */
[----:B------:R-:W-:Y:S01]  /*07f0*/  IMAD R59, R2, 0x160, R59 ;  /* 0x00000160023b7824 */ /* 0x000fe200078e023b */
[----:B--2---:R-:W-:Y:S04]  /*0800*/  STS.64 [R7+0x870], R36 ;  /* 0x0008702407007388 */ /* 0x004fe80000000a00 */
[----:B---3--:R-:W-:Y:S04]  /*0810*/  @!P2 STS.64 [R7+0x840], R42 ;  /* 0x0008402a0700a388 */ /* 0x008fe80000000a00 */
[----:B----4-:R0:W-:Y:S04]  /*0820*/  @!P1 STS.64 [R7+0x30], R48 ;  /* 0x0000303007009388 */ /* 0x0101e80000000a00 */
[----:B------:R-:W-:Y:S04]  /*0830*/  @!P1 STS.64 [R7+0x1e70], R44 ;  /* 0x001e702c07009388 */ /* 0x000fe80000000a00 */
[----:B------:R-:W-:Y:S01]  /*0840*/  @!P2 STS.64 [R7+0x970], R46 ;  /* 0x0009702e0700a388 */ /* 0x000fe20000000a00 */
[----:B------:R-:W-:Y:S06]  /*0850*/  BAR.SYNC.DEFER_BLOCKING 0x0 ;  /* 0x0000000000007b1d */ /* 0x000fec0000010000 */
[----:B------:R-:W2:Y:S04]  /*0860*/  @P0 LDG.E.64 R40, desc[UR6][R40.64] ;  /* 0x0000000628280981 */ /* 0x000ea8000c1e1b00 */
[----:B------:R-:W-:Y:S04]  /*0870*/  LDS.64 R44, [R59+0x9d0] ;  /* 0x0009d0003b2c7984 */ /* 0x000fe80000000a00 */
[----:B-1----:R-:W1:Y:S04]  /*0880*/  LDS.64 R50, [R59+0x710] ;  /* 0x000710003b327984 */ /* 0x002e680000000a00 */
[----:B------:R-:W-:Y:S04]  /*0890*/  LDS.64 R42, [R7+0x878] ;  /* 0x00087800072a7984 */ /* 0x000fe80000000a00 */
[----:B------:R-:W3:Y:S01]  /*08a0*/  LDS.64 R52, [R7+0x868] ;  /* 0x0008680007347984 */ /* 0x000ee20000000a00 */
[----:B0-----:R-:W-:-:S03]  /*08b0*/  DADD R48, R24, R20 ;  /* 0x0000000018307229 */ /* 0x001fc60000000014 */
[----:B------:R-:W-:Y:S04]  /*08c0*/  LDS.64 R46, [R59+0xb30] ;  /* 0x000b30003b2e7984 */ /* 0x000fe80000000a00 */
[----:B------:R-:W-:Y:S01]  /*08d0*/  LDS.64 R54, [R7+0x840] ;  /* 0x0008400007367984 */ /* 0x000fe20000000a00 */
[----:B------:R-:W-:-:S08]  /*08e0*/  DMUL R48, R48, UR8 ;  /* 0x0000000830307c28 */ /* 0x000fd00008000000 */
[----:B------:R-:W-:Y:S02]  /*08f0*/  DFMA R48, R36, UR10, R48 ;  /* 0x0000000a24307c2b */ /* 0x000fe40008000030 */
[----:B-1----:R-:W-:Y:S01]  /*0900*/  DADD R50, R44, R50 ;  /* 0x000000002c327229 */ /* 0x002fe20000000032 */
[----:B------:R-:W0:Y:S07]  /*0910*/  LDS.64 R44, [R59+0x5b0] ;  /* 0x0005b0003b2c7984 */ /* 0x000e2e0000000a00 */
[----:B------:R-:W-:-:S02]  /*0920*/  DFMA R50, R50, UR12, R48 ;  /* 0x0000000c32327c2b */ /* 0x000fc40008000030 */
[----:B---3--:R-:W-:Y:S01]  /*0930*/  DADD R52, R42, R52 ;  /* 0x000000002a347229 */ /* 0x008fe20000000034 */
[----:B------:R-:W-:Y:S04]  /*0940*/  LDS.64 R48, [R7+0x860] ;  /* 0x0008600007307984 */ /* 0x000fe80000000a00 */
[----:B------:R-:W1:Y:S03]  /*0950*/  LDS.64 R42, [R7+0x880] ;  /* 0x00088000072a7984 */ /* 0x000e660000000a00 */
[----:B------:R-:W-:Y:S02]  /*0960*/  DFMA R52, R52, UR16, R50 ;  /* 0x0000001034347c2b */ /* 0x000fe40008000032 */
[----:B------:R-:W-:-:S08]  /*0970*/  DADD R50, R26, R18 ;  /* 0x000000001a327229 */ /* 0x000fd00000000012 */
[----:B------:R-:W-:Y:S01]  /*0980*/  DFMA R50, R50, UR20, R52 ;  /* 0x0000001432327c2b */ /* 0x000fe20008000034 */
[----:B------:R-:W-:Y:S01]  /*0990*/  LDS.64 R52, [R59+0x450] ;  /* 0x000450003b347984 */ /* 0x000fe20000000a00 */
[----:B0-----:R-:W-:-:S03]  /*09a0*/  DADD R44, R46, R44 ;  /* 0x000000002e2c7229 */ /* 0x001fc6000000002c */
[----:B------:R-:W0:Y:S05]  /*09b0*/  LDS.64 R46, [R59+0xc90] ;  /* 0x000c90003b2e7984 */ /* 0x000e2a0000000a00 */
[----:B------:R-:W-:Y:S01]  /*09c0*/  DFMA R44, R44, UR14, R50 ;  /* 0x0000000e2c2c7c2b */ /* 0x000fe20008000032 */
[----:B------:R-:W-:Y:S01]  /*09d0*/  LDS.64 R50, [R7+0x858] ;  /* 0x0008580007327984 */ /* 0x000fe20000000a00 */
[----:B-1----:R-:W-:-:S03]  /*09e0*/  DADD R48, R42, R48 ;  /* 0x000000002a307229 */ /* 0x002fc60000000030 */
[----:B------:R-:W1:Y:S05]  /*09f0*/  LDS.64 R42, [R7+0x888] ;  /* 0x00088800072a7984 */ /* 0x000e6a0000000a00 */
        /* <DEDUP_REMOVED lines=16> */
[----:B------:R-:W-:Y:S02]  /*0b00*/  DFMA R48, R48, UR30, R52 ;  /* 0x0000001e30307c2b */ /* 0x000fe40008000034 */
[----:B-1----:R-:W-:Y:S01]  /*0b10*/  DADD R42, R44, R42 ;  /* 0x000000002c2a7229 */ /* 0x002fe2000000002a */
[----:B------:R-:W-:Y:S07]  /*0b20*/  LDS.64 R44, [R7+0x848] ;  /* 0x00084800072c7984 */ /* 0x000fee0000000a00 */
[----:B------:R-:W-:-:S02]  /*0b30*/  DFMA R48, R42, UR36, R48 ;  /* 0x000000242a307c2b */ /* 0x000fc40008000030 */
[----:B------:R-:W1:Y:S01]  /*0b40*/  LDS.64 R42, [R7+0x898] ;  /* 0x00089800072a7984 */ /* 0x000e620000000a00 */
[----:B------:R-:W-:-:S08]  /*0b50*/  DADD R52, R32, R38 ;  /* 0x0000000020347229 */ /* 0x000fd00000000026 */
[----:B------:R-:W-:Y:S01]  /*0b60*/  DFMA R52, R52, UR34, R48 ;  /* 0x0000002234347c2b */ /* 0x000fe20008000030 */
[----:B------:R-:W-:Y:S01]  /*0b70*/  LDS.64 R48, [R59+0x30] ;  /* 0x000030003b307984 */ /* 0x000fe20000000a00 */
[----:B0-----:R-:W-:-:S03]  /*0b80*/  DADD R50, R46, R50 ;  /* 0x000000002e327229 */ /* 0x001fc60000000032 */
[----:B------:R-:W0:Y:S05]  /*0b90*/  LDS.64 R46, [R59+0x10b0] ;  /* 0x0010b0003b2e7984 */ /* 0x000e2a0000000a00 */
[----:B------:R-:W-:Y:S01]  /*0ba0*/  DFMA R50, R50, UR40, R52 ;  /* 0x0000002832327c2b */ /* 0x000fe20008000034 */
[----:B------:R-:W3:Y:S01]  /*0bb0*/  LDS.64 R52, [R7+0x8a0] ;  /* 0x0008a00007347984 */ /* 0x000ee20000000a00 */
[----:B------:R-:W-:Y:S02]  /*0bc0*/  DADD R12, R34, R12 ;  /* 0x00000000220c7229 */ /* 0x000fe4000000000c */
[----:B-1----:R-:W-:Y:S01]  /*0bd0*/  DADD R42, R42, R44 ;  /* 0x000000002a2a7229 */ /* 0x002fe2000000002c */
[----:B------:R-:W1:Y:S07]  /*0be0*/  @P0 LDC.64 R44, c[0x0][0x398] ;  /* 0x0000e600ff2c0b82 */ /* 0x000e6e0000000a00 */
[----:B------:R-:W-:-:S08]  /*0bf0*/  DFMA R42, R42, UR38, R50 ;  /* 0x000000262a2a7c2b */ /* 0x000fd00008000032 */
[----:B------:R-:W-:Y:S01]  /*0c00*/  DFMA R42, R12, UR18, R42 ;  /* 0x000000120c2a7c2b */ /* 0x000fe2000800002a */
[----:B------:R-:W4:Y:S01]  /*0c10*/  @P0 LDC.64 R12, c[0x0][0x3b0] ;  /* 0x0000ec00ff0c0b82 */ /* 0x000f220000000a00 */
[----:B0-----:R-:W-:Y:S01]  /*0c20*/  DADD R46, R46, R48 ;  /* 0x000000002e2e7229 */ /* 0x001fe20000000030 */
[----:B------:R-:W-:-:S07]  /*0c30*/  VIADD R57, R57, 0x1 ;  /* 0x0000000139397836 */ /* 0x000fce0000000000 */
[----:B------:R-:W-:Y:S02]  /*0c40*/  DFMA R42, R46, UR42, R42 ;  /* 0x0000002a2e2a7c2b */ /* 0x000fe4000800002a */
[----:B---3--:R-:W-:Y:S01]  /*0c50*/  DADD R52, R52, R54 ;  /* 0x0000000034347229 */ /* 0x008fe20000000036 */
[----:B------:R-:W-:-:S07]  /*0c60*/  @P0 IADD3 R46, P1, PT, R58, R5, RZ ;  /* 0x000000053a2e0210 */ /* 0x000fce0007f3e0ff */
[----:B------:R-:W-:Y:S02]  /*0c70*/  DFMA R42, R52, UR44, R42 ;  /* 0x0000002c342a7c2b */ /* 0x000fe4000800002a */
[----:B--2---:R-:W-:Y:S01]  /*0c80*/  @P0 DMUL R40, R36, R40 ;  /* 0x0000002824280228 */ /* 0x004fe20000000000 */
[----:B------:R-:W-:-:S04]  /*0c90*/  @P0 SHF.R.S32.HI R37, RZ, 0x1f, R5 ;  /* 0x0000001fff250819 */ /* 0x000fc80000011405 */
[----:B------:R-:W-:Y:S02]  /*0ca0*/  @P0 LEA.HI.X.SX32 R37, R58, R37, 0x1, P1 ;  /* 0x000000253a250211 */ /* 0x000fe400008f0eff */
[----:B----4-:R-:W-:-:S04]  /*0cb0*/  @P0 LEA R36, P1, R46, R12, 0x3 ;  /* 0x0000000c2e240211 */ /* 0x010fc800078218ff */
[----:B------:R-:W-:Y:S02]  /*0cc0*/  @P0 LEA.HI.X R37, R46, R13, R37, 0x3, P1 ;  /* 0x0000000d2e250211 */ /* 0x000fe400008f1c25 */
[----:B------:R-:W-:Y:S01]  /*0cd0*/  ISETP.NE.AND P1, PT, R57, RZ, PT ;  /* 0x000000ff3900720c */ /* 0x000fe20003f25270 */
[----:B-1----:R-:W-:Y:S01]  /*0ce0*/  @P0 DFMA R40, R40, R44, R42 ;  /* 0x0000002c2828022b */ /* 0x002fe2000000002a */
[C---:B------:R-:W-:Y:S01]  /*0cf0*/  IADD3 R56, PT, PT, R3.reuse, R56, RZ ;  /* 0x0000003803387210 */ /* 0x040fe20007ffe0ff */
[C---:B------:R-:W-:Y:S01]  /*0d00*/  IMAD.IADD R9, R3.reuse, 0x1, R9 ;  /* 0x0000000103097824 */ /* 0x040fe200078e0209 */
[----:B------:R-:W-:-:S04]  /*0d10*/  IADD3 R4, PT, PT, R3, R4, RZ ;  /* 0x0000000403047210 */ /* 0x000fc80007ffe0ff */
[----:B------:R0:W-:Y:S01]  /*0d20*/  @P0 STG.E.64 desc[UR6][R36.64], R40 ;  /* 0x0000002824000986 */ /* 0x0001e2000c101b06 */
[----:B------:R-:W-:Y:S02]  /*0d30*/  IADD3 R6, PT, PT, R3, R6, RZ ;  /* 0x0000000603067210 */ /* 0x000fe40007ffe0ff */
[----:B------:R-:W-:Y:S02]  /*0d40*/  IADD3 R5, PT, PT, R8, R5, RZ ;  /* 0x0000000508057210 */ /* 0x000fe40007ffe0ff */
[----:B------:R-:W-:Y:S02]  /*0d50*/  MOV R12, R38 ;  /* 0x00000026000c7202 */ /* 0x000fe40000000f00 */
[----:B------:R-:W-:Y:S01]  /*0d60*/  MOV R13, R39 ;  /* 0x00000027000d7202 */ /* 0x000fe20000000f00 */
[----:B------:R-:W-:Y:S06]  /*0d70*/  BAR.SYNC.DEFER_BLOCKING 0x0 ;  /* 0x0000000000007b1d */ /* 0x000fec0000010000 */
[----:B------:R-:W-:Y:S05]  /*0d80*/  @P1 BRA `(.L_x_57) ;  /* 0xfffffff400f81947 */ /* 0x000fea000383ffff */
[----:B------:R-:W-:Y:S05]  /*0d90*/  EXIT ;  /* 0x000000000000794d */ /* 0x000fea0003800000 */
.L_x_58:
        /* <DEDUP_REMOVED lines=14> */
.L_x_82:


//--------------------- .text._Z26Lap_MV_orth_zero_BC_kerneliiiiiiiiiiPKdiPd --------------------------
	.section	.text._Z26Lap_MV_orth_zero_BC_kerneliiiiiiiiiiPKdiPd,"ax",@progbits
	.align	128
        .global         _Z26Lap_MV_orth_zero_BC_kerneliiiiiiiiiiPKdiPd
        .type           _Z26Lap_MV_orth_zero_BC_kerneliiiiiiiiiiPKdiPd,@function
        .size           _Z26Lap_MV_orth_zero_BC_kerneliiiiiiiiiiPKdiPd,(.L_x_83 - _Z26Lap_MV_orth_zero_BC_kerneliiiiiiiiiiPKdiPd)
        .other          _Z26Lap_MV_orth_zero_BC_kerneliiiiiiiiiiPKdiPd,@"STO_CUDA_ENTRY STV_DEFAULT"
_Z26Lap_MV_orth_zero_BC_kerneliiiiiiiiiiPKdiPd:
.text._Z26Lap_MV_orth_zero_BC_kerneliiiiiiiiiiPKdiPd:
[----:B------:R-:W-:Y:S08]  /*0000*/  LDC R1, c[0x0][0x37c] ;  /* 0x0000df00ff017b82 */ /* 0x000ff00000000800 */
[----:B------:R-:W0:Y:S01]  /*0010*/  LDC R2, c[0x0][0x3b0] ;  /* 0x0000ec00ff027b82 */ /* 0x000e220000000800 */
[----:B------:R-:W1:Y:S01]  /*0020*/  S2R R15, SR_TID.Y ;  /* 0x00000000000f7919 */ /* 0x000e620000002200 */
[----:B------:R-:W2:Y:S01]  /*0030*/  LDCU UR6, c[0x0][0x360] ;  /* 0x00006c00ff0677ac */ /* 0x000ea20008000800 */
[----:B------:R-:W3:Y:S01]  /*0040*/  S2R R14, SR_TID.X ;  /* 0x00000000000e7919 */ /* 0x000ee20000002100 */
[----:B------:R-:W4:Y:S04]  /*0050*/  LDCU UR7, c[0x0][0x364] ;  /* 0x00006c80ff0777ac */ /* 0x000f280008000800 */
[----:B------:R-:W5:Y:S01]  /*0060*/  S2UR UR5, SR_CTAID.Y ;  /* 0x00000000000579c3 */ /* 0x000f620000002600 */
[----:B------:R-:W0:Y:S01]  /*0070*/  S2R R13, SR_TID.Z ;  /* 0x00000000000d7919 */ /* 0x000e220000002300 */
[----:B------:R-:W0:Y:S01]  /*0080*/  LDCU UR10, c[0x0][0x398] ;  /* 0x00007300ff0a77ac */ /* 0x000e220008000800 */
[----:B------:R-:W0:Y:S05]  /*0090*/  LDCU UR11, c[0x0][0x390] ;  /* 0x00007200ff0b77ac */ /* 0x000e2a0008000800 */
[----:B------:R-:W0:Y:S01]  /*00a0*/  S2UR UR4, SR_CTAID.X ;  /* 0x00000000000479c3 */ /* 0x000e220000002500 */
[----:B------:R-:W0:Y:S02]  /*00b0*/  LDCU UR9, c[0x0][0x368] ;  /* 0x00006d00ff0977ac */ /* 0x000e240008000800 */
[----:B0-----:R-:W-:-:S05]  /*00c0*/  ISETP.GE.AND P0, PT, R2, 0x1, PT ;  /* 0x000000010200780c */ /* 0x001fca0003f06270 */
[----:B------:R-:W0:Y:S08]  /*00d0*/  S2UR UR8, SR_CTAID.Z ;  /* 0x00000000000879c3 */ /* 0x000e300000002700 */
[----:B012345:R-:W-:Y:S05]  /*00e0*/  @!P0 EXIT ;  /* 0x000000000000894d */ /* 0x03ffea0003800000 */
[----:B------:R-:W0:Y:S01]  /*00f0*/  LDC R9, c[0x0][0x38c] ;  /* 0x0000e300ff097b82 */ /* 0x000e220000000800 */
[----:B------:R-:W-:Y:S01]  /*0100*/  UIMAD UR5, UR5, UR7, URZ ;  /* 0x00000007050572a4 */ /* 0x000fe2000f8e02ff */
[C---:B------:R-:W-:Y:S01]  /*0110*/  ISETP.GE.U32.AND P2, PT, R2.reuse, 0x4, PT ;  /* 0x000000040200780c */ /* 0x040fe20003f46070 */
[----:B------:R-:W1:Y:S01]  /*0120*/  LDCU UR7, c[0x0][0x3a0] ;  /* 0x00007400ff0777ac */ /* 0x000e620008000800 */
[----:B------:R-:W-:Y:S01]  /*0130*/  LOP3.LUT R12, R2, 0x3, RZ, 0xc0, !PT ;  /* 0x00000003020c7812 */ /* 0x000fe200078ec0ff */
[----:B------:R-:W-:-:S03]  /*0140*/  UIMAD UR4, UR4, UR6, URZ ;  /* 0x00000006040472a4 */ /* 0x000fc6000f8e02ff */
[----:B------:R-:W0:Y:S01]  /*0150*/  LDC.64 R4, c[0x0][0x380] ;  /* 0x0000e000ff047b82 */ /* 0x000e220000000a00 */
[----:B------:R-:W-:Y:S01]  /*0160*/  IADD3 R0, PT, PT, R15, UR5, RZ ;  /* 0x000000050f007c10 */ /* 0x000fe2000fffe0ff */
[----:B------:R-:W-:Y:S01]  /*0170*/  UIMAD UR6, UR8, UR9, URZ ;  /* 0x00000009080672a4 */ /* 0x000fe2000f8e02ff */
[----:B------:R-:W-:Y:S02]  /*0180*/  ISETP.NE.AND P1, PT, R12, RZ, PT ;  /* 0x000000ff0c00720c */ /* 0x000fe40003f25270 */
[----:B------:R-:W-:Y:S02]  /*0190*/  ISETP.GE.AND P0, PT, R0, UR10, PT ;  /* 0x0000000a00007c0c */ /* 0x000fe4000bf06270 */
[----:B------:R-:W-:-:S04]  /*01a0*/  IADD3 R0, PT, PT, R14, UR4, RZ ;  /* 0x000000040e007c10 */ /* 0x000fc8000fffe0ff */
[----:B------:R-:W-:Y:S01]  /*01b0*/  ISETP.LT.AND P0, PT, R0, UR11, !P0 ;  /* 0x0000000b00007c0c */ /* 0x000fe2000c701270 */
[----:B------:R-:W-:Y:S01]  /*01c0*/  VIADD R0, R13, UR6 ;  /* 0x000000060d007c36 */ /* 0x000fe20008000000 */
[----:B------:R-:W2:Y:S04]  /*01d0*/  LDCU.64 UR10, c[0x0][0x358] ;  /* 0x00006b00ff0a77ac */ /* 0x000ea80008000a00 */
[----:B-1----:R-:W-:Y:S01]  /*01e0*/  ISETP.LT.AND P0, PT, R0, UR7, P0 ;  /* 0x0000000700007c0c */ /* 0x002fe20008701270 */
[----:B------:R-:W-:Y:S01]  /*01f0*/  HFMA2 R0, -RZ, RZ, 0, 0 ;  /* 0x00000000ff007431 */ /* 0x000fe200000001ff */
[C---:B0-----:R-:W-:Y:S01]  /*0200*/  LEA R11, R9.reuse, R4, 0x1 ;  /* 0x00000004090b7211 */ /* 0x041fe200078e08ff */
[----:B------:R-:W-:Y:S01]  /*0210*/  IMAD R10, R9, 0x2, R5 ;  /* 0x00000002090a7824 */ /* 0x000fe200078e0205 */
[----:B--2---:R-:W-:Y:S09]  /*0220*/  @!P2 BRA `(.L_x_59) ;  /* 0x0000000000c8a947 */ /* 0x004ff20003800000 */
[----:B------:R-:W0:Y:S08]  /*0230*/  LDC R0, c[0x0][0x3a4] ;  /* 0x0000e900ff007b82 */ /* 0x000e300000000800 */
[----:B------:R-:W1:Y:S08]  /*0240*/  LDC R8, c[0x0][0x388] ;  /* 0x0000e200ff087b82 */ /* 0x000e700000000800 */
[----:B------:R-:W2:Y:S08]  /*0250*/  LDC R6, c[0x0][0x39c] ;  /* 0x0000e700ff067b82 */ /* 0x000eb00000000800 */
[----:B------:R-:W3:Y:S01]  /*0260*/  LDC R17, c[0x0][0x394] ;  /* 0x0000e500ff117b82 */ /* 0x000ee20000000800 */
[----:B0-----:R-:W-:-:S04]  /*0270*/  IADD3 R0, PT, PT, R0, UR6, R13 ;  /* 0x0000000600007c10 */ /* 0x001fc8000fffe00d */
[C---:B------:R-:W-:Y:S01]  /*0280*/  LEA R4, R9.reuse, R0, 0x2 ;  /* 0x0000000009047211 */ /* 0x040fe200078e10ff */
[----:B------:R-:W-:Y:S02]  /*0290*/  IMAD R7, R9, 0x6, R0 ;  /* 0x0000000609077824 */ /* 0x000fe400078e0200 */
[----:B-1----:R-:W-:-:S05]  /*02a0*/  IMAD.IADD R3, R0, 0x1, R8 ;  /* 0x0000000100037824 */ /* 0x002fca00078e0208 */
[C---:B------:R-:W-:Y:S01]  /*02b0*/  LEA R5, R9.reuse, R3, 0x1 ;  /* 0x0000000309057211 */ /* 0x040fe200078e08ff */
[----:B------:R-:W-:Y:S01]  /*02c0*/  IMAD R9, R9, 0x2, R8 ;  /* 0x0000000209097824 */ /* 0x000fe200078e0208 */
[----:B--2---:R-:W-:Y:S02]  /*02d0*/  IADD3 R3, PT, PT, R6, UR5, R15 ;  /* 0x0000000506037c10 */ /* 0x004fe4000fffe00f */
[C---:B------:R-:W-:Y:S01]  /*02e0*/  LEA R6, R8.reuse, R4, 0x1 ;  /* 0x0000000408067211 */ /* 0x040fe200078e08ff */
[----:B------:R-:W-:Y:S01]  /*02f0*/  IMAD R8, R8, 0x3, R7 ;  /* 0x0000000308087824 */ /* 0x000fe200078e0207 */
[----:B------:R-:W-:Y:S01]  /*0300*/  SHF.L.U32 R7, R9, 0x2, RZ ;  /* 0x0000000209077819 */ /* 0x000fe200000006ff */
[-CC-:B------:R-:W-:Y:S02]  /*0310*/  IMAD R5, R5, R10.reuse, R3.reuse ;  /* 0x0000000a05057224 */ /* 0x180fe400078e0203 */
[-CC-:B------:R-:W-:Y:S01]  /*0320*/  IMAD R6, R6, R10.reuse, R3.reuse ;  /* 0x0000000a06067224 */ /* 0x180fe200078e0203 */
[----:B---3--:R-:W-:Y:S01]  /*0330*/  IADD3 R4, PT, PT, R17, UR4, R14 ;  /* 0x0000000411047c10 */ /* 0x008fe2000fffe00e */
[-CC-:B------:R-:W-:Y:S01]  /*0340*/  IMAD R17, R0, R10.reuse, R3.reuse ;  /* 0x0000000a00117224 */ /* 0x180fe200078e0203 */
[----:B------:R-:W-:Y:S01]  /*0350*/  LOP3.LUT R0, R2, 0x7ffffffc, RZ, 0xc0, !PT ;  /* 0x7ffffffc02007812 */ /* 0x000fe200078ec0ff */
[----:B------:R-:W-:-:S02]  /*0360*/  IMAD R8, R8, R10, R3 ;  /* 0x0000000a08087224 */ /* 0x000fc400078e0203 */
[----:B------:R-:W-:Y:S02]  /*0370*/  IMAD R2, R7, R10, RZ ;  /* 0x0000000a07027224 */ /* 0x000fe400078e02ff */
[-CC-:B------:R-:W-:Y:S02]  /*0380*/  IMAD R17, R17, R11.reuse, R4.reuse ;  /* 0x0000000b11117224 */ /* 0x180fe400078e0204 */
[-CC-:B------:R-:W-:Y:S02]  /*0390*/  IMAD R21, R5, R11.reuse, R4.reuse ;  /* 0x0000000b05157224 */ /* 0x180fe400078e0204 */
[-CC-:B------:R-:W-:Y:S02]  /*03a0*/  IMAD R19, R6, R11.reuse, R4.reuse ;  /* 0x0000000b06137224 */ /* 0x180fe400078e0204 */
[----:B------:R-:W-:Y:S02]  /*03b0*/  IMAD R23, R8, R11, R4 ;  /* 0x0000000b08177224 */ /* 0x000fe400078e0204 */
[----:B------:R-:W-:-:S02]  /*03c0*/  IMAD.MOV R16, RZ, RZ, -R0 ;  /* 0x000000ffff107224 */ /* 0x000fc400078e0a00 */
[----:B------:R-:W-:-:S07]  /*03d0*/  IMAD R18, R2, R11, RZ ;  /* 0x0000000b02127224 */ /* 0x000fce00078e02ff */
.L_x_60:
[----:B---3--:R-:W0:Y:S01]  /*03e0*/  @P0 LDC.64 R8, c[0x0][0x3b8] ;  /* 0x0000ee00ff080b82 */ /* 0x008e220000000a00 */
[----:B------:R-:W-:-:S04]  /*03f0*/  IADD3 R16, PT, PT, R16, 0x4, RZ ;  /* 0x0000000410107810 */ /* 0x000fc80007ffe0ff */
[----:B------:R-:W-:-:S03]  /*0400*/  ISETP.NE.AND P2, PT, R16, RZ, PT ;  /* 0x000000ff1000720c */ /* 0x000fc60003f45270 */
[----:B------:R-:W1:Y:S08]  /*0410*/  @P0 LDC.64 R6, c[0x0][0x3b8] ;  /* 0x0000ee00ff060b82 */ /* 0x000e700000000a00 */
[----:B------:R-:W2:Y:S01]  /*0420*/  @P0 LDC.64 R4, c[0x0][0x3b8] ;  /* 0x0000ee00ff040b82 */ /* 0x000ea20000000a00 */
[----:B0-----:R-:W-:-:S07]  /*0430*/  @P0 IMAD.WIDE R8, R17, 0x8, R8 ;  /* 0x0000000811080825 */ /* 0x001fce00078e0208 */
[----:B------:R-:W0:Y:S01]  /*0440*/  @P0 LDC.64 R2, c[0x0][0x3b8] ;  /* 0x0000ee00ff020b82 */ /* 0x000e220000000a00 */
[----:B------:R-:W-:Y:S01]  /*0450*/  IADD3 R17, PT, PT, R18, R17, RZ ;  /* 0x0000001112117210 */ /* 0x000fe20007ffe0ff */
[----:B------:R3:W-:Y:S01]  /*0460*/  @P0 STG.E.64 desc[UR10][R8.64], RZ ;  /* 0x000000ff08000986 */ /* 0x0007e2000c101b0a */
[----:B-1----:R-:W-:-:S05]  /*0470*/  @P0 IMAD.WIDE R6, R21, 0x8, R6 ;  /* 0x0000000815060825 */ /* 0x002fca00078e0206 */
[----:B------:R-:W-:Y:S01]  /*0480*/  BAR.SYNC.DEFER_BLOCKING 0x0 ;  /* 0x0000000000007b1d */ /* 0x000fe20000010000 */
[C---:B------:R-:W-:Y:S02]  /*0490*/  IMAD.IADD R21, R18.reuse, 0x1, R21 ;  /* 0x0000000112157824 */ /* 0x040fe400078e0215 */
[----:B--2---:R-:W-:Y:S01]  /*04a0*/  @P0 IMAD.WIDE R4, R19, 0x8, R4 ;  /* 0x0000000813040825 */ /* 0x004fe200078e0204 */
[----:B------:R-:W-:-:S03]  /*04b0*/  IADD3 R19, PT, PT, R18, R19, RZ ;  /* 0x0000001312137210 */ /* 0x000fc60007ffe0ff */
[----:B0-----:R-:W-:Y:S01]  /*04c0*/  @P0 IMAD.WIDE R2, R23, 0x8, R2 ;  /* 0x0000000817020825 */ /* 0x001fe200078e0202 */
[----:B------:R-:W-:Y:S01]  /*04d0*/  IADD3 R23, PT, PT, R18, R23, RZ ;  /* 0x0000001712177210 */ /* 0x000fe20007ffe0ff */
[----:B------:R3:W-:Y:S01]  /*04e0*/  @P0 STG.E.64 desc[UR10][R6.64], RZ ;  /* 0x000000ff06000986 */ /* 0x0007e2000c101b0a */
[----:B------:R-:W-:Y:S06]  /*04f0*/  BAR.SYNC.DEFER_BLOCKING 0x0 ;  /* 0x0000000000007b1d */ /* 0x000fec0000010000 */
[----:B------:R3:W-:Y:S02]  /*0500*/  @P0 STG.E.64 desc[UR10][R4.64], RZ ;  /* 0x000000ff04000986 */ /* 0x0007e4000c101b0a */
[----:B------:R-:W-:Y:S06]  /*0510*/  BAR.SYNC.DEFER_BLOCKING 0x0 ;  /* 0x0000000000007b1d */ /* 0x000fec0000010000 */
[----:B------:R3:W-:Y:S02]  /*0520*/  @P0 STG.E.64 desc[UR10][R2.64], RZ ;  /* 0x000000ff02000986 */ /* 0x0007e4000c101b0a */
[----:B------:R-:W-:Y:S06]  /*0530*/  BAR.SYNC.DEFER_BLOCKING 0x0 ;  /* 0x0000000000007b1d */ /* 0x000fec0000010000 */
[----:B------:R-:W-:Y:S05]  /*0540*/  @P2 BRA `(.L_x_60) ;  /* 0xfffffffc00a42947 */ /* 0x000fea000383ffff */
.L_x_59:
[----:B------:R-:W-:Y:S05]  /*0550*/  @!P1 EXIT ;  /* 0x000000000000994d */ /* 0x000fea0003800000 */
[----:B---3--:R-:W0:Y:S01]  /*0560*/  LDC R6, c[0x0][0x3a4] ;  /* 0x0000e900ff067b82 */ /* 0x008e220000000800 */
[----:B------:R-:W1:Y:S01]  /*0570*/  LDCU.64 UR8, c[0x0][0x388] ;  /* 0x00007100ff0877ac */ /* 0x000e620008000a00 */
[----:B------:R-:W-:-:S06]  /*0580*/  IMAD.MOV R12, RZ, RZ, -R12 ;  /* 0x000000ffff0c7224 */ /* 0x000fcc00078e0a0c */
[----:B------:R-:W2:Y:S08]  /*0590*/  LDC R4, c[0x0][0x39c] ;  /* 0x0000e700ff047b82 */ /* 0x000eb00000000800 */
[----:B------:R-:W3:Y:S01]  /*05a0*/  LDC R7, c[0x0][0x394] ;  /* 0x0000e500ff077b82 */ /* 0x000ee20000000800 */
[----:B-1----:R-:W-:-:S07]  /*05b0*/  ULEA UR8, UR9, UR8, 0x1 ;  /* 0x0000000809087291 */ /* 0x002fce000f8e08ff */
[----:B------:R-:W1:Y:S01]  /*05c0*/  @P0 LDC.64 R2, c[0x0][0x3b8] ;  /* 0x0000ee00ff020b82 */ /* 0x000e620000000a00 */
[----:B0-----:R-:W-:-:S05]  /*05d0*/  IADD3 R5, PT, PT, R6, UR6, R13 ;  /* 0x0000000606057c10 */ /* 0x001fca000fffe00d */
[----:B------:R-:W-:Y:S01]  /*05e0*/  IMAD R5, R0, UR8, R5 ;  /* 0x0000000800057c24 */ /* 0x000fe2000f8e0205 */
[----:B--2---:R-:W-:Y:S01]  /*05f0*/  IADD3 R4, PT, PT, R4, UR5, R15 ;  /* 0x0000000504047c10 */ /* 0x004fe2000fffe00f */
[----:B------:R-:W-:-:S04]  /*0600*/  IMAD R0, R10, UR8, RZ ;  /* 0x000000080a007c24 */ /* 0x000fc8000f8e02ff */
[----:B------:R-:W-:Y:S02]  /*0610*/  IMAD R10, R5, R10, R4 ;  /* 0x0000000a050a7224 */ /* 0x000fe400078e0204 */
[----:B------:R-:W-:Y:S01]  /*0620*/  IMAD R0, R0, R11, RZ ;  /* 0x0000000b00007224 */ /* 0x000fe200078e02ff */
[----:B---3--:R-:W-:-:S05]  /*0630*/  IADD3 R7, PT, PT, R7, UR4, R14 ;  /* 0x0000000407077c10 */ /* 0x008fca000fffe00e */
[----:B------:R-:W-:-:S07]  /*0640*/  IMAD R11, R10, R11, R7 ;  /* 0x0000000b0a0b7224 */ /* 0x000fce00078e0207 */
.L_x_61:
[----:B------:R-:W-:Y:S01]  /*0650*/  IADD3 R12, PT, PT, R12, 0x1, RZ ;  /* 0x000000010c0c7810 */ /* 0x000fe20007ffe0ff */
[----:B-1----:R-:W-:Y:S01]  /*0660*/  @P0 IMAD.WIDE R4, R11, 0x8, R2 ;  /* 0x000000080b040825 */ /* 0x002fe200078e0202 */
[----:B------:R-:W-:Y:S02]  /*0670*/  IADD3 R11, PT, PT, R0, R11, RZ ;  /* 0x0000000b000b7210 */ /* 0x000fe40007ffe0ff */
[----:B------:R-:W-:Y:S02]  /*0680*/  ISETP.NE.AND P1, PT, R12, RZ, PT ;  /* 0x000000ff0c00720c */ /* 0x000fe40003f25270 */
[----:B------:R0:W-:Y:S01]  /*0690*/  @P0 STG.E.64 desc[UR10][R4.64], RZ ;  /* 0x000000ff04000986 */ /* 0x0001e2000c101b0a */
[----:B------:R-:W-:Y:S10]  /*06a0*/  BAR.SYNC.DEFER_BLOCKING 0x0 ;  /* 0x0000000000007b1d */ /* 0x000ff40000010000 */
[----:B0-----:R-:W-:Y:S05]  /*06b0*/  @P1 BRA `(.L_x_61) ;  /* 0xfffffffc00e41947 */ /* 0x001fea000383ffff */
[----:B------:R-:W-:Y:S05]  /*06c0*/  EXIT ;  /* 0x000000000000794d */ /* 0x000fea0003800000 */
.L_x_62:
        /* <DEDUP_REMOVED lines=11> */
.L_x_83:


//--------------------- .text._Z28Lap_MV_orth_period_BC_kerneliiiiiiiiiiiiiPKdiPd --------------------------
	.section	.text._Z28Lap_MV_orth_period_BC_kerneliiiiiiiiiiiiiPKdiPd,"ax",@progbits
	.align	128
        .global         _Z28Lap_MV_orth_period_BC_kerneliiiiiiiiiiiiiPKdiPd
        .type           _Z28Lap_MV_orth_period_BC_kerneliiiiiiiiiiiiiPKdiPd,@function
        .size           _Z28Lap_MV_orth_period_BC_kerneliiiiiiiiiiiiiPKdiPd,(.L_x_84 - _Z28Lap_MV_orth_period_BC_kerneliiiiiiiiiiiiiPKdiPd)
        .other          _Z28Lap_MV_orth_period_BC_kerneliiiiiiiiiiiiiPKdiPd,@"STO_CUDA_ENTRY STV_DEFAULT"
_Z28Lap_MV_orth_period_BC_kerneliiiiiiiiiiiiiPKdiPd:
.text._Z28Lap_MV_orth_period_BC_kerneliiiiiiiiiiiiiPKdiPd:
[----:B------:R-:W-:Y:S08]  /*0000*/  LDC R1, c[0x0][0x37c] ;  /* 0x0000df00ff017b82 */ /* 0x000ff00000000800 */
[----:B------:R-:W0:Y:S01]  /*0010*/  LDC R12, c[0x0][0x3c0] ;  /* 0x0000f000ff0c7b82 */ /* 0x000e220000000800 */
[----:B------:R-:W1:Y:S01]  /*0020*/  LDCU UR6, c[0x0][0x360] ;  /* 0x00006c00ff0677ac */ /* 0x000e620008000800 */
[----:B------:R-:W2:Y:S01]  /*0030*/  S2R R0, SR_TID.Y ;  /* 0x0000000000007919 */ /* 0x000ea20000002200 */
[----:B------:R-:W3:Y:S01]  /*0040*/  LDCU UR7, c[0x0][0x364] ;  /* 0x00006c80ff0777ac */ /* 0x000ee20008000800 */
[----:B------:R-:W4:Y:S04]  /*0050*/  S2R R3, SR_TID.X ;  /* 0x0000000000037919 */ /* 0x000f280000002100 */
[----:B------:R-:W3:Y:S01]  /*0060*/  S2UR UR5, SR_CTAID.Y ;  /* 0x00000000000579c3 */ /* 0x000ee20000002600 */
[----:B------:R-:W0:Y:S01]  /*0070*/  LDCU UR10, c[0x0][0x3a0] ;  /* 0x00007400ff0a77ac */ /* 0x000e220008000800 */
[----:B------:R-:W0:Y:S01]  /*0080*/  S2R R2, SR_TID.Z ;  /* 0x0000000000027919 */ /* 0x000e220000002300 */
[----:B------:R-:W0:Y:S05]  /*0090*/  LDCU UR11, c[0x0][0x394] ;  /* 0x00007280ff0b77ac */ /* 0x000e2a0008000800 */
[----:B------:R-:W0:Y:S01]  /*00a0*/  S2UR UR4, SR_CTAID.X ;  /* 0x00000000000479c3 */ /* 0x000e220000002500 */
[----:B------:R-:W0:Y:S01]  /*00b0*/  LDCU UR9, c[0x0][0x368] ;  /* 0x00006d00ff0977ac */ /* 0x000e220008000800 */
[----:B------:R-:W0:Y:S02]  /*00c0*/  LDCU UR12, c[0x0][0x3ac] ;  /* 0x00007580ff0c77ac */ /* 0x000e240008000800 */
[----:B0-----:R-:W-:-:S04]  /*00d0*/  ISETP.GE.AND P0, PT, R12, 0x1, PT ;  /* 0x000000010c00780c */ /* 0x001fc80003f06270 */
[----:B------:R-:W0:Y:S01]  /*00e0*/  S2UR UR8, SR_CTAID.Z ;  /* 0x00000000000879c3 */ /* 0x000e220000002700 */
[----:B---3--:R-:W-:-:S08]  /*00f0*/  UIMAD UR5, UR5, UR7, URZ ;  /* 0x00000007050572a4 */ /* 0x008fd0000f8e02ff */
[----:B012-4-:R-:W-:Y:S05]  /*0100*/  @!P0 EXIT ;  /* 0x000000000000894d */ /* 0x017fea0003800000 */
[----:B------:R-:W0:Y:S01]  /*0110*/  LDC R7, c[0x0][0x38c] ;  /* 0x0000e300ff077b82 */ /* 0x000e220000000800 */
[----:B------:R-:W-:Y:S01]  /*0120*/  UIMAD UR4, UR4, UR6, URZ ;  /* 0x00000006040472a4 */ /* 0x000fe2000f8e02ff */
[----:B------:R-:W-:Y:S01]  /*0130*/  IADD3 R4, PT, PT, R0, UR5, RZ ;  /* 0x0000000500047c10 */ /* 0x000fe2000fffe0ff */
[----:B------:R-:W-:Y:S01]  /*0140*/  UIMAD UR6, UR8, UR9, URZ ;  /* 0x00000009080672a4 */ /* 0x000fe2000f8e02ff */
[----:B------:R-:W-:Y:S01]  /*0150*/  ISETP.GE.U32.AND P1, PT, R12, 0x4, PT ;  /* 0x000000040c00780c */ /* 0x000fe20003f26070 */
[----:B------:R-:W1:Y:S01]  /*0160*/  LDCU.64 UR8, c[0x0][0x358] ;  /* 0x00006b00ff0877ac */ /* 0x000e620008000a00 */
[----:B------:R-:W-:Y:S01]  /*0170*/  ISETP.GE.AND P0, PT, R4, UR10, PT ;  /* 0x0000000a04007c0c */ /* 0x000fe2000bf06270 */
[----:B------:R-:W-:Y:S01]  /*0180*/  HFMA2 R8, -RZ, RZ, 0, 0 ;  /* 0x00000000ff087431 */ /* 0x000fe200000001ff */
[----:B------:R-:W0:Y:S01]  /*0190*/  LDC.64 R10, c[0x0][0x380] ;  /* 0x0000e000ff0a7b82 */ /* 0x000e220000000a00 */
[----:B------:R-:W-:-:S04]  /*01a0*/  IADD3 R4, PT, PT, R3, UR4, RZ ;  /* 0x0000000403047c10 */ /* 0x000fc8000fffe0ff */
[----:B------:R-:W-:Y:S02]  /*01b0*/  ISETP.LT.AND P0, PT, R4, UR11, !P0 ;  /* 0x0000000b04007c0c */ /* 0x000fe4000c701270 */
[----:B------:R-:W-:-:S04]  /*01c0*/  IADD3 R4, PT, PT, R2, UR6, RZ ;  /* 0x0000000602047c10 */ /* 0x000fc8000fffe0ff */
[----:B------:R-:W-:Y:S02]  /*01d0*/  ISETP.LT.AND P0, PT, R4, UR12, P0 ;  /* 0x0000000c04007c0c */ /* 0x000fe40008701270 */
[C---:B0-----:R-:W-:Y:S02]  /*01e0*/  LEA R4, R7.reuse, R10, 0x1 ;  /* 0x0000000a07047211 */ /* 0x041fe400078e08ff */
[----:B------:R-:W-:Y:S01]  /*01f0*/  LEA R5, R7, R11, 0x1 ;  /* 0x0000000b07057211 */ /* 0x000fe200078e08ff */
[----:B-1----:R-:W-:Y:S08]  /*0200*/  @!P1 BRA `(.L_x_63) ;  /* 0x0000000400549947 */ /* 0x002ff00003800000 */
[----:B------:R-:W0:Y:S08]  /*0210*/  LDC R15, c[0x0][0x3a8] ;  /* 0x0000ea00ff0f7b82 */ /* 0x000e300000000800 */
[----:B------:R-:W1:Y:S08]  /*0220*/  LDC.64 R8, c[0x0][0x398] ;  /* 0x0000e600ff087b82 */ /* 0x000e700000000a00 */
[----:B------:R-:W2:Y:S08]  /*0230*/  LDC R14, c[0x0][0x388] ;  /* 0x0000e200ff0e7b82 */ /* 0x000eb00000000800 */
[----:B------:R-:W3:Y:S01]  /*0240*/  LDC R16, c[0x0][0x390] ;  /* 0x0000e400ff107b82 */ /* 0x000ee20000000800 */
[----:B0-----:R-:W-:-:S07]  /*0250*/  IADD3 R15, PT, PT, R15, UR6, R2 ;  /* 0x000000060f0f7c10 */ /* 0x001fce000fffe002 */
[----:B------:R-:W0:Y:S01]  /*0260*/  LDC R19, c[0x0][0x3b0] ;  /* 0x0000ec00ff137b82 */ /* 0x000e220000000800 */
[----:B-1----:R-:W-:-:S07]  /*0270*/  IADD3 R6, PT, PT, R9, UR5, R0 ;  /* 0x0000000509067c10 */ /* 0x002fce000fffe000 */
[----:B------:R-:W1:Y:S01]  /*0280*/  LDC R13, c[0x0][0x3a4] ;  /* 0x0000e900ff0d7b82 */ /* 0x000e620000000800 */
[-C--:B--2---:R-:W-:Y:S01]  /*0290*/  IADD3 R9, PT, PT, R15, R14.reuse, RZ ;  /* 0x0000000e0f097210 */ /* 0x084fe20007ffe0ff */
[----:B------:R-:W-:Y:S01]  /*02a0*/  IMAD R17, R11, R14, RZ ;  /* 0x0000000e0b117224 */ /* 0x000fe200078e02ff */
[----:B------:R-:W-:-:S03]  /*02b0*/  LEA R18, R14, R15, 0x1 ;  /* 0x0000000f0e127211 */ /* 0x000fc600078e08ff */
[-CC-:B------:R-:W-:Y:S01]  /*02c0*/  IMAD R9, R9, R11.reuse, R6.reuse ;  /* 0x0000000b09097224 */ /* 0x180fe200078e0206 */
[----:B---3--:R-:W-:Y:S01]  /*02d0*/  IADD3 R23, PT, PT, R16, UR4, R3 ;  /* 0x0000000410177c10 */ /* 0x008fe2000fffe003 */
[----:B------:R-:W-:-:S04]  /*02e0*/  IMAD R18, R18, R11, R6 ;  /* 0x0000000b12127224 */ /* 0x000fc800078e0206 */
[-C--:B------:R-:W-:Y:S01]  /*02f0*/  IMAD R21, R18, R10.reuse, R23 ;  /* 0x0000000a12157224 */ /* 0x080fe200078e0217 */
[----:B0-----:R-:W-:Y:S01]  /*0300*/  IADD3 R16, PT, PT, R19, UR6, R2 ;  /* 0x0000000613107c10 */ /* 0x001fe2000fffe002 */
[----:B------:R-:W-:Y:S02]  /*0310*/  IMAD R19, R14, 0x3, R15 ;  /* 0x000000030e137824 */ /* 0x000fe400078e020f */
[-CC-:B------:R-:W-:Y:S02]  /*0320*/  IMAD R15, R15, R11.reuse, R6.reuse ;  /* 0x0000000b0f0f7224 */ /* 0x180fe400078e0206 */
[----:B------:R-:W-:Y:S02]  /*0330*/  IMAD R11, R19, R11, R6 ;  /* 0x0000000b130b7224 */ /* 0x000fe400078e0206 */
[----:B------:R-:W-:Y:S02]  /*0340*/  IMAD.IADD R20, R16, 0x1, R14 ;  /* 0x0000000110147824 */ /* 0x000fe400078e020e */
[--C-:B------:R-:W-:Y:S01]  /*0350*/  IMAD R19, R9, R10, R23.reuse ;  /* 0x0000000a09137224 */ /* 0x100fe200078e0217 */
[----:B------:R-:W-:Y:S01]  /*0360*/  LEA R9, R7, R16, 0x2 ;  /* 0x0000001007097211 */ /* 0x000fe200078e10ff */
[--C-:B------:R-:W-:Y:S01]  /*0370*/  IMAD R25, R15, R10, R23.reuse ;  /* 0x0000000a0f197224 */ /* 0x100fe200078e0217 */
[----:B------:R-:W-:Y:S01]  /*0380*/  LEA R20, R7, R20, 0x1 ;  /* 0x0000001407147211 */ /* 0x000fe200078e08ff */
[----:B------:R-:W-:Y:S01]  /*0390*/  IMAD R23, R11, R10, R23 ;  /* 0x0000000a0b177224 */ /* 0x000fe200078e0217 */
[C---:B------:R-:W-:Y:S01]  /*03a0*/  LEA R9, R14.reuse, R9, 0x1 ;  /* 0x000000090e097211 */ /* 0x040fe200078e08ff */
[C---:B------:R-:W-:Y:S01]  /*03b0*/  IMAD R11, R7.reuse, 0x6, R16 ;  /* 0x00000006070b7824 */ /* 0x040fe200078e0210 */
[----:B------:R-:W-:Y:S01]  /*03c0*/  LEA R7, R7, R14, 0x1 ;  /* 0x0000000e07077211 */ /* 0x000fe200078e08ff */
[----:B------:R-:W-:Y:S01]  /*03d0*/  IMAD R6, R17, R10, RZ ;  /* 0x0000000a11067224 */ /* 0x000fe200078e02ff */
[----:B-1----:R-:W-:Y:S01]  /*03e0*/  IADD3 R10, PT, PT, R13, UR5, R0 ;  /* 0x000000050d0a7c10 */ /* 0x002fe2000fffe000 */
[----:B------:R-:W-:Y:S01]  /*03f0*/  IMAD R11, R14, 0x3, R11 ;  /* 0x000000030e0b7824 */ /* 0x000fe200078e020b */
[----:B------:R-:W-:-:S02]  /*0400*/  IADD3 R13, PT, PT, R8, UR4, R3 ;  /* 0x00000004080d7c10 */ /* 0x000fc4000fffe003 */
[----:B------:R-:W-:Y:S01]  /*0410*/  SHF.L.U32 R8, R7, 0x2, RZ ;  /* 0x0000000207087819 */ /* 0x000fe200000006ff */
[-CC-:B------:R-:W-:Y:S02]  /*0420*/  IMAD R7, R16, R5.reuse, R10.reuse ;  /* 0x0000000510077224 */ /* 0x180fe400078e020a */
[-CC-:B------:R-:W-:Y:S02]  /*0430*/  IMAD R20, R20, R5.reuse, R10.reuse ;  /* 0x0000000514147224 */ /* 0x180fe400078e020a */
[-CC-:B------:R-:W-:Y:S02]  /*0440*/  IMAD R9, R9, R5.reuse, R10.reuse ;  /* 0x0000000509097224 */ /* 0x180fe400078e020a */
[-C--:B------:R-:W-:Y:S01]  /*0450*/  IMAD R10, R11, R5.reuse, R10 ;  /* 0x000000050b0a7224 */ /* 0x080fe200078e020a */
[----:B------:R-:W-:Y:S01]  /*0460*/  LOP3.LUT R11, R12, 0x7ffffffc, RZ, 0xc0, !PT ;  /* 0x7ffffffc0c0b7812 */ /* 0x000fe200078ec0ff */
[----:B------:R-:W-:Y:S02]  /*0470*/  IMAD R15, R8, R5, RZ ;  /* 0x00000005080f7224 */ /* 0x000fe400078e02ff */
[----:B------:R-:W-:-:S02]  /*0480*/  IMAD R8, R20, R4, R13 ;  /* 0x0000000414087224 */ /* 0x000fc400078e020d */
[-CC-:B------:R-:W-:Y:S02]  /*0490*/  IMAD R7, R7, R4.reuse, R13.reuse ;  /* 0x0000000407077224 */ /* 0x180fe400078e020d */
[-CC-:B------:R-:W-:Y:S02]  /*04a0*/  IMAD R9, R9, R4.reuse, R13.reuse ;  /* 0x0000000409097224 */ /* 0x180fe400078e020d */
[-C--:B------:R-:W-:Y:S02]  /*04b0*/  IMAD R10, R10, R4.reuse, R13 ;  /* 0x000000040a0a7224 */ /* 0x080fe400078e020d */
[----:B------:R-:W-:Y:S02]  /*04c0*/  IMAD.MOV R20, RZ, RZ, -R11 ;  /* 0x000000ffff147224 */ /* 0x000fe400078e0a0b */
[----:B------:R-:W-:-:S07]  /*04d0*/  IMAD R18, R15, R4, RZ ;  /* 0x000000040f127224 */ /* 0x000fce00078e02ff */
.L_x_64:
[----:B0-----:R-:W0:Y:S08]  /*04e0*/  @P0 LDC.64 R12, c[0x0][0x3b8] ;  /* 0x0000ee00ff0c0b82 */ /* 0x001e300000000a00 */
[----:B------:R-:W1:Y:S01]  /*04f0*/  @P0 LDC.64 R14, c[0x0][0x3c8] ;  /* 0x0000f200ff0e0b82 */ /* 0x000e620000000a00 */
[----:B0-----:R-:W-:-:S07]  /*0500*/  @P0 IMAD.WIDE R16, R25, 0x8, R12 ;  /* 0x0000000819100825 */ /* 0x001fce00078e020c */
[----:B------:R-:W0:Y:S01]  /*0510*/  @P0 LDC.64 R12, c[0x0][0x3b8] ;  /* 0x0000ee00ff0c0b82 */ /* 0x000e220000000a00 */
[----:B------:R-:W2:Y:S01]  /*0520*/  @P0 LDG.E.64 R16, desc[UR8][R16.64] ;  /* 0x0000000810100981 */ /* 0x000ea2000c1e1b00 */
[----:B-1----:R-:W-:-:S04]  /*0530*/  @P0 IMAD.WIDE R14, R7, 0x8, R14 ;  /* 0x00000008070e0825 */ /* 0x002fc800078e020e */
[----:B0-----:R-:W-:Y:S02]  /*0540*/  @P0 IMAD.WIDE R26, R19, 0x8, R12 ;  /* 0x00000008131a0825 */ /* 0x001fe400078e020c */
[----:B------:R-:W0:Y:S01]  /*0550*/  @P0 LDC.64 R12, c[0x0][0x3b8] ;  /* 0x0000ee00ff0c0b82 */ /* 0x000e220000000a00 */
[----:B--2---:R1:W-:Y:S07]  /*0560*/  @P0 STG.E.64 desc[UR8][R14.64], R16 ;  /* 0x000000100e000986 */ /* 0x0043ee000c101b08 */
[----:B------:R-:W-:Y:S08]  /*0570*/  BAR.SYNC.DEFER_BLOCKING 0x0 ;  /* 0x0000000000007b1d */ /* 0x000ff00000010000 */
[----:B-1----:R-:W1:Y:S01]  /*0580*/  @P0 LDC.64 R14, c[0x0][0x3c8] ;  /* 0x0000f200ff0e0b82 */ /* 0x002e620000000a00 */
[----:B0-----:R-:W-:-:S07]  /*0590*/  @P0 IMAD.WIDE R12, R21, 0x8, R12 ;  /* 0x00000008150c0825 */ /* 0x001fce00078e020c */
[----:B------:R-:W0:Y:S01]  /*05a0*/  @P0 LDC.64 R16, c[0x0][0x3c8] ;  /* 0x0000f200ff100b82 */ /* 0x000e220000000a00 */
[----:B------:R-:W2:Y:S01]  /*05b0*/  @P0 LDG.E.64 R26, desc[UR8][R26.64] ;  /* 0x000000081a1a0981 */ /* 0x000ea2000c1e1b00 */
[----:B-1----:R-:W-:-:S06]  /*05c0*/  @P0 IMAD.WIDE R28, R8, 0x8, R14 ;  /* 0x00000008081c0825 */ /* 0x002fcc00078e020e */
[----:B------:R-:W1:Y:S01]  /*05d0*/  @P0 LDC.64 R14, c[0x0][0x3b8] ;  /* 0x0000ee00ff0e0b82 */ /* 0x000e620000000a00 */
[----:B--2---:R-:W-:Y:S07]  /*05e0*/  @P0 STG.E.64 desc[UR8][R28.64], R26 ;  /* 0x0000001a1c000986 */ /* 0x004fee000c101b08 */
[----:B------:R-:W-:Y:S06]  /*05f0*/  BAR.SYNC.DEFER_BLOCKING 0x0 ;  /* 0x0000000000007b1d */ /* 0x000fec0000010000 */
[----:B------:R-:W2:Y:S01]  /*0600*/  @P0 LDG.E.64 R12, desc[UR8][R12.64] ;  /* 0x000000080c0c0981 */ /* 0x000ea2000c1e1b00 */
[----:B0-----:R-:W-:-:S04]  /*0610*/  @P0 IMAD.WIDE R16, R9, 0x8, R16 ;  /* 0x0000000809100825 */ /* 0x001fc800078e0210 */
[----:B-1----:R-:W-:Y:S01]  /*0620*/  @P0 IMAD.WIDE R14, R23, 0x8, R14 ;  /* 0x00000008170e0825 */ /* 0x002fe200078e020e */
[----:B--2---:R0:W-:Y:S01]  /*0630*/  @P0 STG.E.64 desc[UR8][R16.64], R12 ;  /* 0x0000000c10000986 */ /* 0x0041e2000c101b08 */
[----:B------:R-:W-:Y:S06]  /*0640*/  BAR.SYNC.DEFER_BLOCKING 0x0 ;  /* 0x0000000000007b1d */ /* 0x000fec0000010000 */
[----:B0-----:R0:W2:Y:S01]  /*0650*/  @P0 LDG.E.64 R16, desc[UR8][R14.64] ;  /* 0x000000080e100981 */ /* 0x0010a2000c1e1b00 */
[----:B------:R-:W-:Y:S01]  /*0660*/  IADD3 R20, PT, PT, R20, 0x4, RZ ;  /* 0x0000000414147810 */ /* 0x000fe20007ffe0ff */
[----:B------:R-:W-:Y:S01]  /*0670*/  IMAD.IADD R9, R18, 0x1, R9 ;  /* 0x0000000112097824 */ /* 0x000fe200078e0209 */
[----:B------:R-:W-:-:S02]  /*0680*/  LEA R25, R6, R25, 0x2 ;  /* 0x0000001906197211 */ /* 0x000fc400078e10ff */
[----:B------:R-:W-:Y:S02]  /*0690*/  ISETP.NE.AND P1, PT, R20, RZ, PT ;  /* 0x000000ff1400720c */ /* 0x000fe40003f25270 */
[----:B------:R-:W-:Y:S02]  /*06a0*/  IADD3 R7, PT, PT, R18, R7, RZ ;  /* 0x0000000712077210 */ /* 0x000fe40007ffe0ff */
[----:B------:R-:W-:Y:S01]  /*06b0*/  LEA R19, R6, R19, 0x2 ;  /* 0x0000001306137211 */ /* 0x000fe200078e10ff */
[----:B0-----:R-:W0:Y:S01]  /*06c0*/  @P0 LDC.64 R14, c[0x0][0x3c8] ;  /* 0x0000f200ff0e0b82 */ /* 0x001e220000000a00 */
[----:B------:R-:W-:Y:S02]  /*06d0*/  IADD3 R8, PT, PT, R18, R8, RZ ;  /* 0x0000000812087210 */ /* 0x000fe40007ffe0ff */
[C---:B------:R-:W-:Y:S02]  /*06e0*/  LEA R21, R6.reuse, R21, 0x2 ;  /* 0x0000001506157211 */ /* 0x040fe400078e10ff */
[----:B------:R-:W-:Y:S01]  /*06f0*/  LEA R23, R6, R23, 0x2 ;  /* 0x0000001706177211 */ /* 0x000fe200078e10ff */
[----:B0-----:R-:W-:Y:S01]  /*0700*/  @P0 IMAD.WIDE R26, R10, 0x8, R14 ;  /* 0x000000080a1a0825 */ /* 0x001fe200078e020e */
[----:B------:R-:W-:-:S04]  /*0710*/  IADD3 R10, PT, PT, R18, R10, RZ ;  /* 0x0000000a120a7210 */ /* 0x000fc80007ffe0ff */
[----:B--2---:R0:W-:Y:S01]  /*0720*/  @P0 STG.E.64 desc[UR8][R26.64], R16 ;  /* 0x000000101a000986 */ /* 0x0041e2000c101b08 */
[----:B------:R-:W-:Y:S06]  /*0730*/  BAR.SYNC.DEFER_BLOCKING 0x0 ;  /* 0x0000000000007b1d */ /* 0x000fec0000010000 */
[----:B------:R-:W-:Y:S05]  /*0740*/  @P1 BRA `(.L_x_64) ;  /* 0xfffffffc00641947 */ /* 0x000fea000383ffff */
[----:B------:R-:W-:-:S07]  /*0750*/  MOV R8, R11 ;  /* 0x0000000b00087202 */ /* 0x000fce0000000f00 */
.L_x_63:
[----:B------:R-:W1:Y:S02]  /*0760*/  LDC R9, c[0x0][0x3c0] ;  /* 0x0000f000ff097b82 */ /* 0x000e640000000800 */
[----:B-1----:R-:W-:-:S13]  /*0770*/  LOP3.LUT P1, R9, R9, 0x3, RZ, 0xc0, !PT ;  /* 0x0000000309097812 */ /* 0x002fda000782c0ff */
[----:B------:R-:W-:Y:S05]  /*0780*/  @!P1 EXIT ;  /* 0x000000000000994d */ /* 0x000fea0003800000 */
[----:B------:R-:W1:Y:S01]  /*0790*/  LDC R13, c[0x0][0x3b0] ;  /* 0x0000ec00ff0d7b82 */ /* 0x000e620000000800 */
[----:B------:R-:W2:Y:S01]  /*07a0*/  LDCU.128 UR12, c[0x0][0x380] ;  /* 0x00007000ff0c77ac */ /* 0x000ea20008000c00 */
[----:B------:R-:W-:-:S06]  /*07b0*/  IADD3 R9, PT, PT, -R9, RZ, RZ ;  /* 0x000000ff09097210 */ /* 0x000fcc0007ffe1ff */
[----:B------:R-:W0:Y:S08]  /*07c0*/  LDC R15, c[0x0][0x3a8] ;  /* 0x0000ea00ff0f7b82 */ /* 0x000e300000000800 */
[----:B------:R-:W3:Y:S01]  /*07d0*/  LDC R11, c[0x0][0x3a4] ;  /* 0x0000e900ff0b7b82 */ /* 0x000ee20000000800 */
[----:B--2---:R-:W-:-:S07]  /*07e0*/  ULEA UR7, UR15, UR14, 0x1 ;  /* 0x0000000e0f077291 */ /* 0x004fce000f8e08ff */
[----:B------:R-:W2:Y:S01]  /*07f0*/  LDC.64 R6, c[0x0][0x398] ;  /* 0x0000e600ff067b82 */ /* 0x000ea20000000a00 */
[----:B-1----:R-:W-:-:S07]  /*0800*/  IADD3 R13, PT, PT, R13, UR6, R2 ;  /* 0x000000060d0d7c10 */ /* 0x002fce000fffe002 */
[----:B------:R-:W1:Y:S01]  /*0810*/  LDC R10, c[0x0][0x390] ;  /* 0x0000e400ff0a7b82 */ /* 0x000e620000000800 */
[----:B0-----:R-:W-:-:S07]  /*0820*/  IADD3 R17, PT, PT, R15, UR6, R2 ;  /* 0x000000060f117c10 */ /* 0x001fce000fffe002 */
[----:B------:R-:W0:Y:S01]  /*0830*/  LDC R2, c[0x0][0x380] ;  /* 0x0000e000ff027b82 */ /* 0x000e220000000800 */
[--C-:B---3--:R-:W-:Y:S02]  /*0840*/  IADD3 R11, PT, PT, R11, UR5, R0.reuse ;  /* 0x000000050b0b7c10 */ /* 0x108fe4000fffe000 */
[----:B--2---:R-:W-:Y:S01]  /*0850*/  IADD3 R15, PT, PT, R7, UR5, R0 ;  /* 0x00000005070f7c10 */ /* 0x004fe2000fffe000 */
[----:B------:R-:W-:Y:S01]  /*0860*/  IMAD R0, R8, UR7, R13 ;  /* 0x0000000708007c24 */ /* 0x000fe2000f8e020d */
[----:B------:R-:W-:Y:S01]  /*0870*/  IADD3 R6, PT, PT, R6, UR4, R3 ;  /* 0x0000000406067c10 */ /* 0x000fe2000fffe003 */
[----:B------:R-:W-:Y:S02]  /*0880*/  IMAD R8, R8, UR14, R17 ;  /* 0x0000000e08087c24 */ /* 0x000fe4000f8e0211 */
[----:B------:R-:W-:Y:S02]  /*0890*/  IMAD R7, R0, R5, R11 ;  /* 0x0000000500077224 */ /* 0x000fe400078e020b */
[----:B------:R-:W-:Y:S01]  /*08a0*/  IMAD R8, R8, UR13, R15 ;  /* 0x0000000d08087c24 */ /* 0x000fe2000f8e020f */
[----:B-1----:R-:W-:Y:S01]  /*08b0*/  IADD3 R11, PT, PT, R10, UR4, R3 ;  /* 0x000000040a0b7c10 */ /* 0x002fe2000fffe003 */
[----:B------:R-:W-:Y:S01]  /*08c0*/  IMAD R5, R5, UR7, RZ ;  /* 0x0000000705057c24 */ /* 0x000fe2000f8e02ff */
[----:B------:R-:W-:Y:S01]  /*08d0*/  UIMAD UR4, UR13, UR14, URZ ;  /* 0x0000000e0d0472a4 */ /* 0x000fe2000f8e02ff */
[----:B------:R-:W-:-:S02]  /*08e0*/  IMAD R3, R7, R4, R6 ;  /* 0x0000000407037224 */ /* 0x000fc400078e0206 */
[----:B------:R-:W-:Y:S02]  /*08f0*/  IMAD R0, R5, R4, RZ ;  /* 0x0000000405007224 */ /* 0x000fe400078e02ff */
[----:B------:R-:W-:-:S07]  /*0900*/  IMAD R11, R8, UR12, R11 ;  /* 0x0000000c080b7c24 */ /* 0x000fce000f8e020b */
.L_x_65:
[----:B-1----:R-:W1:Y:S08]  /*0910*/  @P0 LDC.64 R4, c[0x0][0x3b8] ;  /* 0x0000ee00ff040b82 */ /* 0x002e700000000a00 */
[----:B------:R-:W2:Y:S01]  /*0920*/  @P0 LDC.64 R6, c[0x0][0x3c8] ;  /* 0x0000f200ff060b82 */ /* 0x000ea20000000a00 */
[----:B-1----:R-:W-:-:S06]  /*0930*/  @P0 IMAD.WIDE R4, R11, 0x8, R4 ;  /* 0x000000080b040825 */ /* 0x002fcc00078e0204 */
[----:B------:R-:W3:Y:S01]  /*0940*/  @P0 LDG.E.64 R4, desc[UR8][R4.64] ;  /* 0x0000000804040981 */ /* 0x000ee2000c1e1b00 */
[----:B------:R-:W-:Y:S01]  /*0950*/  IADD3 R9, PT, PT, R9, 0x1, RZ ;  /* 0x0000000109097810 */ /* 0x000fe20007ffe0ff */
[----:B--2---:R-:W-:Y:S01]  /*0960*/  @P0 IMAD.WIDE R6, R3, 0x8, R6 ;  /* 0x0000000803060825 */ /* 0x004fe200078e0206 */
[----:B------:R-:W-:Y:S02]  /*0970*/  IADD3 R3, PT, PT, R0, R3, RZ ;  /* 0x0000000300037210 */ /* 0x000fe40007ffe0ff */
[----:B------:R-:W-:Y:S01]  /*0980*/  ISETP.NE.AND P1, PT, R9, RZ, PT ;  /* 0x000000ff0900720c */ /* 0x000fe20003f25270 */
[----:B0-----:R-:W-:Y:S01]  /*0990*/  IMAD R11, R2, UR4, R11 ;  /* 0x00000004020b7c24 */ /* 0x001fe2000f8e020b */
[----:B---3--:R1:W-:Y:S01]  /*09a0*/  @P0 STG.E.64 desc[UR8][R6.64], R4 ;  /* 0x0000000406000986 */ /* 0x0083e2000c101b08 */
[----:B------:R-:W-:Y:S10]  /*09b0*/  BAR.SYNC.DEFER_BLOCKING 0x0 ;  /* 0x0000000000007b1d */ /* 0x000ff40000010000 */
[----:B------:R-:W-:Y:S05]  /*09c0*/  @P1 BRA `(.L_x_65) ;  /* 0xfffffffc00d01947 */ /* 0x000fea000383ffff */
[----:B------:R-:W-:Y:S05]  /*09d0*/  EXIT ;  /* 0x000000000000794d */ /* 0x000fea0003800000 */
.L_x_66:
        /* <DEDUP_REMOVED lines=10> */
.L_x_84:


//--------------------- .text._Z25Lap_MV_orth_copy_x_kerneliiiiPKdiPd --------------------------
	.section	.text._Z25Lap_MV_orth_copy_x_kerneliiiiPKdiPd,"ax",@progbits
	.align	128
        .global         _Z25Lap_MV_orth_copy_x_kerneliiiiPKdiPd
        .type           _Z25Lap_MV_orth_copy_x_kerneliiiiPKdiPd,@function
        .size           _Z25Lap_MV_orth_copy_x_kerneliiiiPKdiPd,(.L_x_85 - _Z25Lap_MV_orth_copy_x_kerneliiiiPKdiPd)
        .other          _Z25Lap_MV_orth_copy_x_kerneliiiiPKdiPd,@"STO_CUDA_ENTRY STV_DEFAULT"
_Z25Lap_MV_orth_copy_x_kerneliiiiPKdiPd:
.text._Z25Lap_MV_orth_copy_x_kerneliiiiPKdiPd:
[----:B------:R-:W-:Y:S08]  /*0000*/  LDC R1, c[0x0][0x37c] ;  /* 0x0000df00ff017b82 */ /* 0x000ff00000000800 */
[----:B------:R-:W0:Y:S08]  /*0010*/  LDC R10, c[0x0][0x398] ;  /* 0x0000e600ff0a7b82 */ /* 0x000e300000000800 */
[----:B------:R-:W1:Y:S08]  /*0020*/  S2UR UR4, SR_CTAID.X ;  /* 0x00000000000479c3 */ /* 0x000e700000002500 */
[----:B------:R-:W2:Y:S01]  /*0030*/  S2UR UR5, SR_CTAID.Y ;  /* 0x00000000000579c3 */ /* 0x000ea20000002600 */
[----:B0-----:R-:W-:-:S07]  /*0040*/  ISETP.GE.AND P0, PT, R10, 0x1, PT ;  /* 0x000000010a00780c */ /* 0x001fce0003f06270 */
[----:B------:R-:W0:Y:S06]  /*0050*/  S2UR UR8, SR_CTAID.Z ;  /* 0x00000000000879c3 */ /* 0x000e2c0000002700 */
[----:B012---:R-:W-:Y:S05]  /*0060*/  @!P0 EXIT ;  /* 0x000000000000894d */ /* 0x007fea0003800000 */
[----:B------:R-:W0:Y:S01]  /*0070*/  S2R R0, SR_TID.Y ;  /* 0x0000000000007919 */ /* 0x000e220000002200 */
[----:B------:R-:W1:Y:S01]  /*0080*/  LDCU UR6, c[0x0][0x360] ;  /* 0x00006c00ff0677ac */ /* 0x000e620008000800 */
[----:B------:R-:W2:Y:S01]  /*0090*/  LDC R5, c[0x0][0x388] ;  /* 0x0000e200ff057b82 */ /* 0x000ea20000000800 */
[----:B------:R-:W-:Y:S01]  /*00a0*/  ISETP.GE.U32.AND P1, PT, R10, 0x4, PT ;  /* 0x000000040a00780c */ /* 0x000fe20003f26070 */
[----:B------:R-:W3:Y:S01]  /*00b0*/  S2R R2, SR_TID.X ;  /* 0x0000000000027919 */ /* 0x000ee20000002100 */
[----:B------:R-:W4:Y:S01]  /*00c0*/  LDCU UR7, c[0x0][0x364] ;  /* 0x00006c80ff0777ac */ /* 0x000f220008000800 */
[----:B------:R-:W-:Y:S01]  /*00d0*/  HFMA2 R11, -RZ, RZ, 0, 0 ;  /* 0x00000000ff0b7431 */ /* 0x000fe200000001ff */
[----:B------:R-:W5:Y:S01]  /*00e0*/  S2R R4, SR_TID.Z ;  /* 0x0000000000047919 */ /* 0x000f620000002300 */
[----:B------:R-:W4:Y:S01]  /*00f0*/  LDCU UR9, c[0x0][0x368] ;  /* 0x00006d00ff0977ac */ /* 0x000f220008000800 */
[----:B------:R-:W3:Y:S01]  /*0100*/  LDCU.64 UR10, c[0x0][0x380] ;  /* 0x00007000ff0a77ac */ /* 0x000ee20008000a00 */
[----:B-1----:R-:W-:-:S02]  /*0110*/  UIMAD UR4, UR4, UR6, URZ ;  /* 0x00000006040472a4 */ /* 0x002fc4000f8e02ff */
[----:B----4-:R-:W-:Y:S02]  /*0120*/  UIMAD UR5, UR5, UR7, URZ ;  /* 0x00000007050572a4 */ /* 0x010fe4000f8e02ff */
[----:B------:R-:W-:Y:S01]  /*0130*/  UIMAD UR6, UR8, UR9, URZ ;  /* 0x00000009080672a4 */ /* 0x000fe2000f8e02ff */
[----:B------:R-:W1:Y:S03]  /*0140*/  LDCU.64 UR8, c[0x0][0x358] ;  /* 0x00006b00ff0877ac */ /* 0x000e660008000a00 */
[----:B0-----:R-:W-:Y:S02]  /*0150*/  IADD3 R14, PT, PT, R0, UR5, RZ ;  /* 0x00000005000e7c10 */ /* 0x001fe4000fffe0ff */
[----:B---3--:R-:W-:Y:S02]  /*0160*/  IADD3 R3, PT, PT, R2, UR4, RZ ;  /* 0x0000000402037c10 */ /* 0x008fe4000fffe0ff */
[----:B------:R-:W-:-:S02]  /*0170*/  ISETP.GE.AND P0, PT, R14, UR11, PT ;  /* 0x0000000b0e007c0c */ /* 0x000fc4000bf06270 */
[----:B-----5:R-:W-:Y:S02]  /*0180*/  IADD3 R16, PT, PT, R4, UR6, RZ ;  /* 0x0000000604107c10 */ /* 0x020fe4000fffe0ff */
[----:B------:R-:W-:-:S04]  /*0190*/  ISETP.LT.AND P0, PT, R3, UR10, !P0 ;  /* 0x0000000a03007c0c */ /* 0x000fc8000c701270 */
[----:B--2---:R-:W-:Y:S01]  /*01a0*/  ISETP.LT.AND P0, PT, R16, R5, P0 ;  /* 0x000000051000720c */ /* 0x004fe20000701270 */
[----:B-1----:R-:W-:-:S12]  /*01b0*/  @!P1 BRA `(.L_x_67) ;  /* 0x0000000400309947 */ /* 0x002fd80003800000 */
[----:B------:R-:W0:Y:S01]  /*01c0*/  LDC R22, c[0x0][0x38c] ;  /* 0x0000e300ff167b82 */ /* 0x000e220000000800 */
[C---:B------:R-:W-:Y:S01]  /*01d0*/  IADD3 R7, PT, PT, R5.reuse, UR6, R4 ;  /* 0x0000000605077c10 */ /* 0x040fe2000fffe004 */
[C---:B------:R-:W-:Y:S01]  /*01e0*/  IMAD R11, R5.reuse, 0x3, R16 ;  /* 0x00000003050b7824 */ /* 0x040fe200078e0210 */
[----:B------:R-:W-:Y:S01]  /*01f0*/  LEA R9, R5, R16, 0x1 ;  /* 0x0000001005097211 */ /* 0x000fe200078e08ff */
[--C-:B------:R-:W-:Y:S01]  /*0200*/  IMAD R16, R16, UR11, R14.reuse ;  /* 0x0000000b10107c24 */ /* 0x100fe2000f8e020e */
[----:B------:R-:W-:Y:S01]  /*0210*/  LOP3.LUT R10, R10, 0x7ffffffc, RZ, 0xc0, !PT ;  /* 0x7ffffffc0a0a7812 */ /* 0x000fe200078ec0ff */
[--C-:B------:R-:W-:Y:S02]  /*0220*/  IMAD R8, R7, UR11, R14.reuse ;  /* 0x0000000b07087c24 */ /* 0x100fe4000f8e020e */
[--C-:B------:R-:W-:Y:S01]  /*0230*/  IMAD R6, R9, UR11, R14.reuse ;  /* 0x0000000b09067c24 */ /* 0x100fe2000f8e020e */
[----:B------:R-:W-:Y:S01]  /*0240*/  IADD3 R21, PT, PT, -R10, RZ, RZ ;  /* 0x000000ff0a157210 */ /* 0x000fe20007ffe1ff */
[----:B------:R-:W-:-:S02]  /*0250*/  IMAD R14, R11, UR11, R14 ;  /* 0x0000000b0b0e7c24 */ /* 0x000fc4000f8e020e */
[----:B------:R-:W-:Y:S02]  /*0260*/  IMAD R8, R8, UR10, R3 ;  /* 0x0000000a08087c24 */ /* 0x000fe4000f8e0203 */
[C---:B0-----:R-:W-:Y:S01]  /*0270*/  IMAD R15, R22.reuse, 0x7, R11 ;  /* 0x00000007160f7824 */ /* 0x041fe200078e020b */
[C---:B------:R-:W-:Y:S01]  /*0280*/  LEA R11, R22.reuse, R5, 0x1 ;  /* 0x00000005160b7211 */ /* 0x040fe200078e08ff */
[C---:B------:R-:W-:Y:S01]  /*0290*/  IMAD R18, R22.reuse, 0x3, R7 ;  /* 0x0000000316127824 */ /* 0x040fe200078e0207 */
[C---:B------:R-:W-:Y:S01]  /*02a0*/  IADD3 R7, PT, PT, R22.reuse, UR5, R0 ;  /* 0x0000000516077c10 */ /* 0x040fe2000fffe000 */
[C---:B------:R-:W-:Y:S01]  /*02b0*/  IMAD R13, R22.reuse, 0x5, R9 ;  /* 0x00000005160d7824 */ /* 0x040fe200078e0209 */
[C---:B------:R-:W-:Y:S02]  /*02c0*/  LEA R20, R22.reuse, UR11, 0x1 ;  /* 0x0000000b16147c11 */ /* 0x040fe4000f8e08ff */
[----:B------:R-:W-:Y:S02]  /*02d0*/  IADD3 R17, PT, PT, R22, UR6, R4 ;  /* 0x0000000616117c10 */ /* 0x000fe4000fffe004 */
[----:B------:R-:W-:Y:S01]  /*02e0*/  SHF.L.U32 R11, R11, 0x2, RZ ;  /* 0x000000020b0b7819 */ /* 0x000fe200000006ff */
[--C-:B------:R-:W-:Y:S01]  /*02f0*/  IMAD R18, R18, R20, R7.reuse ;  /* 0x0000001412127224 */ /* 0x100fe200078e0207 */
[----:B------:R-:W-:Y:S01]  /*0300*/  IADD3 R12, PT, PT, R22, UR4, R2 ;  /* 0x00000004160c7c10 */ /* 0x000fe2000fffe002 */
[--C-:B------:R-:W-:Y:S01]  /*0310*/  IMAD R13, R20, R13, R7.reuse ;  /* 0x0000000d140d7224 */ /* 0x100fe200078e0207 */
[----:B------:R-:W-:Y:S01]  /*0320*/  LEA R9, R22, UR10, 0x1 ;  /* 0x0000000a16097c11 */ /* 0x000fe2000f8e08ff */
[----:B------:R-:W-:-:S02]  /*0330*/  IMAD R15, R20, R15, R7 ;  /* 0x0000000f140f7224 */ /* 0x000fc400078e0207 */
[C---:B------:R-:W-:Y:S02]  /*0340*/  IMAD R17, R20.reuse, R17, R7 ;  /* 0x0000001114117224 */ /* 0x040fe400078e0207 */
[----:B------:R-:W-:Y:S02]  /*0350*/  IMAD R24, R20, R11, RZ ;  /* 0x0000000b14187224 */ /* 0x000fe400078e02ff */
[----:B------:R-:W-:Y:S02]  /*0360*/  IMAD R11, R5, UR11, RZ ;  /* 0x0000000b050b7c24 */ /* 0x000fe4000f8e02ff */
[--C-:B------:R-:W-:Y:S02]  /*0370*/  IMAD R20, R18, R9, R12.reuse ;  /* 0x0000000912147224 */ /* 0x100fe400078e020c */
[C-C-:B------:R-:W-:Y:S02]  /*0380*/  IMAD R13, R9.reuse, R13, R12.reuse ;  /* 0x0000000d090d7224 */ /* 0x140fe400078e020c */
[----:B------:R-:W-:-:S02]  /*0390*/  IMAD R22, R9, R15, R12 ;  /* 0x0000000f09167224 */ /* 0x000fc400078e020c */
[C---:B------:R-:W-:Y:S02]  /*03a0*/  IMAD R12, R9.reuse, R17, R12 ;  /* 0x00000011090c7224 */ /* 0x040fe400078e020c */
[--C-:B------:R-:W-:Y:S02]  /*03b0*/  IMAD R5, R6, UR10, R3.reuse ;  /* 0x0000000a06057c24 */ /* 0x100fe4000f8e0203 */
[----:B------:R-:W-:Y:S02]  /*03c0*/  IMAD R9, R9, R24, RZ ;  /* 0x0000001809097224 */ /* 0x000fe400078e02ff */
[--C-:B------:R-:W-:Y:S02]  /*03d0*/  IMAD R7, R16, UR10, R3.reuse ;  /* 0x0000000a10077c24 */ /* 0x100fe4000f8e0203 */
[----:B------:R-:W-:Y:S02]  /*03e0*/  IMAD R11, R11, UR10, RZ ;  /* 0x0000000a0b0b7c24 */ /* 0x000fe4000f8e02ff */
[----:B------:R-:W-:-:S07]  /*03f0*/  IMAD R6, R14, UR10, R3 ;  /* 0x0000000a0e067c24 */ /* 0x000fce000f8e0203 */
.L_x_68:
[----:B--2---:R-:W0:Y:S08]  /*0400*/  @P0 LDC.64 R14, c[0x0][0x390] ;  /* 0x0000e400ff0e0b82 */ /* 0x004e300000000a00 */
[----:B------:R-:W1:Y:S08]  /*0410*/  @P0 LDC.64 R16, c[0x0][0x3a0] ;  /* 0x0000e800ff100b82 */ /* 0x000e700000000a00 */
[----:B------:R-:W2:Y:S01]  /*0420*/  @P0 LDC.64 R18, c[0x0][0x3a0] ;  /* 0x0000e800ff120b82 */ /* 0x000ea20000000a00 */
[----:B0-----:R-:W-:-:S07]  /*0430*/  @P0 IMAD.WIDE R28, R7, 0x8, R14 ;  /* 0x00000008071c0825 */ /* 0x001fce00078e020e */
[----:B------:R-:W0:Y:S01]  /*0440*/  @P0 LDC.64 R14, c[0x0][0x390] ;  /* 0x0000e400ff0e0b82 */ /* 0x000e220000000a00 */
[----:B------:R-:W3:Y:S01]  /*0450*/  @P0 LDG.E.64 R28, desc[UR8][R28.64] ;  /* 0x000000081c1c0981 */ /* 0x000ee2000c1e1b00 */
[----:B-1----:R-:W-:-:S04]  /*0460*/  @P0 IMAD.WIDE R16, R12, 0x8, R16 ;  /* 0x000000080c100825 */ /* 0x002fc800078e0210 */
[----:B0-----:R-:W-:Y:S02]  /*0470*/  @P0 IMAD.WIDE R24, R8, 0x8, R14 ;  /* 0x0000000808180825 */ /* 0x001fe400078e020e */
[----:B------:R-:W0:Y:S01]  /*0480*/  @P0 LDC.64 R14, c[0x0][0x390] ;  /* 0x0000e400ff0e0b82 */ /* 0x000e220000000a00 */
[----:B---3--:R1:W-:Y:S07]  /*0490*/  @P0 STG.E.64 desc[UR8][R16.64], R28 ;  /* 0x0000001c10000986 */ /* 0x0083ee000c101b08 */
[----:B------:R-:W-:Y:S08]  /*04a0*/  BAR.SYNC.DEFER_BLOCKING 0x0 ;  /* 0x0000000000007b1d */ /* 0x000ff00000010000 */
[----:B-1----:R-:W1:Y:S01]  /*04b0*/  @P0 LDC.64 R16, c[0x0][0x3a0] ;  /* 0x0000e800ff100b82 */ /* 0x002e620000000a00 */
[----:B0-----:R-:W-:-:S04]  /*04c0*/  @P0 IMAD.WIDE R14, R5, 0x8, R14 ;  /* 0x00000008050e0825 */ /* 0x001fc800078e020e */
[----:B--2---:R-:W-:-:S03]  /*04d0*/  @P0 IMAD.WIDE R18, R13, 0x8, R18 ;  /* 0x000000080d120825 */ /* 0x004fc600078e0212 */
[----:B------:R-:W0:Y:S01]  /*04e0*/  @P0 LDC.64 R28, c[0x0][0x3a0] ;  /* 0x0000e800ff1c0b82 */ /* 0x000e220000000a00 */
[----:B------:R-:W2:Y:S01]  /*04f0*/  @P0 LDG.E.64 R24, desc[UR8][R24.64] ;  /* 0x0000000818180981 */ /* 0x000ea2000c1e1b00 */
[----:B-1----:R-:W-:-:S06]  /*0500*/  @P0 IMAD.WIDE R26, R20, 0x8, R16 ;  /* 0x00000008141a0825 */ /* 0x002fcc00078e0210 */
[----:B------:R-:W1:Y:S01]  /*0510*/  @P0 LDC.64 R16, c[0x0][0x390] ;  /* 0x0000e400ff100b82 */ /* 0x000e620000000a00 */
[----:B--2---:R2:W-:Y:S07]  /*0520*/  @P0 STG.E.64 desc[UR8][R26.64], R24 ;  /* 0x000000181a000986 */ /* 0x0045ee000c101b08 */
[----:B------:R-:W-:Y:S06]  /*0530*/  BAR.SYNC.DEFER_BLOCKING 0x0 ;  /* 0x0000000000007b1d */ /* 0x000fec0000010000 */
[----:B------:R-:W3:Y:S01]  /*0540*/  @P0 LDG.E.64 R14, desc[UR8][R14.64] ;  /* 0x000000080e0e0981 */ /* 0x000ee2000c1e1b00 */
[----:B-1----:R-:W-:-:S03]  /*0550*/  @P0 IMAD.WIDE R16, R6, 0x8, R16 ;  /* 0x0000000806100825 */ /* 0x002fc600078e0210 */
[----:B---3--:R2:W-:Y:S01]  /*0560*/  @P0 STG.E.64 desc[UR8][R18.64], R14 ;  /* 0x0000000e12000986 */ /* 0x0085e2000c101b08 */
[----:B------:R-:W-:Y:S06]  /*0570*/  BAR.SYNC.DEFER_BLOCKING 0x0 ;  /* 0x0000000000007b1d */ /* 0x000fec0000010000 */
[----:B------:R-:W3:Y:S01]  /*0580*/  @P0 LDG.E.64 R16, desc[UR8][R16.64] ;  /* 0x0000000810100981 */ /* 0x000ee2000c1e1b00 */
[----:B------:R-:W-:Y:S01]  /*0590*/  IADD3 R21, PT, PT, R21, 0x4, RZ ;  /* 0x0000000415157810 */ /* 0x000fe20007ffe0ff */
[----:B0-----:R-:W-:Y:S01]  /*05a0*/  @P0 IMAD.WIDE R28, R22, 0x8, R28 ;  /* 0x00000008161c0825 */ /* 0x001fe200078e021c */
[----:B------:R-:W-:-:S02]  /*05b0*/  LEA R7, R11, R7, 0x2 ;  /* 0x000000070b077211 */ /* 0x000fc400078e10ff */
[----:B------:R-:W-:Y:S02]  /*05c0*/  ISETP.NE.AND P1, PT, R21, RZ, PT ;  /* 0x000000ff1500720c */ /* 0x000fe40003f25270 */
[----:B------:R-:W-:Y:S02]  /*05d0*/  IADD3 R12, PT, PT, R9, R12, RZ ;  /* 0x0000000c090c7210 */ /* 0x000fe40007ffe0ff */
[----:B------:R-:W-:Y:S02]  /*05e0*/  LEA R8, R11, R8, 0x2 ;  /* 0x000000080b087211 */ /* 0x000fe400078e10ff */
[----:B------:R-:W-:Y:S02]  /*05f0*/  IADD3 R20, PT, PT, R9, R20, RZ ;  /* 0x0000001409147210 */ /* 0x000fe40007ffe0ff */
[----:B------:R-:W-:Y:S02]  /*0600*/  LEA R5, R11, R5, 0x2 ;  /* 0x000000050b057211 */ /* 0x000fe400078e10ff */
[----:B------:R-:W-:-:S02]  /*0610*/  IADD3 R13, PT, PT, R9, R13, RZ ;  /* 0x0000000d090d7210 */ /* 0x000fc40007ffe0ff */
[----:B------:R-:W-:Y:S02]  /*0620*/  LEA R6, R11, R6, 0x2 ;  /* 0x000000060b067211 */ /* 0x000fe400078e10ff */
[----:B------:R-:W-:Y:S01]  /*0630*/  IADD3 R22, PT, PT, R9, R22, RZ ;  /* 0x0000001609167210 */ /* 0x000fe20007ffe0ff */
[----:B---3--:R2:W-:Y:S01]  /*0640*/  @P0 STG.E.64 desc[UR8][R28.64], R16 ;  /* 0x000000101c000986 */ /* 0x0085e2000c101b08 */
[----:B------:R-:W-:Y:S06]  /*0650*/  BAR.SYNC.DEFER_BLOCKING 0x0 ;  /* 0x0000000000007b1d */ /* 0x000fec0000010000 */
[----:B------:R-:W-:Y:S05]  /*0660*/  @P1 BRA `(.L_x_68) ;  /* 0xfffffffc00641947 */ /* 0x000fea000383ffff */
[----:B------:R-:W-:-:S07]  /*0670*/  MOV R11, R10 ;  /* 0x0000000a000b7202 */ /* 0x000fce0000000f00 */
.L_x_67:
[----:B------:R-:W0:Y:S02]  /*0680*/  LDC R5, c[0x0][0x398] ;  /* 0x0000e600ff057b82 */ /* 0x000e240000000800 */
[----:B0-----:R-:W-:-:S13]  /*0690*/  LOP3.LUT P1, R5, R5, 0x3, RZ, 0xc0, !PT ;  /* 0x0000000305057812 */ /* 0x001fda000782c0ff */
[----:B------:R-:W-:Y:S05]  /*06a0*/  @!P1 EXIT ;  /* 0x000000000000994d */ /* 0x000fea0003800000 */
[----:B------:R-:W0:Y:S01]  /*06b0*/  LDC.64 R8, c[0x0][0x388] ;  /* 0x0000e200ff087b82 */ /* 0x000e220000000a00 */
[----:B------:R-:W-:Y:S02]  /*06c0*/  IADD3 R13, PT, PT, R4, UR6, RZ ;  /* 0x00000006040d7c10 */ /* 0x000fe4000fffe0ff */
[----:B--2---:R-:W-:-:S05]  /*06d0*/  IADD3 R14, PT, PT, R0, UR5, RZ ;  /* 0x00000005000e7c10 */ /* 0x004fca000fffe0ff */
[----:B------:R-:W1:Y:S01]  /*06e0*/  LDC.64 R6, c[0x0][0x380] ;  /* 0x0000e000ff067b82 */ /* 0x000e620000000a00 */
[----:B0-----:R-:W-:Y:S01]  /*06f0*/  IADD3 R12, PT, PT, R9, UR6, R4 ;  /* 0x00000006090c7c10 */ /* 0x001fe2000fffe004 */
[-C--:B------:R-:W-:Y:S01]  /*0700*/  IMAD R4, R11, R8.reuse, R13 ;  /* 0x000000080b047224 */ /* 0x080fe200078e020d */
[C---:B------:R-:W-:Y:S01]  /*0710*/  LEA R10, R9.reuse, R8, 0x1 ;  /* 0x00000008090a7211 */ /* 0x040fe200078e08ff */
[----:B------:R-:W0:Y:S01]  /*0720*/  LDCU UR6, c[0x0][0x380] ;  /* 0x00007000ff0677ac */ /* 0x000e220008000800 */
[----:B------:R-:W-:-:S03]  /*0730*/  IADD3 R2, PT, PT, R9, UR4, R2 ;  /* 0x0000000409027c10 */ /* 0x000fc6000fffe002 */
[----:B------:R-:W-:Y:S01]  /*0740*/  IMAD R11, R11, R10, R12 ;  /* 0x0000000a0b0b7224 */ /* 0x000fe200078e020c */
[CC--:B-1----:R-:W-:Y:S01]  /*0750*/  LEA R13, R9.reuse, R7.reuse, 0x1 ;  /* 0x00000007090d7211 */ /* 0x0c2fe200078e08ff */
[----:B------:R-:W-:Y:S01]  /*0760*/  IMAD R4, R4, R7, R14 ;  /* 0x0000000704047224 */ /* 0x000fe200078e020e */
[----:B------:R-:W-:Y:S01]  /*0770*/  IADD3 R12, PT, PT, R9, UR5, R0 ;  /* 0x00000005090c7c10 */ /* 0x000fe2000fffe000 */
[----:B------:R-:W-:Y:S01]  /*0780*/  IMAD R8, R7, R8, RZ ;  /* 0x0000000807087224 */ /* 0x000fe200078e02ff */
[----:B------:R-:W-:Y:S01]  /*0790*/  LEA R9, R9, R6, 0x1 ;  /* 0x0000000609097211 */ /* 0x000fe200078e08ff */
[C---:B------:R-:W-:Y:S02]  /*07a0*/  IMAD R0, R13.reuse, R10, RZ ;  /* 0x0000000a0d007224 */ /* 0x040fe400078e02ff */
[----:B------:R-:W-:Y:S02]  /*07b0*/  IMAD R11, R13, R11, R12 ;  /* 0x0000000b0d0b7224 */ /* 0x000fe400078e020c */
[----:B------:R-:W-:Y:S01]  /*07c0*/  IMAD R7, R4, R6, R3 ;  /* 0x0000000604077224 */ /* 0x000fe200078e0203 */
[----:B------:R-:W-:Y:S01]  /*07d0*/  IADD3 R6, PT, PT, -R5, RZ, RZ ;  /* 0x000000ff05067210 */ /* 0x000fe20007ffe1ff */
[----:B------:R-:W-:-:S02]  /*07e0*/  IMAD R0, R9, R0, RZ ;  /* 0x0000000009007224 */ /* 0x000fc400078e02ff */
[----:B0-----:R-:W-:-:S07]  /*07f0*/  IMAD R11, R9, R11, R2 ;  /* 0x0000000b090b7224 */ /* 0x001fce00078e0202 */
.L_x_69:
[----:B0-----:R-:W0:Y:S08]  /*0800*/  @P0 LDC.64 R2, c[0x0][0x390] ;  /* 0x0000e400ff020b82 */ /* 0x001e300000000a00 */
[----:B------:R-:W1:Y:S01]  /*0810*/  @P0 LDC.64 R4, c[0x0][0x3a0] ;  /* 0x0000e800ff040b82 */ /* 0x000e620000000a00 */
[----:B0-----:R-:W-:-:S06]  /*0820*/  @P0 IMAD.WIDE R2, R7, 0x8, R2 ;  /* 0x0000000807020825 */ /* 0x001fcc00078e0202 */
[----:B------:R-:W2:Y:S01]  /*0830*/  @P0 LDG.E.64 R2, desc[UR8][R2.64] ;  /* 0x0000000802020981 */ /* 0x000ea2000c1e1b00 */
[----:B------:R-:W-:Y:S01]  /*0840*/  IADD3 R6, PT, PT, R6, 0x1, RZ ;  /* 0x0000000106067810 */ /* 0x000fe20007ffe0ff */
[----:B-1----:R-:W-:Y:S01]  /*0850*/  @P0 IMAD.WIDE R4, R11, 0x8, R4 ;  /* 0x000000080b040825 */ /* 0x002fe200078e0204 */
[----:B------:R-:W-:Y:S02]  /*0860*/  IADD3 R11, PT, PT, R0, R11, RZ ;  /* 0x0000000b000b7210 */ /* 0x000fe40007ffe0ff */
[----:B------:R-:W-:Y:S01]  /*0870*/  ISETP.NE.AND P1, PT, R6, RZ, PT ;  /* 0x000000ff0600720c */ /* 0x000fe20003f25270 */
[----:B------:R-:W-:Y:S01]  /*0880*/  IMAD R7, R8, UR6, R7 ;  /* 0x0000000608077c24 */ /* 0x000fe2000f8e0207 */
[----:B--2---:R0:W-:Y:S01]  /*0890*/  @P0 STG.E.64 desc[UR8][R4.64], R2 ;  /* 0x0000000204000986 */ /* 0x0041e2000c101b08 */
[----:B------:R-:W-:Y:S10]  /*08a0*/  BAR.SYNC.DEFER_BLOCKING 0x0 ;  /* 0x0000000000007b1d */ /* 0x000ff40000010000 */
[----:B------:R-:W-:Y:S05]  /*08b0*/  @P1 BRA `(.L_x_69) ;  /* 0xfffffffc00d01947 */ /* 0x000fea000383ffff */
[----:B------:R-:W-:Y:S05]  /*08c0*/  EXIT ;  /* 0x000000000000794d */ /* 0x000fea0003800000 */
.L_x_70:
        /* <DEDUP_REMOVED lines=11> */
.L_x_85:


//--------------------- .nv.shared.reserved.0     --------------------------
	.section	.nv.shared.reserved.0,"aw",@nobits
	.weak		__nv_reservedSMEM_offset_0_alias
	.size		__nv_reservedSMEM_offset_0_alias, 0, 64
	.other		__nv_reservedSMEM_offset_0_alias,@"STO_CUDA_RESERVED_SHARED STV_DEFAULT"
__nv_reservedSMEM_offset_0_alias:
	.zero		0
	.zero		64


//--------------------- .nv.shared._Z27Lap_nonorth_DX_DY_r6_kerneliiiPKdS0_S0_ddS0_Pd --------------------------
	.section	.nv.shared._Z27Lap_nonorth_DX_DY_r6_kerneliiiPKdS0_S0_ddS0_Pd,"aw",@nobits
	.sectionflags	@""
	.align	8
.nv.shared._Z27Lap_nonorth_DX_DY_r6_kerneliiiPKdS0_S0_ddS0_Pd:
	.zero		23680


//--------------------- .nv.shared._Z24Lap_nonorth_DZ_r6_kerneliiiPKdS0_iiiiiiiiiiiiiiiiddS0_Pd --------------------------
	.section	.nv.shared._Z24Lap_nonorth_DZ_r6_kerneliiiPKdS0_iiiiiiiiiiiiiiiiddS0_Pd,"aw",@nobits
	.sectionflags	@""
	.align	8
.nv.shared._Z24Lap_nonorth_DZ_r6_kerneliiiPKdS0_iiiiiiiiiiiiiiiiddS0_Pd:
	.zero		10880


//--------------------- .nv.shared._Z24Lap_nonorth_DY_r6_kerneliiiPKdS0_iiiiiiiiiiiiiiiiddS0_Pd --------------------------
	.section	.nv.shared._Z24Lap_nonorth_DY_r6_kerneliiiPKdS0_iiiiiiiiiiiiiiiiddS0_Pd,"aw",@nobits
	.sectionflags	@""
	.align	8
.nv.shared._Z24Lap_nonorth_DY_r6_kerneliiiPKdS0_iiiiiiiiiiiiiiiiddS0_Pd:
	.zero		18048


//--------------------- .nv.shared._Z24Lap_nonorth_DX_r6_kerneliiiPKdS0_iiiiiiiiiiiiiiiiddS0_Pd --------------------------
	.section	.nv.shared._Z24Lap_nonorth_DX_r6_kerneliiiPKdS0_iiiiiiiiiiiiiiiiddS0_Pd,"aw",@nobits
	.sectionflags	@""
	.align	8
.nv.shared._Z24Lap_nonorth_DX_r6_kerneliiiPKdS0_iiiiiiiiiiiiiiiiddS0_Pd:
	.zero		16512


//--------------------- .nv.shared._Z15DY_DZ_r6_kerneliiiiiiiiiiiiiiiiPKdPd --------------------------
	.section	.nv.shared._Z15DY_DZ_r6_kerneliiiiiiiiiiiiiiiiPKdPd,"aw",@nobits
	.sectionflags	@""
	.align	8
.nv.shared._Z15DY_DZ_r6_kerneliiiiiiiiiiiiiiiiPKdPd:
	.zero		8192


//--------------------- .nv.shared._Z15DX_DZ_r6_kerneliiiiiiiiiiiiiiiiPKdPd --------------------------
	.section	.nv.shared._Z15DX_DZ_r6_kerneliiiiiiiiiiiiiiiiPKdPd,"aw",@nobits
	.sectionflags	@""
	.align	8
.nv.shared._Z15DX_DZ_r6_kerneliiiiiiiiiiiiiiiiPKdPd:
	.zero		6656


//--------------------- .nv.shared._Z15DX_DY_r6_kerneliiiiiiiiiiiiiiiiPKdPd --------------------------
	.section	.nv.shared._Z15DX_DY_r6_kerneliiiiiiiiiiiiiiiiPKdPd,"aw",@nobits
	.sectionflags	@""
	.align	8
.nv.shared._Z15DX_DY_r6_kerneliiiiiiiiiiiiiiiiPKdPd:
	.zero		10880


//--------------------- .nv.shared._Z12DY_r6_kerneliiiiiiiiiiiiiidPKdPd --------------------------
	.section	.nv.shared._Z12DY_r6_kerneliiiiiiiiiiiiiidPKdPd,"aw",@nobits
	.sectionflags	@""
	.align	8
.nv.shared._Z12DY_r6_kerneliiiiiiiiiiiiiidPKdPd:
	.zero		8192


//--------------------- .nv.shared._Z18Lap_orth_r6_kerneliiiddPKdS0_Pd --------------------------
	.section	.nv.shared._Z18Lap_orth_r6_kerneliiiddPKdS0_Pd,"aw",@nobits
	.sectionflags	@""
	.align	8
.nv.shared._Z18Lap_orth_r6_kerneliiiddPKdS0_Pd:
	.zero		10880


//--------------------- .nv.constant0._Z23update_Ynew_by_X_kerneliddPdS_ --------------------------
	.section	.nv.constant0._Z23update_Ynew_by_X_kerneliddPdS_,"a",@progbits
	.sectionflags	@""
	.align	4
.nv.constant0._Z23update_Ynew_by_X_kerneliddPdS_:
	.zero		936


//--------------------- .nv.constant0._Z27Vnl_SpMV_scale_alpha_kerneliPdS_ --------------------------
	.section	.nv.constant0._Z27Vnl_SpMV_scale_alpha_kerneliPdS_,"a",@progbits
	.sectionflags	@""
	.align	4
.nv.constant0._Z27Vnl_SpMV_scale_alpha_kerneliPdS_:
	.zero		920


//--------------------- .nv.constant0._Z27Lap_nonorth_DX_DY_r6_kerneliiiPKdS0_S0_ddS0_Pd --------------------------
	.section	.nv.constant0._Z27Lap_nonorth_DX_DY_r6_kerneliiiPKdS0_S0_ddS0_Pd,"a",@progbits
	.sectionflags	@""
	.align	4
.nv.constant0._Z27Lap_nonorth_DX_DY_r6_kerneliiiPKdS0_S0_ddS0_Pd:
	.zero		968


//--------------------- .nv.constant0._Z24Lap_nonorth_DZ_r6_kerneliiiPKdS0_iiiiiiiiiiiiiiiiddS0_Pd --------------------------
	.section	.nv.constant0._Z24Lap_nonorth_DZ_r6_kerneliiiPKdS0_iiiiiiiiiiiiiiiiddS0_Pd,"a",@progbits
	.sectionflags	@""
	.align	4
.nv.constant0._Z24Lap_nonorth_DZ_r6_kerneliiiPKdS0_iiiiiiiiiiiiiiiiddS0_Pd:
	.zero		1024


//--------------------- .nv.constant0._Z24Lap_nonorth_DY_r6_kerneliiiPKdS0_iiiiiiiiiiiiiiiiddS0_Pd --------------------------
	.section	.nv.constant0._Z24Lap_nonorth_DY_r6_kerneliiiPKdS0_iiiiiiiiiiiiiiiiddS0_Pd,"a",@progbits
	.sectionflags	@""
	.align	4
.nv.constant0._Z24Lap_nonorth_DY_r6_kerneliiiPKdS0_iiiiiiiiiiiiiiiiddS0_Pd:
	.zero		1024


//--------------------- .nv.constant0._Z24Lap_nonorth_DX_r6_kerneliiiPKdS0_iiiiiiiiiiiiiiiiddS0_Pd --------------------------
	.section	.nv.constant0._Z24Lap_nonorth_DX_r6_kerneliiiPKdS0_iiiiiiiiiiiiiiiiddS0_Pd,"a",@progbits
	.sectionflags	@""
	.align	4
.nv.constant0._Z24Lap_nonorth_DX_r6_kerneliiiPKdS0_iiiiiiiiiiiiiiiiddS0_Pd:
	.zero		1024


//--------------------- .nv.constant0._Z15DY_DZ_r6_kerneliiiiiiiiiiiiiiiiPKdPd --------------------------
	.section	.nv.constant0._Z15DY_DZ_r6_kerneliiiiiiiiiiiiiiiiPKdPd,"a",@progbits
	.sectionflags	@""
	.align	4
.nv.constant0._Z15DY_DZ_r6_kerneliiiiiiiiiiiiiiiiPKdPd:
	.zero		976


//--------------------- .nv.constant0._Z15DX_DZ_r6_kerneliiiiiiiiiiiiiiiiPKdPd --------------------------
	.section	.nv.constant0._Z15DX_DZ_r6_kerneliiiiiiiiiiiiiiiiPKdPd,"a",@progbits
	.sectionflags	@""
	.align	4
.nv.constant0._Z15DX_DZ_r6_kerneliiiiiiiiiiiiiiiiPKdPd:
	.zero		976


//--------------------- .nv.constant0._Z15DX_DY_r6_kerneliiiiiiiiiiiiiiiiPKdPd --------------------------
	.section	.nv.constant0._Z15DX_DY_r6_kerneliiiiiiiiiiiiiiiiPKdPd,"a",@progbits
	.sectionflags	@""
	.align	4
.nv.constant0._Z15DX_DY_r6_kerneliiiiiiiiiiiiiiiiPKdPd:
	.zero		976


//--------------------- .nv.constant0._Z12DZ_r6_kerneliiiiiiiiiiiiiidPKdPd --------------------------
	.section	.nv.constant0._Z12DZ_r6_kerneliiiiiiiiiiiiiidPKdPd,"a",@progbits
	.sectionflags	@""
	.align	4
.nv.constant0._Z12DZ_r6_kerneliiiiiiiiiiiiiidPKdPd:
	.zero		976


//--------------------- .nv.constant0._Z12DY_r6_kerneliiiiiiiiiiiiiidPKdPd --------------------------
	.section	.nv.constant0._Z12DY_r6_kerneliiiiiiiiiiiiiidPKdPd,"a",@progbits
	.sectionflags	@""
	.align	4
.nv.constant0._Z12DY_r6_kerneliiiiiiiiiiiiiidPKdPd:
	.zero		976


//--------------------- .nv.constant0._Z18Lap_orth_r6_kerneliiiddPKdS0_Pd --------------------------
	.section	.nv.constant0._Z18Lap_orth_r6_kerneliiiddPKdS0_Pd,"a",@progbits
	.sectionflags	@""
	.align	4
.nv.constant0._Z18Lap_orth_r6_kerneliiiddPKdS0_Pd:
	.zero		952


//--------------------- .nv.constant0._Z26Lap_MV_orth_zero_BC_kerneliiiiiiiiiiPKdiPd --------------------------
	.section	.nv.constant0._Z26Lap_MV_orth_zero_BC_kerneliiiiiiiiiiPKdiPd,"a",@progbits
	.sectionflags	@""
	.align	4
.nv.constant0._Z26Lap_MV_orth_zero_BC_kerneliiiiiiiiiiPKdiPd:
	.zero		960


//--------------------- .nv.constant0._Z28Lap_MV_orth_period_BC_kerneliiiiiiiiiiiiiPKdiPd --------------------------
	.section	.nv.constant0._Z28Lap_MV_orth_period_BC_kerneliiiiiiiiiiiiiPKdiPd,"a",@progbits
	.sectionflags	@""
	.align	4
.nv.constant0._Z28Lap_MV_orth_period_BC_kerneliiiiiiiiiiiiiPKdiPd:
	.zero		976


//--------------------- .nv.constant0._Z25Lap_MV_orth_copy_x_kerneliiiiPKdiPd --------------------------
	.section	.nv.constant0._Z25Lap_MV_orth_copy_x_kerneliiiiPKdiPd,"a",@progbits
	.sectionflags	@""
	.align	4
.nv.constant0._Z25Lap_MV_orth_copy_x_kerneliiiiPKdiPd:
	.zero		936


//--------------------- SYMBOLS --------------------------

	.type		.nv.reservedSmem.offset0,@object
	.size		.nv.reservedSmem.offset0,0x4
	.type		.nv.reservedSmem.cap,@object
	.size		.nv.reservedSmem.cap,0x4
